//
// Generated by NVIDIA NVVM Compiler
//
// Compiler Build ID: CL-36424714
// Cuda compilation tools, release 13.0, V13.0.88
// Based on NVVM 20.0.0
//

.version 9.0
.target sm_100
.address_size 64

	// .globl	_leaky_relu

.visible .entry _leaky_relu(
	.param .u64 .ptr .align 1 _leaky_relu_param_0,
	.param .u64 .ptr .align 1 _leaky_relu_param_1,
	.param .u32 _leaky_relu_param_2,
	.param .f32 _leaky_relu_param_3
)
{
	.reg .pred 	%p<3>;
	.reg .b32 	%r<6>;
	.reg .b32 	%f<5>;
	.reg .b64 	%rd<8>;

	ld.param.u64 	%rd1, [_leaky_relu_param_0];
	ld.param.u64 	%rd2, [_leaky_relu_param_1];
	ld.param.u32 	%r2, [_leaky_relu_param_2];
	ld.param.f32 	%f1, [_leaky_relu_param_3];
	mov.u32 	%r3, %ctaid.x;
	mov.u32 	%r4, %ntid.x;
	mov.u32 	%r5, %tid.x;
	mad.lo.s32 	%r1, %r3, %r4, %r5;
	setp.ge.u32 	%p1, %r1, %r2;
	@%p1 bra 	$L__BB0_2;
	cvta.to.global.u64 	%rd3, %rd2;
	cvta.to.global.u64 	%rd4, %rd1;
	mul.wide.u32 	%rd5, %r1, 4;
	add.s64 	%rd6, %rd4, %rd5;
	ld.global.f32 	%f2, [%rd6];
	setp.lt.f32 	%p2, %f2, 0f00000000;
	mul.f32 	%f3, %f1, %f2;
	selp.f32 	%f4, %f3, %f2, %p2;
	add.s64 	%rd7, %rd3, %rd5;
	st.global.f32 	[%rd7], %f4;
$L__BB0_2:
	ret;

}
	// .globl	_batch_norm
.visible .entry _batch_norm(
	.param .u64 .ptr .align 1 _batch_norm_param_0,
	.param .u64 .ptr .align 1 _batch_norm_param_1,
	.param .u32 _batch_norm_param_2,
	.param .u32 _batch_norm_param_3,
	.param .u32 _batch_norm_param_4,
	.param .u64 .ptr .align 1 _batch_norm_param_5,
	.param .u64 .ptr .align 1 _batch_norm_param_6,
	.param .u64 .ptr .align 1 _batch_norm_param_7,
	.param .u64 .ptr .align 1 _batch_norm_param_8
)
{
	.reg .pred 	%p<2>;
	.reg .b32 	%r<13>;
	.reg .b32 	%f<11>;
	.reg .b64 	%rd<21>;

	ld.param.u64 	%rd1, [_batch_norm_param_0];
	ld.param.u64 	%rd2, [_batch_norm_param_1];
	ld.param.u32 	%r3, [_batch_norm_param_2];
	ld.param.u32 	%r4, [_batch_norm_param_3];
	ld.param.u32 	%r5, [_batch_norm_param_4];
	ld.param.u64 	%rd3, [_batch_norm_param_5];
	ld.param.u64 	%rd4, [_batch_norm_param_6];
	ld.param.u64 	%rd5, [_batch_norm_param_7];
	ld.param.u64 	%rd6, [_batch_norm_param_8];
	mov.u32 	%r6, %ctaid.x;
	mov.u32 	%r1, %ctaid.y;
	mov.u32 	%r7, %ctaid.z;
	shl.b32 	%r8, %r7, 7;
	mov.u32 	%r9, %tid.x;
	add.s32 	%r10, %r8, %r9;
	mad.lo.s32 	%r11, %r3, %r6, %r1;
	mul.lo.s32 	%r12, %r5, %r4;
	mad.lo.s32 	%r2, %r12, %r11, %r10;
	setp.ge.u32 	%p1, %r10, %r12;
	@%p1 bra 	$L__BB1_2;
	cvta.to.global.u64 	%rd7, %rd5;
	cvta.to.global.u64 	%rd8, %rd1;
	cvta.to.global.u64 	%rd9, %rd3;
	cvta.to.global.u64 	%rd10, %rd4;
	cvta.to.global.u64 	%rd11, %rd6;
	cvta.to.global.u64 	%rd12, %rd2;
	mul.wide.u32 	%rd13, %r1, 4;
	add.s64 	%rd14, %rd7, %rd13;
	ld.global.f32 	%f1, [%rd14];
	mul.wide.u32 	%rd15, %r2, 4;
	add.s64 	%rd16, %rd8, %rd15;
	ld.global.f32 	%f2, [%rd16];
	add.s64 	%rd17, %rd9, %rd13;
	ld.global.f32 	%f3, [%rd17];
	sub.f32 	%f4, %f2, %f3;
	add.s64 	%rd18, %rd10, %rd13;
	ld.global.f32 	%f5, [%rd18];
	add.f32 	%f6, %f5, 0f3727C5AC;
	sqrt.rn.f32 	%f7, %f6;
	div.rn.f32 	%f8, %f4, %f7;
	add.s64 	%rd19, %rd11, %rd13;
	ld.global.f32 	%f9, [%rd19];
	fma.rn.f32 	%f10, %f1, %f8, %f9;
	add.s64 	%rd20, %rd12, %rd15;
	st.global.f32 	[%rd20], %f10;
$L__BB1_2:
	ret;

}
	// .globl	_conv2d
.visible .entry _conv2d(
	.param .u32 _conv2d_param_0,
	.param .u64 .ptr .align 1 _conv2d_param_1,
	.param .u32 _conv2d_param_2,
	.param .u32 _conv2d_param_3,
	.param .u32 _conv2d_param_4,
	.param .u64 .ptr .align 1 _conv2d_param_5,
	.param .u64 .ptr .align 1 _conv2d_param_6,
	.param .u32 _conv2d_param_7,
	.param .u32 _conv2d_param_8,
	.param .u32 _conv2d_param_9,
	.param .u32 _conv2d_param_10,
	.param .u32 _conv2d_param_11,
	.param .u32 _conv2d_param_12,
	.param .u64 .ptr .align 1 _conv2d_param_13
)
{
	.reg .pred 	%p<94>;
	.reg .b32 	%r<504>;
	.reg .b32 	%f<266>;
	.reg .b64 	%rd<179>;

	ld.param.u64 	%rd7, [_conv2d_param_1];
	ld.param.u32 	%r218, [_conv2d_param_2];
	ld.param.u32 	%r219, [_conv2d_param_3];
	ld.param.u32 	%r220, [_conv2d_param_4];
	ld.param.u64 	%rd8, [_conv2d_param_5];
	ld.param.u64 	%rd6, [_conv2d_param_6];
	ld.param.u32 	%r221, [_conv2d_param_7];
	ld.param.u32 	%r222, [_conv2d_param_8];
	ld.param.u32 	%r223, [_conv2d_param_9];
	ld.param.u32 	%r224, [_conv2d_param_10];
	ld.param.u32 	%r225, [_conv2d_param_11];
	ld.param.u32 	%r226, [_conv2d_param_12];
	ld.param.u64 	%rd9, [_conv2d_param_13];
	cvta.to.global.u64 	%rd1, %rd8;
	cvta.to.global.u64 	%rd2, %rd7;
	cvta.to.global.u64 	%rd3, %rd9;
	setp.lt.s32 	%p1, %r224, 1;
	@%p1 bra 	$L__BB2_125;
	mov.u32 	%r1, %tid.x;
	mov.u32 	%r227, %ctaid.x;
	setp.lt.s32 	%p2, %r225, 1;
	mul.lo.s32 	%r2, %r218, %r227;
	mul.lo.s32 	%r3, %r218, %r1;
	mad.lo.s32 	%r228, %r223, %r227, %r1;
	mul.lo.s32 	%r4, %r228, %r224;
	@%p2 bra 	$L__BB2_125;
	cvta.to.global.u64 	%rd10, %rd6;
	mul.wide.u32 	%rd11, %r1, 4;
	add.s64 	%rd4, %rd10, %rd11;
	setp.lt.s32 	%p3, %r221, 1;
	@%p3 bra 	$L__BB2_96;
	setp.lt.s32 	%p23, %r222, 1;
	@%p23 bra 	$L__BB2_72;
	setp.lt.s32 	%p39, %r218, 1;
	@%p39 bra 	$L__BB2_48;
	setp.ne.s64 	%p55, %rd6, 0;
	@%p55 bra 	$L__BB2_27;
	and.b32  	%r5, %r218, 7;
	add.s32 	%r6, %r5, -1;
	and.b32  	%r7, %r218, 3;
	and.b32  	%r8, %r218, 2147483640;
	and.b32  	%r9, %r218, 1;
	neg.s32 	%r10, %r8;
	mad.lo.s32 	%r11, %r221, %r3, %r221;
	mul.lo.s32 	%r362, %r222, %r221;
	shl.b32 	%r12, %r362, 3;
	add.s32 	%r363, %r3, 2;
	mul.lo.s32 	%r13, %r221, %r363;
	add.s32 	%r364, %r3, 3;
	mul.lo.s32 	%r14, %r221, %r364;
	add.s32 	%r365, %r3, 4;
	mul.lo.s32 	%r15, %r221, %r365;
	add.s32 	%r366, %r3, 5;
	mul.lo.s32 	%r16, %r221, %r366;
	add.s32 	%r367, %r3, 6;
	mul.lo.s32 	%r17, %r221, %r367;
	add.s32 	%r368, %r3, 7;
	mul.lo.s32 	%r18, %r221, %r368;
	mul.lo.s32 	%r369, %r1, %r221;
	mul.lo.s32 	%r19, %r369, %r218;
	mul.lo.s32 	%r370, %r220, %r219;
	shl.b32 	%r20, %r370, 3;
	mov.b32 	%r444, 0;
$L__BB2_7:
	mul.lo.s32 	%r22, %r444, %r226;
	mov.b32 	%r445, 0;
$L__BB2_8:
	mul.lo.s32 	%r24, %r445, %r226;
	mov.f32 	%f246, 0f00000000;
	mov.b32 	%r446, 0;
$L__BB2_9:
	add.s32 	%r26, %r446, %r22;
	setp.gt.s32 	%p75, %r26, -1;
	setp.lt.s32 	%p76, %r26, %r219;
	and.pred  	%p77, %p75, %p76;
	not.pred 	%p79, %p77;
	@%p79 bra 	$L__BB2_13;
	add.s32 	%r374, %r11, %r446;
	mul.lo.s32 	%r27, %r222, %r374;
	add.s32 	%r375, %r13, %r446;
	mul.lo.s32 	%r28, %r222, %r375;
	add.s32 	%r376, %r14, %r446;
	mul.lo.s32 	%r29, %r222, %r376;
	add.s32 	%r377, %r15, %r446;
	mul.lo.s32 	%r30, %r222, %r377;
	add.s32 	%r378, %r16, %r446;
	mul.lo.s32 	%r31, %r222, %r378;
	add.s32 	%r379, %r17, %r446;
	mul.lo.s32 	%r32, %r222, %r379;
	add.s32 	%r380, %r18, %r446;
	mul.lo.s32 	%r33, %r222, %r380;
	add.s32 	%r381, %r19, %r446;
	mul.lo.s32 	%r34, %r222, %r381;
	mad.lo.s32 	%r382, %r219, %r2, %r219;
	add.s32 	%r383, %r382, %r22;
	add.s32 	%r384, %r383, %r446;
	mad.lo.s32 	%r35, %r220, %r384, %r24;
	add.s32 	%r385, %r2, 2;
	mad.lo.s32 	%r386, %r219, %r385, %r22;
	add.s32 	%r387, %r386, %r446;
	mad.lo.s32 	%r36, %r220, %r387, %r24;
	add.s32 	%r388, %r2, 3;
	mad.lo.s32 	%r389, %r219, %r388, %r22;
	add.s32 	%r390, %r389, %r446;
	mad.lo.s32 	%r37, %r220, %r390, %r24;
	add.s32 	%r391, %r2, 4;
	mad.lo.s32 	%r392, %r219, %r391, %r22;
	add.s32 	%r393, %r392, %r446;
	mad.lo.s32 	%r38, %r220, %r393, %r24;
	add.s32 	%r394, %r2, 5;
	mad.lo.s32 	%r395, %r219, %r394, %r22;
	add.s32 	%r396, %r395, %r446;
	mad.lo.s32 	%r39, %r220, %r396, %r24;
	add.s32 	%r397, %r2, 6;
	mad.lo.s32 	%r398, %r219, %r397, %r22;
	add.s32 	%r399, %r398, %r446;
	mad.lo.s32 	%r40, %r220, %r399, %r24;
	add.s32 	%r400, %r2, 7;
	mad.lo.s32 	%r401, %r219, %r400, %r22;
	add.s32 	%r402, %r401, %r446;
	mad.lo.s32 	%r41, %r220, %r402, %r24;
	mov.u32 	%r403, %ctaid.x;
	mul.lo.s32 	%r404, %r403, %r219;
	mad.lo.s32 	%r405, %r404, %r218, %r22;
	add.s32 	%r406, %r405, %r446;
	mad.lo.s32 	%r42, %r220, %r406, %r24;
	mov.b32 	%r447, 0;
$L__BB2_11:
	add.s32 	%r44, %r447, %r24;
	setp.gt.s32 	%p80, %r44, -1;
	setp.lt.s32 	%p81, %r44, %r220;
	and.pred  	%p82, %p80, %p81;
	@%p82 bra 	$L__BB2_16;
$L__BB2_12:
	add.s32 	%r447, %r447, 1;
	setp.eq.s32 	%p90, %r447, %r222;
	@%p90 bra 	$L__BB2_13;
	bra.uni 	$L__BB2_11;
$L__BB2_13:
	add.s32 	%r446, %r446, 1;
	setp.ne.s32 	%p91, %r446, %r221;
	@%p91 bra 	$L__BB2_9;
	add.s32 	%r442, %r4, %r444;
	mad.lo.s32 	%r443, %r442, %r225, %r445;
	mul.wide.s32 	%rd177, %r443, 4;
	add.s64 	%rd178, %rd3, %rd177;
	st.global.f32 	[%rd178], %f246;
	add.s32 	%r445, %r445, 1;
	setp.ne.s32 	%p92, %r445, %r225;
	@%p92 bra 	$L__BB2_8;
	add.s32 	%r444, %r444, 1;
	setp.eq.s32 	%p93, %r444, %r224;
	@%p93 bra 	$L__BB2_125;
	bra.uni 	$L__BB2_7;
$L__BB2_16:
	setp.lt.u32 	%p83, %r218, 8;
	mov.b32 	%r466, 0;
	@%p83 bra 	$L__BB2_19;
	add.s32 	%r463, %r27, %r447;
	add.s32 	%r462, %r28, %r447;
	add.s32 	%r461, %r29, %r447;
	add.s32 	%r460, %r30, %r447;
	add.s32 	%r459, %r31, %r447;
	add.s32 	%r458, %r32, %r447;
	add.s32 	%r457, %r33, %r447;
	add.s32 	%r456, %r34, %r447;
	add.s32 	%r455, %r35, %r447;
	add.s32 	%r454, %r36, %r447;
	add.s32 	%r453, %r37, %r447;
	add.s32 	%r452, %r38, %r447;
	add.s32 	%r451, %r39, %r447;
	add.s32 	%r450, %r40, %r447;
	add.s32 	%r449, %r41, %r447;
	add.s32 	%r448, %r42, %r447;
	mov.u32 	%r464, %r10;
$L__BB2_18:
	.pragma "nounroll";
	mul.wide.s32 	%rd117, %r448, 4;
	add.s64 	%rd118, %rd2, %rd117;
	ld.global.f32 	%f201, [%rd118];
	mul.wide.s32 	%rd119, %r456, 4;
	add.s64 	%rd120, %rd1, %rd119;
	ld.global.f32 	%f202, [%rd120];
	fma.rn.f32 	%f203, %f201, %f202, %f246;
	mul.wide.s32 	%rd121, %r455, 4;
	add.s64 	%rd122, %rd2, %rd121;
	ld.global.f32 	%f204, [%rd122];
	mul.wide.s32 	%rd123, %r463, 4;
	add.s64 	%rd124, %rd1, %rd123;
	ld.global.f32 	%f205, [%rd124];
	fma.rn.f32 	%f206, %f204, %f205, %f203;
	mul.wide.s32 	%rd125, %r454, 4;
	add.s64 	%rd126, %rd2, %rd125;
	ld.global.f32 	%f207, [%rd126];
	mul.wide.s32 	%rd127, %r462, 4;
	add.s64 	%rd128, %rd1, %rd127;
	ld.global.f32 	%f208, [%rd128];
	fma.rn.f32 	%f209, %f207, %f208, %f206;
	mul.wide.s32 	%rd129, %r453, 4;
	add.s64 	%rd130, %rd2, %rd129;
	ld.global.f32 	%f210, [%rd130];
	mul.wide.s32 	%rd131, %r461, 4;
	add.s64 	%rd132, %rd1, %rd131;
	ld.global.f32 	%f211, [%rd132];
	fma.rn.f32 	%f212, %f210, %f211, %f209;
	mul.wide.s32 	%rd133, %r452, 4;
	add.s64 	%rd134, %rd2, %rd133;
	ld.global.f32 	%f213, [%rd134];
	mul.wide.s32 	%rd135, %r460, 4;
	add.s64 	%rd136, %rd1, %rd135;
	ld.global.f32 	%f214, [%rd136];
	fma.rn.f32 	%f215, %f213, %f214, %f212;
	mul.wide.s32 	%rd137, %r451, 4;
	add.s64 	%rd138, %rd2, %rd137;
	ld.global.f32 	%f216, [%rd138];
	mul.wide.s32 	%rd139, %r459, 4;
	add.s64 	%rd140, %rd1, %rd139;
	ld.global.f32 	%f217, [%rd140];
	fma.rn.f32 	%f218, %f216, %f217, %f215;
	mul.wide.s32 	%rd141, %r450, 4;
	add.s64 	%rd142, %rd2, %rd141;
	ld.global.f32 	%f219, [%rd142];
	mul.wide.s32 	%rd143, %r458, 4;
	add.s64 	%rd144, %rd1, %rd143;
	ld.global.f32 	%f220, [%rd144];
	fma.rn.f32 	%f221, %f219, %f220, %f218;
	mul.wide.s32 	%rd145, %r449, 4;
	add.s64 	%rd146, %rd2, %rd145;
	ld.global.f32 	%f222, [%rd146];
	mul.wide.s32 	%rd147, %r457, 4;
	add.s64 	%rd148, %rd1, %rd147;
	ld.global.f32 	%f223, [%rd148];
	fma.rn.f32 	%f246, %f222, %f223, %f221;
	add.s32 	%r464, %r464, 8;
	add.s32 	%r463, %r463, %r12;
	add.s32 	%r462, %r462, %r12;
	add.s32 	%r461, %r461, %r12;
	add.s32 	%r460, %r460, %r12;
	add.s32 	%r459, %r459, %r12;
	add.s32 	%r458, %r458, %r12;
	add.s32 	%r457, %r457, %r12;
	add.s32 	%r456, %r456, %r12;
	add.s32 	%r455, %r455, %r20;
	add.s32 	%r454, %r454, %r20;
	add.s32 	%r453, %r453, %r20;
	add.s32 	%r452, %r452, %r20;
	add.s32 	%r451, %r451, %r20;
	add.s32 	%r450, %r450, %r20;
	add.s32 	%r449, %r449, %r20;
	add.s32 	%r448, %r448, %r20;
	setp.ne.s32 	%p84, %r464, 0;
	mov.u32 	%r466, %r8;
	@%p84 bra 	$L__BB2_18;
$L__BB2_19:
	setp.eq.s32 	%p85, %r5, 0;
	@%p85 bra 	$L__BB2_12;
	setp.lt.u32 	%p86, %r6, 3;
	@%p86 bra 	$L__BB2_22;
	add.s32 	%r408, %r466, %r2;
	mad.lo.s32 	%r409, %r408, %r219, %r26;
	mad.lo.s32 	%r410, %r409, %r220, %r44;
	add.s32 	%r411, %r466, %r3;
	mad.lo.s32 	%r412, %r411, %r221, %r446;
	mad.lo.s32 	%r413, %r412, %r222, %r447;
	mul.wide.s32 	%rd149, %r410, 4;
	add.s64 	%rd150, %rd2, %rd149;
	ld.global.f32 	%f225, [%rd150];
	mul.wide.s32 	%rd151, %r413, 4;
	add.s64 	%rd152, %rd1, %rd151;
	ld.global.f32 	%f226, [%rd152];
	fma.rn.f32 	%f227, %f225, %f226, %f246;
	add.s32 	%r414, %r409, %r219;
	mad.lo.s32 	%r415, %r414, %r220, %r44;
	add.s32 	%r416, %r412, %r221;
	mad.lo.s32 	%r417, %r416, %r222, %r447;
	mul.wide.s32 	%rd153, %r415, 4;
	add.s64 	%rd154, %rd2, %rd153;
	ld.global.f32 	%f228, [%rd154];
	mul.wide.s32 	%rd155, %r417, 4;
	add.s64 	%rd156, %rd1, %rd155;
	ld.global.f32 	%f229, [%rd156];
	fma.rn.f32 	%f230, %f228, %f229, %f227;
	add.s32 	%r418, %r414, %r219;
	mad.lo.s32 	%r419, %r418, %r220, %r44;
	add.s32 	%r420, %r416, %r221;
	mad.lo.s32 	%r421, %r420, %r222, %r447;
	mul.wide.s32 	%rd157, %r419, 4;
	add.s64 	%rd158, %rd2, %rd157;
	ld.global.f32 	%f231, [%rd158];
	mul.wide.s32 	%rd159, %r421, 4;
	add.s64 	%rd160, %rd1, %rd159;
	ld.global.f32 	%f232, [%rd160];
	fma.rn.f32 	%f233, %f231, %f232, %f230;
	add.s32 	%r422, %r418, %r219;
	mad.lo.s32 	%r423, %r422, %r220, %r44;
	add.s32 	%r424, %r420, %r221;
	mad.lo.s32 	%r425, %r424, %r222, %r447;
	mul.wide.s32 	%rd161, %r423, 4;
	add.s64 	%rd162, %rd2, %rd161;
	ld.global.f32 	%f234, [%rd162];
	mul.wide.s32 	%rd163, %r425, 4;
	add.s64 	%rd164, %rd1, %rd163;
	ld.global.f32 	%f235, [%rd164];
	fma.rn.f32 	%f246, %f234, %f235, %f233;
	add.s32 	%r466, %r466, 4;
$L__BB2_22:
	setp.eq.s32 	%p87, %r7, 0;
	@%p87 bra 	$L__BB2_12;
	setp.eq.s32 	%p88, %r7, 1;
	@%p88 bra 	$L__BB2_25;
	add.s32 	%r426, %r466, %r2;
	mad.lo.s32 	%r427, %r426, %r219, %r26;
	mad.lo.s32 	%r428, %r427, %r220, %r44;
	add.s32 	%r429, %r466, %r3;
	mad.lo.s32 	%r430, %r429, %r221, %r446;
	mad.lo.s32 	%r431, %r430, %r222, %r447;
	mul.wide.s32 	%rd165, %r428, 4;
	add.s64 	%rd166, %rd2, %rd165;
	ld.global.f32 	%f237, [%rd166];
	mul.wide.s32 	%rd167, %r431, 4;
	add.s64 	%rd168, %rd1, %rd167;
	ld.global.f32 	%f238, [%rd168];
	fma.rn.f32 	%f239, %f237, %f238, %f246;
	add.s32 	%r432, %r427, %r219;
	mad.lo.s32 	%r433, %r432, %r220, %r44;
	add.s32 	%r434, %r430, %r221;
	mad.lo.s32 	%r435, %r434, %r222, %r447;
	mul.wide.s32 	%rd169, %r433, 4;
	add.s64 	%rd170, %rd2, %rd169;
	ld.global.f32 	%f240, [%rd170];
	mul.wide.s32 	%rd171, %r435, 4;
	add.s64 	%rd172, %rd1, %rd171;
	ld.global.f32 	%f241, [%rd172];
	fma.rn.f32 	%f246, %f240, %f241, %f239;
	add.s32 	%r466, %r466, 2;
$L__BB2_25:
	setp.eq.s32 	%p89, %r9, 0;
	@%p89 bra 	$L__BB2_12;
	add.s32 	%r436, %r466, %r2;
	mad.lo.s32 	%r437, %r436, %r219, %r26;
	mad.lo.s32 	%r438, %r437, %r220, %r44;
	add.s32 	%r439, %r466, %r3;
	mad.lo.s32 	%r440, %r439, %r221, %r446;
	mad.lo.s32 	%r441, %r440, %r222, %r447;
	mul.wide.s32 	%rd173, %r438, 4;
	add.s64 	%rd174, %rd2, %rd173;
	ld.global.f32 	%f242, [%rd174];
	mul.wide.s32 	%rd175, %r441, 4;
	add.s64 	%rd176, %rd1, %rd175;
	ld.global.f32 	%f243, [%rd176];
	fma.rn.f32 	%f246, %f242, %f243, %f246;
	bra.uni 	$L__BB2_12;
$L__BB2_27:
	and.b32  	%r104, %r218, 7;
	add.s32 	%r105, %r104, -1;
	and.b32  	%r106, %r218, 3;
	and.b32  	%r107, %r218, 2147483640;
	and.b32  	%r108, %r218, 1;
	mov.b32 	%r468, 0;
$L__BB2_28:
	mul.lo.s32 	%r110, %r468, %r226;
	add.s32 	%r287, %r4, %r468;
	mul.lo.s32 	%r111, %r287, %r225;
	mov.b32 	%r469, 0;
$L__BB2_29:
	mul.lo.s32 	%r113, %r469, %r226;
	ld.global.f32 	%f154, [%rd4];
	add.f32 	%f257, %f154, 0f00000000;
	mov.b32 	%r470, 0;
$L__BB2_30:
	add.s32 	%r115, %r470, %r110;
	setp.gt.s32 	%p56, %r115, -1;
	setp.lt.s32 	%p57, %r115, %r219;
	and.pred  	%p58, %p56, %p57;
	not.pred 	%p60, %p58;
	@%p60 bra 	$L__BB2_34;
	mov.b32 	%r471, 0;
$L__BB2_32:
	add.s32 	%r117, %r471, %r113;
	setp.gt.s32 	%p61, %r117, -1;
	setp.lt.s32 	%p62, %r117, %r220;
	and.pred  	%p63, %p61, %p62;
	@%p63 bra 	$L__BB2_37;
$L__BB2_33:
	add.s32 	%r471, %r471, 1;
	setp.eq.s32 	%p71, %r471, %r222;
	@%p71 bra 	$L__BB2_34;
	bra.uni 	$L__BB2_32;
$L__BB2_34:
	add.s32 	%r470, %r470, 1;
	setp.ne.s32 	%p72, %r470, %r221;
	@%p72 bra 	$L__BB2_30;
	add.s32 	%r360, %r469, %r111;
	mul.wide.s32 	%rd115, %r360, 4;
	add.s64 	%rd116, %rd3, %rd115;
	st.global.f32 	[%rd116], %f257;
	add.s32 	%r469, %r469, 1;
	setp.ne.s32 	%p73, %r469, %r225;
	@%p73 bra 	$L__BB2_29;
	add.s32 	%r468, %r468, 1;
	setp.eq.s32 	%p74, %r468, %r224;
	@%p74 bra 	$L__BB2_125;
	bra.uni 	$L__BB2_28;
$L__BB2_37:
	setp.lt.u32 	%p64, %r218, 8;
	mov.b32 	%r474, 0;
	@%p64 bra 	$L__BB2_40;
	mov.b32 	%r472, 0;
$L__BB2_39:
	.pragma "nounroll";
	add.s32 	%r292, %r472, %r2;
	mad.lo.s32 	%r293, %r292, %r219, %r115;
	mad.lo.s32 	%r294, %r293, %r220, %r117;
	add.s32 	%r295, %r472, %r3;
	mad.lo.s32 	%r296, %r295, %r221, %r470;
	mad.lo.s32 	%r297, %r296, %r222, %r471;
	mul.wide.s32 	%rd55, %r294, 4;
	add.s64 	%rd56, %rd2, %rd55;
	ld.global.f32 	%f156, [%rd56];
	mul.wide.s32 	%rd57, %r297, 4;
	add.s64 	%rd58, %rd1, %rd57;
	ld.global.f32 	%f157, [%rd58];
	fma.rn.f32 	%f158, %f156, %f157, %f257;
	add.s32 	%r298, %r293, %r219;
	mad.lo.s32 	%r299, %r298, %r220, %r117;
	add.s32 	%r300, %r296, %r221;
	mad.lo.s32 	%r301, %r300, %r222, %r471;
	mul.wide.s32 	%rd59, %r299, 4;
	add.s64 	%rd60, %rd2, %rd59;
	ld.global.f32 	%f159, [%rd60];
	mul.wide.s32 	%rd61, %r301, 4;
	add.s64 	%rd62, %rd1, %rd61;
	ld.global.f32 	%f160, [%rd62];
	fma.rn.f32 	%f161, %f159, %f160, %f158;
	add.s32 	%r302, %r298, %r219;
	mad.lo.s32 	%r303, %r302, %r220, %r117;
	add.s32 	%r304, %r300, %r221;
	mad.lo.s32 	%r305, %r304, %r222, %r471;
	mul.wide.s32 	%rd63, %r303, 4;
	add.s64 	%rd64, %rd2, %rd63;
	ld.global.f32 	%f162, [%rd64];
	mul.wide.s32 	%rd65, %r305, 4;
	add.s64 	%rd66, %rd1, %rd65;
	ld.global.f32 	%f163, [%rd66];
	fma.rn.f32 	%f164, %f162, %f163, %f161;
	add.s32 	%r306, %r302, %r219;
	mad.lo.s32 	%r307, %r306, %r220, %r117;
	add.s32 	%r308, %r304, %r221;
	mad.lo.s32 	%r309, %r308, %r222, %r471;
	mul.wide.s32 	%rd67, %r307, 4;
	add.s64 	%rd68, %rd2, %rd67;
	ld.global.f32 	%f165, [%rd68];
	mul.wide.s32 	%rd69, %r309, 4;
	add.s64 	%rd70, %rd1, %rd69;
	ld.global.f32 	%f166, [%rd70];
	fma.rn.f32 	%f167, %f165, %f166, %f164;
	add.s32 	%r310, %r306, %r219;
	mad.lo.s32 	%r311, %r310, %r220, %r117;
	add.s32 	%r312, %r308, %r221;
	mad.lo.s32 	%r313, %r312, %r222, %r471;
	mul.wide.s32 	%rd71, %r311, 4;
	add.s64 	%rd72, %rd2, %rd71;
	ld.global.f32 	%f168, [%rd72];
	mul.wide.s32 	%rd73, %r313, 4;
	add.s64 	%rd74, %rd1, %rd73;
	ld.global.f32 	%f169, [%rd74];
	fma.rn.f32 	%f170, %f168, %f169, %f167;
	add.s32 	%r314, %r310, %r219;
	mad.lo.s32 	%r315, %r314, %r220, %r117;
	add.s32 	%r316, %r312, %r221;
	mad.lo.s32 	%r317, %r316, %r222, %r471;
	mul.wide.s32 	%rd75, %r315, 4;
	add.s64 	%rd76, %rd2, %rd75;
	ld.global.f32 	%f171, [%rd76];
	mul.wide.s32 	%rd77, %r317, 4;
	add.s64 	%rd78, %rd1, %rd77;
	ld.global.f32 	%f172, [%rd78];
	fma.rn.f32 	%f173, %f171, %f172, %f170;
	add.s32 	%r318, %r314, %r219;
	mad.lo.s32 	%r319, %r318, %r220, %r117;
	add.s32 	%r320, %r316, %r221;
	mad.lo.s32 	%r321, %r320, %r222, %r471;
	mul.wide.s32 	%rd79, %r319, 4;
	add.s64 	%rd80, %rd2, %rd79;
	ld.global.f32 	%f174, [%rd80];
	mul.wide.s32 	%rd81, %r321, 4;
	add.s64 	%rd82, %rd1, %rd81;
	ld.global.f32 	%f175, [%rd82];
	fma.rn.f32 	%f176, %f174, %f175, %f173;
	add.s32 	%r322, %r318, %r219;
	mad.lo.s32 	%r323, %r322, %r220, %r117;
	add.s32 	%r324, %r320, %r221;
	mad.lo.s32 	%r325, %r324, %r222, %r471;
	mul.wide.s32 	%rd83, %r323, 4;
	add.s64 	%rd84, %rd2, %rd83;
	ld.global.f32 	%f177, [%rd84];
	mul.wide.s32 	%rd85, %r325, 4;
	add.s64 	%rd86, %rd1, %rd85;
	ld.global.f32 	%f178, [%rd86];
	fma.rn.f32 	%f257, %f177, %f178, %f176;
	add.s32 	%r472, %r472, 8;
	setp.ne.s32 	%p65, %r472, %r107;
	mov.u32 	%r474, %r107;
	@%p65 bra 	$L__BB2_39;
$L__BB2_40:
	setp.eq.s32 	%p66, %r104, 0;
	@%p66 bra 	$L__BB2_33;
	setp.lt.u32 	%p67, %r105, 3;
	@%p67 bra 	$L__BB2_43;
	add.s32 	%r326, %r474, %r2;
	mad.lo.s32 	%r327, %r326, %r219, %r115;
	mad.lo.s32 	%r328, %r327, %r220, %r117;
	add.s32 	%r329, %r474, %r3;
	mad.lo.s32 	%r330, %r329, %r221, %r470;
	mad.lo.s32 	%r331, %r330, %r222, %r471;
	mul.wide.s32 	%rd87, %r328, 4;
	add.s64 	%rd88, %rd2, %rd87;
	ld.global.f32 	%f180, [%rd88];
	mul.wide.s32 	%rd89, %r331, 4;
	add.s64 	%rd90, %rd1, %rd89;
	ld.global.f32 	%f181, [%rd90];
	fma.rn.f32 	%f182, %f180, %f181, %f257;
	add.s32 	%r332, %r327, %r219;
	mad.lo.s32 	%r333, %r332, %r220, %r117;
	add.s32 	%r334, %r330, %r221;
	mad.lo.s32 	%r335, %r334, %r222, %r471;
	mul.wide.s32 	%rd91, %r333, 4;
	add.s64 	%rd92, %rd2, %rd91;
	ld.global.f32 	%f183, [%rd92];
	mul.wide.s32 	%rd93, %r335, 4;
	add.s64 	%rd94, %rd1, %rd93;
	ld.global.f32 	%f184, [%rd94];
	fma.rn.f32 	%f185, %f183, %f184, %f182;
	add.s32 	%r336, %r332, %r219;
	mad.lo.s32 	%r337, %r336, %r220, %r117;
	add.s32 	%r338, %r334, %r221;
	mad.lo.s32 	%r339, %r338, %r222, %r471;
	mul.wide.s32 	%rd95, %r337, 4;
	add.s64 	%rd96, %rd2, %rd95;
	ld.global.f32 	%f186, [%rd96];
	mul.wide.s32 	%rd97, %r339, 4;
	add.s64 	%rd98, %rd1, %rd97;
	ld.global.f32 	%f187, [%rd98];
	fma.rn.f32 	%f188, %f186, %f187, %f185;
	add.s32 	%r340, %r336, %r219;
	mad.lo.s32 	%r341, %r340, %r220, %r117;
	add.s32 	%r342, %r338, %r221;
	mad.lo.s32 	%r343, %r342, %r222, %r471;
	mul.wide.s32 	%rd99, %r341, 4;
	add.s64 	%rd100, %rd2, %rd99;
	ld.global.f32 	%f189, [%rd100];
	mul.wide.s32 	%rd101, %r343, 4;
	add.s64 	%rd102, %rd1, %rd101;
	ld.global.f32 	%f190, [%rd102];
	fma.rn.f32 	%f257, %f189, %f190, %f188;
	add.s32 	%r474, %r474, 4;
$L__BB2_43:
	setp.eq.s32 	%p68, %r106, 0;
	@%p68 bra 	$L__BB2_33;
	setp.eq.s32 	%p69, %r106, 1;
	@%p69 bra 	$L__BB2_46;
	add.s32 	%r344, %r474, %r2;
	mad.lo.s32 	%r345, %r344, %r219, %r115;
	mad.lo.s32 	%r346, %r345, %r220, %r117;
	add.s32 	%r347, %r474, %r3;
	mad.lo.s32 	%r348, %r347, %r221, %r470;
	mad.lo.s32 	%r349, %r348, %r222, %r471;
	mul.wide.s32 	%rd103, %r346, 4;
	add.s64 	%rd104, %rd2, %rd103;
	ld.global.f32 	%f192, [%rd104];
	mul.wide.s32 	%rd105, %r349, 4;
	add.s64 	%rd106, %rd1, %rd105;
	ld.global.f32 	%f193, [%rd106];
	fma.rn.f32 	%f194, %f192, %f193, %f257;
	add.s32 	%r350, %r345, %r219;
	mad.lo.s32 	%r351, %r350, %r220, %r117;
	add.s32 	%r352, %r348, %r221;
	mad.lo.s32 	%r353, %r352, %r222, %r471;
	mul.wide.s32 	%rd107, %r351, 4;
	add.s64 	%rd108, %rd2, %rd107;
	ld.global.f32 	%f195, [%rd108];
	mul.wide.s32 	%rd109, %r353, 4;
	add.s64 	%rd110, %rd1, %rd109;
	ld.global.f32 	%f196, [%rd110];
	fma.rn.f32 	%f257, %f195, %f196, %f194;
	add.s32 	%r474, %r474, 2;
$L__BB2_46:
	setp.eq.s32 	%p70, %r108, 0;
	@%p70 bra 	$L__BB2_33;
	add.s32 	%r354, %r474, %r2;
	mad.lo.s32 	%r355, %r354, %r219, %r115;
	mad.lo.s32 	%r356, %r355, %r220, %r117;
	add.s32 	%r357, %r474, %r3;
	mad.lo.s32 	%r358, %r357, %r221, %r470;
	mad.lo.s32 	%r359, %r358, %r222, %r471;
	mul.wide.s32 	%rd111, %r356, 4;
	add.s64 	%rd112, %rd2, %rd111;
	ld.global.f32 	%f197, [%rd112];
	mul.wide.s32 	%rd113, %r359, 4;
	add.s64 	%rd114, %rd1, %rd113;
	ld.global.f32 	%f198, [%rd114];
	fma.rn.f32 	%f257, %f197, %f198, %f257;
	bra.uni 	$L__BB2_33;
$L__BB2_48:
	setp.ne.s64 	%p40, %rd6, 0;
	@%p40 bra 	$L__BB2_59;
	add.s32 	%r129, %r225, -1;
	and.b32  	%r130, %r225, 3;
	and.b32  	%r131, %r225, 2147483644;
	and.b32  	%r132, %r225, 1;
	mov.b32 	%r476, 0;
$L__BB2_50:
	setp.lt.u32 	%p49, %r129, 3;
	add.s32 	%r277, %r4, %r476;
	mul.lo.s32 	%r134, %r277, %r225;
	mov.b32 	%r479, 0;
	@%p49 bra 	$L__BB2_53;
	mov.b32 	%r477, 0;
$L__BB2_52:
	.pragma "nounroll";
	add.s32 	%r279, %r477, %r134;
	mul.wide.s32 	%rd49, %r279, 4;
	add.s64 	%rd50, %rd3, %rd49;
	mov.b32 	%r280, 0;
	st.global.u32 	[%rd50], %r280;
	st.global.u32 	[%rd50+4], %r280;
	st.global.u32 	[%rd50+8], %r280;
	st.global.u32 	[%rd50+12], %r280;
	add.s32 	%r477, %r477, 4;
	setp.ne.s32 	%p50, %r477, %r131;
	mov.u32 	%r479, %r131;
	@%p50 bra 	$L__BB2_52;
$L__BB2_53:
	setp.eq.s32 	%p51, %r130, 0;
	@%p51 bra 	$L__BB2_58;
	setp.eq.s32 	%p52, %r130, 1;
	@%p52 bra 	$L__BB2_56;
	add.s32 	%r281, %r479, %r134;
	mul.wide.s32 	%rd51, %r281, 4;
	add.s64 	%rd52, %rd3, %rd51;
	mov.b32 	%r282, 0;
	st.global.u32 	[%rd52], %r282;
	st.global.u32 	[%rd52+4], %r282;
	add.s32 	%r479, %r479, 2;
$L__BB2_56:
	setp.eq.s32 	%p53, %r132, 0;
	@%p53 bra 	$L__BB2_58;
	add.s32 	%r283, %r479, %r134;
	mul.wide.s32 	%rd53, %r283, 4;
	add.s64 	%rd54, %rd3, %rd53;
	mov.b32 	%r284, 0;
	st.global.u32 	[%rd54], %r284;
$L__BB2_58:
	add.s32 	%r476, %r476, 1;
	setp.eq.s32 	%p54, %r476, %r224;
	@%p54 bra 	$L__BB2_125;
	bra.uni 	$L__BB2_50;
$L__BB2_59:
	add.s32 	%r141, %r225, -1;
	and.b32  	%r142, %r225, 7;
	add.s32 	%r143, %r142, -1;
	and.b32  	%r144, %r225, 3;
	and.b32  	%r145, %r225, 2147483640;
	and.b32  	%r146, %r225, 1;
	mov.b32 	%r480, 0;
$L__BB2_60:
	setp.lt.u32 	%p41, %r141, 7;
	add.s32 	%r269, %r4, %r480;
	mul.lo.s32 	%r148, %r269, %r225;
	mov.b32 	%r483, 0;
	@%p41 bra 	$L__BB2_63;
	mov.b32 	%r481, 0;
$L__BB2_62:
	.pragma "nounroll";
	ld.global.f32 	%f124, [%rd4];
	add.f32 	%f125, %f124, 0f00000000;
	add.s32 	%r271, %r481, %r148;
	mul.wide.s32 	%rd41, %r271, 4;
	add.s64 	%rd42, %rd3, %rd41;
	st.global.f32 	[%rd42], %f125;
	ld.global.f32 	%f126, [%rd4];
	add.f32 	%f127, %f126, 0f00000000;
	st.global.f32 	[%rd42+4], %f127;
	ld.global.f32 	%f128, [%rd4];
	add.f32 	%f129, %f128, 0f00000000;
	st.global.f32 	[%rd42+8], %f129;
	ld.global.f32 	%f130, [%rd4];
	add.f32 	%f131, %f130, 0f00000000;
	st.global.f32 	[%rd42+12], %f131;
	ld.global.f32 	%f132, [%rd4];
	add.f32 	%f133, %f132, 0f00000000;
	st.global.f32 	[%rd42+16], %f133;
	ld.global.f32 	%f134, [%rd4];
	add.f32 	%f135, %f134, 0f00000000;
	st.global.f32 	[%rd42+20], %f135;
	ld.global.f32 	%f136, [%rd4];
	add.f32 	%f137, %f136, 0f00000000;
	st.global.f32 	[%rd42+24], %f137;
	ld.global.f32 	%f138, [%rd4];
	add.f32 	%f139, %f138, 0f00000000;
	st.global.f32 	[%rd42+28], %f139;
	add.s32 	%r481, %r481, 8;
	setp.ne.s32 	%p42, %r481, %r145;
	mov.u32 	%r483, %r145;
	@%p42 bra 	$L__BB2_62;
$L__BB2_63:
	setp.eq.s32 	%p43, %r142, 0;
	@%p43 bra 	$L__BB2_71;
	setp.lt.u32 	%p44, %r143, 3;
	@%p44 bra 	$L__BB2_66;
	ld.global.f32 	%f140, [%rd4];
	add.f32 	%f141, %f140, 0f00000000;
	add.s32 	%r272, %r483, %r148;
	mul.wide.s32 	%rd43, %r272, 4;
	add.s64 	%rd44, %rd3, %rd43;
	st.global.f32 	[%rd44], %f141;
	ld.global.f32 	%f142, [%rd4];
	add.f32 	%f143, %f142, 0f00000000;
	st.global.f32 	[%rd44+4], %f143;
	ld.global.f32 	%f144, [%rd4];
	add.f32 	%f145, %f144, 0f00000000;
	st.global.f32 	[%rd44+8], %f145;
	ld.global.f32 	%f146, [%rd4];
	add.f32 	%f147, %f146, 0f00000000;
	st.global.f32 	[%rd44+12], %f147;
	add.s32 	%r483, %r483, 4;
$L__BB2_66:
	setp.eq.s32 	%p45, %r144, 0;
	@%p45 bra 	$L__BB2_71;
	setp.eq.s32 	%p46, %r144, 1;
	@%p46 bra 	$L__BB2_69;
	ld.global.f32 	%f148, [%rd4];
	add.f32 	%f149, %f148, 0f00000000;
	add.s32 	%r273, %r483, %r148;
	mul.wide.s32 	%rd45, %r273, 4;
	add.s64 	%rd46, %rd3, %rd45;
	st.global.f32 	[%rd46], %f149;
	ld.global.f32 	%f150, [%rd4];
	add.f32 	%f151, %f150, 0f00000000;
	st.global.f32 	[%rd46+4], %f151;
	add.s32 	%r483, %r483, 2;
$L__BB2_69:
	setp.eq.s32 	%p47, %r146, 0;
	@%p47 bra 	$L__BB2_71;
	ld.global.f32 	%f152, [%rd4];
	add.f32 	%f153, %f152, 0f00000000;
	add.s32 	%r274, %r483, %r148;
	mul.wide.s32 	%rd47, %r274, 4;
	add.s64 	%rd48, %rd3, %rd47;
	st.global.f32 	[%rd48], %f153;
$L__BB2_71:
	add.s32 	%r480, %r480, 1;
	setp.eq.s32 	%p48, %r480, %r224;
	@%p48 bra 	$L__BB2_125;
	bra.uni 	$L__BB2_60;
$L__BB2_72:
	setp.ne.s64 	%p24, %rd6, 0;
	@%p24 bra 	$L__BB2_83;
	add.s32 	%r157, %r225, -1;
	and.b32  	%r158, %r225, 3;
	and.b32  	%r159, %r225, 2147483644;
	and.b32  	%r160, %r225, 1;
	mov.b32 	%r485, 0;
$L__BB2_74:
	setp.lt.u32 	%p33, %r157, 3;
	add.s32 	%r259, %r4, %r485;
	mul.lo.s32 	%r162, %r259, %r225;
	mov.b32 	%r488, 0;
	@%p33 bra 	$L__BB2_77;
	mov.b32 	%r486, 0;
$L__BB2_76:
	.pragma "nounroll";
	add.s32 	%r261, %r486, %r162;
	mul.wide.s32 	%rd35, %r261, 4;
	add.s64 	%rd36, %rd3, %rd35;
	mov.b32 	%r262, 0;
	st.global.u32 	[%rd36], %r262;
	st.global.u32 	[%rd36+4], %r262;
	st.global.u32 	[%rd36+8], %r262;
	st.global.u32 	[%rd36+12], %r262;
	add.s32 	%r486, %r486, 4;
	setp.ne.s32 	%p34, %r486, %r159;
	mov.u32 	%r488, %r159;
	@%p34 bra 	$L__BB2_76;
$L__BB2_77:
	setp.eq.s32 	%p35, %r158, 0;
	@%p35 bra 	$L__BB2_82;
	setp.eq.s32 	%p36, %r158, 1;
	@%p36 bra 	$L__BB2_80;
	add.s32 	%r263, %r488, %r162;
	mul.wide.s32 	%rd37, %r263, 4;
	add.s64 	%rd38, %rd3, %rd37;
	mov.b32 	%r264, 0;
	st.global.u32 	[%rd38], %r264;
	st.global.u32 	[%rd38+4], %r264;
	add.s32 	%r488, %r488, 2;
$L__BB2_80:
	setp.eq.s32 	%p37, %r160, 0;
	@%p37 bra 	$L__BB2_82;
	add.s32 	%r265, %r488, %r162;
	mul.wide.s32 	%rd39, %r265, 4;
	add.s64 	%rd40, %rd3, %rd39;
	mov.b32 	%r266, 0;
	st.global.u32 	[%rd40], %r266;
$L__BB2_82:
	add.s32 	%r485, %r485, 1;
	setp.eq.s32 	%p38, %r485, %r224;
	@%p38 bra 	$L__BB2_125;
	bra.uni 	$L__BB2_74;
$L__BB2_83:
	add.s32 	%r169, %r225, -1;
	and.b32  	%r170, %r225, 7;
	add.s32 	%r171, %r170, -1;
	and.b32  	%r172, %r225, 3;
	and.b32  	%r173, %r225, 2147483640;
	and.b32  	%r174, %r225, 1;
	mov.b32 	%r489, 0;
$L__BB2_84:
	setp.lt.u32 	%p25, %r169, 7;
	add.s32 	%r251, %r4, %r489;
	mul.lo.s32 	%r176, %r251, %r225;
	mov.b32 	%r492, 0;
	@%p25 bra 	$L__BB2_87;
	mov.b32 	%r490, 0;
$L__BB2_86:
	.pragma "nounroll";
	ld.global.f32 	%f94, [%rd4];
	add.f32 	%f95, %f94, 0f00000000;
	add.s32 	%r253, %r490, %r176;
	mul.wide.s32 	%rd27, %r253, 4;
	add.s64 	%rd28, %rd3, %rd27;
	st.global.f32 	[%rd28], %f95;
	ld.global.f32 	%f96, [%rd4];
	add.f32 	%f97, %f96, 0f00000000;
	st.global.f32 	[%rd28+4], %f97;
	ld.global.f32 	%f98, [%rd4];
	add.f32 	%f99, %f98, 0f00000000;
	st.global.f32 	[%rd28+8], %f99;
	ld.global.f32 	%f100, [%rd4];
	add.f32 	%f101, %f100, 0f00000000;
	st.global.f32 	[%rd28+12], %f101;
	ld.global.f32 	%f102, [%rd4];
	add.f32 	%f103, %f102, 0f00000000;
	st.global.f32 	[%rd28+16], %f103;
	ld.global.f32 	%f104, [%rd4];
	add.f32 	%f105, %f104, 0f00000000;
	st.global.f32 	[%rd28+20], %f105;
	ld.global.f32 	%f106, [%rd4];
	add.f32 	%f107, %f106, 0f00000000;
	st.global.f32 	[%rd28+24], %f107;
	ld.global.f32 	%f108, [%rd4];
	add.f32 	%f109, %f108, 0f00000000;
	st.global.f32 	[%rd28+28], %f109;
	add.s32 	%r490, %r490, 8;
	setp.ne.s32 	%p26, %r490, %r173;
	mov.u32 	%r492, %r173;
	@%p26 bra 	$L__BB2_86;
$L__BB2_87:
	setp.eq.s32 	%p27, %r170, 0;
	@%p27 bra 	$L__BB2_95;
	setp.lt.u32 	%p28, %r171, 3;
	@%p28 bra 	$L__BB2_90;
	ld.global.f32 	%f110, [%rd4];
	add.f32 	%f111, %f110, 0f00000000;
	add.s32 	%r254, %r492, %r176;
	mul.wide.s32 	%rd29, %r254, 4;
	add.s64 	%rd30, %rd3, %rd29;
	st.global.f32 	[%rd30], %f111;
	ld.global.f32 	%f112, [%rd4];
	add.f32 	%f113, %f112, 0f00000000;
	st.global.f32 	[%rd30+4], %f113;
	ld.global.f32 	%f114, [%rd4];
	add.f32 	%f115, %f114, 0f00000000;
	st.global.f32 	[%rd30+8], %f115;
	ld.global.f32 	%f116, [%rd4];
	add.f32 	%f117, %f116, 0f00000000;
	st.global.f32 	[%rd30+12], %f117;
	add.s32 	%r492, %r492, 4;
$L__BB2_90:
	setp.eq.s32 	%p29, %r172, 0;
	@%p29 bra 	$L__BB2_95;
	setp.eq.s32 	%p30, %r172, 1;
	@%p30 bra 	$L__BB2_93;
	ld.global.f32 	%f118, [%rd4];
	add.f32 	%f119, %f118, 0f00000000;
	add.s32 	%r255, %r492, %r176;
	mul.wide.s32 	%rd31, %r255, 4;
	add.s64 	%rd32, %rd3, %rd31;
	st.global.f32 	[%rd32], %f119;
	ld.global.f32 	%f120, [%rd4];
	add.f32 	%f121, %f120, 0f00000000;
	st.global.f32 	[%rd32+4], %f121;
	add.s32 	%r492, %r492, 2;
$L__BB2_93:
	setp.eq.s32 	%p31, %r174, 0;
	@%p31 bra 	$L__BB2_95;
	ld.global.f32 	%f122, [%rd4];
	add.f32 	%f123, %f122, 0f00000000;
	add.s32 	%r256, %r492, %r176;
	mul.wide.s32 	%rd33, %r256, 4;
	add.s64 	%rd34, %rd3, %rd33;
	st.global.f32 	[%rd34], %f123;
$L__BB2_95:
	add.s32 	%r489, %r489, 1;
	setp.eq.s32 	%p32, %r489, %r224;
	@%p32 bra 	$L__BB2_125;
	bra.uni 	$L__BB2_84;
$L__BB2_96:
	setp.ne.s64 	%p4, %rd6, 0;
	@%p4 bra 	$L__BB2_110;
	add.s32 	%r185, %r225, -1;
	and.b32  	%r186, %r225, 7;
	add.s32 	%r187, %r186, -1;
	and.b32  	%r188, %r225, 3;
	and.b32  	%r189, %r225, 2147483640;
	and.b32  	%r190, %r225, 1;
	mov.b32 	%r494, 0;
$L__BB2_98:
	setp.lt.u32 	%p15, %r185, 7;
	add.s32 	%r239, %r4, %r494;
	mul.lo.s32 	%r192, %r239, %r225;
	mov.b32 	%r497, 0;
	@%p15 bra 	$L__BB2_101;
	mov.b32 	%r495, 0;
$L__BB2_100:
	.pragma "nounroll";
	add.s32 	%r241, %r495, %r192;
	mul.wide.s32 	%rd19, %r241, 4;
	add.s64 	%rd20, %rd3, %rd19;
	mov.b32 	%r242, 0;
	st.global.u32 	[%rd20], %r242;
	st.global.u32 	[%rd20+4], %r242;
	st.global.u32 	[%rd20+8], %r242;
	st.global.u32 	[%rd20+12], %r242;
	st.global.u32 	[%rd20+16], %r242;
	st.global.u32 	[%rd20+20], %r242;
	st.global.u32 	[%rd20+24], %r242;
	st.global.u32 	[%rd20+28], %r242;
	add.s32 	%r495, %r495, 8;
	setp.ne.s32 	%p16, %r495, %r189;
	mov.u32 	%r497, %r189;
	@%p16 bra 	$L__BB2_100;
$L__BB2_101:
	setp.eq.s32 	%p17, %r186, 0;
	@%p17 bra 	$L__BB2_109;
	setp.lt.u32 	%p18, %r187, 3;
	@%p18 bra 	$L__BB2_104;
	add.s32 	%r243, %r497, %r192;
	mul.wide.s32 	%rd21, %r243, 4;
	add.s64 	%rd22, %rd3, %rd21;
	mov.b32 	%r244, 0;
	st.global.u32 	[%rd22], %r244;
	st.global.u32 	[%rd22+4], %r244;
	st.global.u32 	[%rd22+8], %r244;
	st.global.u32 	[%rd22+12], %r244;
	add.s32 	%r497, %r497, 4;
$L__BB2_104:
	setp.eq.s32 	%p19, %r188, 0;
	@%p19 bra 	$L__BB2_109;
	setp.eq.s32 	%p20, %r188, 1;
	@%p20 bra 	$L__BB2_107;
	add.s32 	%r245, %r497, %r192;
	mul.wide.s32 	%rd23, %r245, 4;
	add.s64 	%rd24, %rd3, %rd23;
	mov.b32 	%r246, 0;
	st.global.u32 	[%rd24], %r246;
	st.global.u32 	[%rd24+4], %r246;
	add.s32 	%r497, %r497, 2;
$L__BB2_107:
	setp.eq.s32 	%p21, %r190, 0;
	@%p21 bra 	$L__BB2_109;
	add.s32 	%r247, %r497, %r192;
	mul.wide.s32 	%rd25, %r247, 4;
	add.s64 	%rd26, %rd3, %rd25;
	mov.b32 	%r248, 0;
	st.global.u32 	[%rd26], %r248;
$L__BB2_109:
	add.s32 	%r494, %r494, 1;
	setp.eq.s32 	%p22, %r494, %r224;
	@%p22 bra 	$L__BB2_125;
	bra.uni 	$L__BB2_98;
$L__BB2_110:
	add.s32 	%r201, %r225, -1;
	and.b32  	%r202, %r225, 15;
	add.s32 	%r203, %r202, -1;
	and.b32  	%r204, %r225, 7;
	add.s32 	%r205, %r204, -1;
	and.b32  	%r206, %r225, 2147483632;
	and.b32  	%r207, %r225, 3;
	mov.b32 	%r499, 0;
$L__BB2_111:
	setp.lt.u32 	%p5, %r201, 15;
	add.s32 	%r231, %r4, %r499;
	mul.lo.s32 	%r209, %r231, %r225;
	mov.b32 	%r502, 0;
	@%p5 bra 	$L__BB2_114;
	mov.b32 	%r500, 0;
$L__BB2_113:
	.pragma "nounroll";
	ld.global.f32 	%f32, [%rd4];
	add.f32 	%f33, %f32, 0f00000000;
	add.s32 	%r233, %r500, %r209;
	mul.wide.s32 	%rd12, %r233, 4;
	add.s64 	%rd13, %rd3, %rd12;
	st.global.f32 	[%rd13], %f33;
	ld.global.f32 	%f34, [%rd4];
	add.f32 	%f35, %f34, 0f00000000;
	st.global.f32 	[%rd13+4], %f35;
	ld.global.f32 	%f36, [%rd4];
	add.f32 	%f37, %f36, 0f00000000;
	st.global.f32 	[%rd13+8], %f37;
	ld.global.f32 	%f38, [%rd4];
	add.f32 	%f39, %f38, 0f00000000;
	st.global.f32 	[%rd13+12], %f39;
	ld.global.f32 	%f40, [%rd4];
	add.f32 	%f41, %f40, 0f00000000;
	st.global.f32 	[%rd13+16], %f41;
	ld.global.f32 	%f42, [%rd4];
	add.f32 	%f43, %f42, 0f00000000;
	st.global.f32 	[%rd13+20], %f43;
	ld.global.f32 	%f44, [%rd4];
	add.f32 	%f45, %f44, 0f00000000;
	st.global.f32 	[%rd13+24], %f45;
	ld.global.f32 	%f46, [%rd4];
	add.f32 	%f47, %f46, 0f00000000;
	st.global.f32 	[%rd13+28], %f47;
	ld.global.f32 	%f48, [%rd4];
	add.f32 	%f49, %f48, 0f00000000;
	st.global.f32 	[%rd13+32], %f49;
	ld.global.f32 	%f50, [%rd4];
	add.f32 	%f51, %f50, 0f00000000;
	st.global.f32 	[%rd13+36], %f51;
	ld.global.f32 	%f52, [%rd4];
	add.f32 	%f53, %f52, 0f00000000;
	st.global.f32 	[%rd13+40], %f53;
	ld.global.f32 	%f54, [%rd4];
	add.f32 	%f55, %f54, 0f00000000;
	st.global.f32 	[%rd13+44], %f55;
	ld.global.f32 	%f56, [%rd4];
	add.f32 	%f57, %f56, 0f00000000;
	st.global.f32 	[%rd13+48], %f57;
	ld.global.f32 	%f58, [%rd4];
	add.f32 	%f59, %f58, 0f00000000;
	st.global.f32 	[%rd13+52], %f59;
	ld.global.f32 	%f60, [%rd4];
	add.f32 	%f61, %f60, 0f00000000;
	st.global.f32 	[%rd13+56], %f61;
	ld.global.f32 	%f62, [%rd4];
	add.f32 	%f63, %f62, 0f00000000;
	st.global.f32 	[%rd13+60], %f63;
	add.s32 	%r500, %r500, 16;
	setp.ne.s32 	%p6, %r500, %r206;
	mov.u32 	%r502, %r206;
	@%p6 bra 	$L__BB2_113;
$L__BB2_114:
	setp.eq.s32 	%p7, %r202, 0;
	@%p7 bra 	$L__BB2_124;
	setp.lt.u32 	%p8, %r203, 7;
	@%p8 bra 	$L__BB2_117;
	ld.global.f32 	%f64, [%rd4];
	add.f32 	%f65, %f64, 0f00000000;
	add.s32 	%r234, %r502, %r209;
	mul.wide.s32 	%rd14, %r234, 4;
	add.s64 	%rd15, %rd3, %rd14;
	st.global.f32 	[%rd15], %f65;
	ld.global.f32 	%f66, [%rd4];
	add.f32 	%f67, %f66, 0f00000000;
	st.global.f32 	[%rd15+4], %f67;
	ld.global.f32 	%f68, [%rd4];
	add.f32 	%f69, %f68, 0f00000000;
	st.global.f32 	[%rd15+8], %f69;
	ld.global.f32 	%f70, [%rd4];
	add.f32 	%f71, %f70, 0f00000000;
	st.global.f32 	[%rd15+12], %f71;
	ld.global.f32 	%f72, [%rd4];
	add.f32 	%f73, %f72, 0f00000000;
	st.global.f32 	[%rd15+16], %f73;
	ld.global.f32 	%f74, [%rd4];
	add.f32 	%f75, %f74, 0f00000000;
	st.global.f32 	[%rd15+20], %f75;
	ld.global.f32 	%f76, [%rd4];
	add.f32 	%f77, %f76, 0f00000000;
	st.global.f32 	[%rd15+24], %f77;
	ld.global.f32 	%f78, [%rd4];
	add.f32 	%f79, %f78, 0f00000000;
	st.global.f32 	[%rd15+28], %f79;
	add.s32 	%r502, %r502, 8;
$L__BB2_117:
	setp.eq.s32 	%p9, %r204, 0;
	@%p9 bra 	$L__BB2_124;
	setp.lt.u32 	%p10, %r205, 3;
	@%p10 bra 	$L__BB2_120;
	ld.global.f32 	%f80, [%rd4];
	add.f32 	%f81, %f80, 0f00000000;
	add.s32 	%r235, %r502, %r209;
	mul.wide.s32 	%rd16, %r235, 4;
	add.s64 	%rd17, %rd3, %rd16;
	st.global.f32 	[%rd17], %f81;
	ld.global.f32 	%f82, [%rd4];
	add.f32 	%f83, %f82, 0f00000000;
	st.global.f32 	[%rd17+4], %f83;
	ld.global.f32 	%f84, [%rd4];
	add.f32 	%f85, %f84, 0f00000000;
	st.global.f32 	[%rd17+8], %f85;
	ld.global.f32 	%f86, [%rd4];
	add.f32 	%f87, %f86, 0f00000000;
	st.global.f32 	[%rd17+12], %f87;
	add.s32 	%r502, %r502, 4;
$L__BB2_120:
	setp.eq.s32 	%p11, %r207, 0;
	@%p11 bra 	$L__BB2_124;
	setp.eq.s32 	%p12, %r207, 1;
	ld.global.f32 	%f88, [%rd4];
	add.f32 	%f89, %f88, 0f00000000;
	add.s32 	%r236, %r502, %r209;
	mul.wide.s32 	%rd18, %r236, 4;
	add.s64 	%rd5, %rd3, %rd18;
	st.global.f32 	[%rd5], %f89;
	@%p12 bra 	$L__BB2_124;
	setp.eq.s32 	%p13, %r207, 2;
	ld.global.f32 	%f90, [%rd4];
	add.f32 	%f91, %f90, 0f00000000;
	st.global.f32 	[%rd5+4], %f91;
	@%p13 bra 	$L__BB2_124;
	ld.global.f32 	%f92, [%rd4];
	add.f32 	%f93, %f92, 0f00000000;
	st.global.f32 	[%rd5+8], %f93;
$L__BB2_124:
	add.s32 	%r499, %r499, 1;
	setp.ne.s32 	%p14, %r499, %r224;
	@%p14 bra 	$L__BB2_111;
$L__BB2_125:
	ret;

}
	// .globl	_max_pool2d
.visible .entry _max_pool2d(
	.param .u32 _max_pool2d_param_0,
	.param .u64 .ptr .align 1 _max_pool2d_param_1,
	.param .u32 _max_pool2d_param_2,
	.param .u32 _max_pool2d_param_3,
	.param .u32 _max_pool2d_param_4,
	.param .u32 _max_pool2d_param_5,
	.param .u32 _max_pool2d_param_6,
	.param .u32 _max_pool2d_param_7,
	.param .u64 .ptr .align 1 _max_pool2d_param_8,
	.param .u32 _max_pool2d_param_9,
	.param .u32 _max_pool2d_param_10
)
{
	.reg .pred 	%p<66>;
	.reg .b32 	%r<136>;
	.reg .b32 	%f<130>;
	.reg .b64 	%rd<95>;

	ld.param.u64 	%rd9, [_max_pool2d_param_1];
	ld.param.u32 	%r61, [_max_pool2d_param_2];
	ld.param.u32 	%r62, [_max_pool2d_param_3];
	ld.param.u32 	%r63, [_max_pool2d_param_4];
	ld.param.u32 	%r64, [_max_pool2d_param_5];
	ld.param.u32 	%r65, [_max_pool2d_param_6];
	ld.param.u32 	%r66, [_max_pool2d_param_7];
	ld.param.u64 	%rd10, [_max_pool2d_param_8];
	ld.param.u32 	%r67, [_max_pool2d_param_9];
	cvta.to.global.u64 	%rd1, %rd10;
	cvta.to.global.u64 	%rd2, %rd9;
	setp.lt.s32 	%p1, %r67, 1;
	@%p1 bra 	$L__BB3_50;
	ld.param.u32 	%r112, [_max_pool2d_param_10];
	mov.u32 	%r69, %tid.x;
	mov.u32 	%r70, %ctaid.x;
	setp.lt.s32 	%p2, %r112, 1;
	mad.lo.s32 	%r71, %r61, %r70, %r69;
	mul.lo.s32 	%r72, %r71, %r62;
	mul.lo.s32 	%r1, %r72, %r63;
	mul.lo.s32 	%r2, %r67, %r71;
	@%p2 bra 	$L__BB3_50;
	setp.lt.s32 	%p3, %r64, 1;
	@%p3 bra 	$L__BB3_35;
	setp.lt.s32 	%p14, %r65, 1;
	@%p14 bra 	$L__BB3_22;
	and.b32  	%r3, %r65, 15;
	and.b32  	%r4, %r65, 7;
	and.b32  	%r5, %r65, 2147483632;
	and.b32  	%r6, %r65, 3;
	neg.s32 	%r7, %r5;
	add.s64 	%rd3, %rd2, 32;
	mov.b32 	%r118, 0;
$L__BB3_5:
	mul.lo.s32 	%r9, %r118, %r66;
	mov.b32 	%r119, 0;
$L__BB3_6:
	mul.lo.s32 	%r100, %r119, %r66;
	mad.lo.s32 	%r101, %r9, %r63, %r1;
	add.s32 	%r102, %r101, %r100;
	mul.wide.s32 	%rd84, %r102, 4;
	add.s64 	%rd85, %rd2, %rd84;
	ld.global.f32 	%f129, [%rd85];
	add.s32 	%r11, %r100, %r1;
	mov.b32 	%r120, 0;
$L__BB3_7:
	setp.lt.u32 	%p23, %r65, 16;
	add.s32 	%r104, %r120, %r9;
	mad.lo.s32 	%r13, %r104, %r63, %r11;
	mov.b32 	%r124, 0;
	mov.u32 	%r121, %r13;
	mov.u32 	%r122, %r7;
	@%p23 bra 	$L__BB3_9;
$L__BB3_8:
	.pragma "nounroll";
	mul.wide.s32 	%rd86, %r121, 4;
	add.s64 	%rd87, %rd3, %rd86;
	ld.global.f32 	%f64, [%rd87+-32];
	setp.gt.f32 	%p24, %f64, %f129;
	selp.f32 	%f65, %f64, %f129, %p24;
	ld.global.f32 	%f66, [%rd87+-28];
	setp.gt.f32 	%p25, %f66, %f65;
	selp.f32 	%f67, %f66, %f65, %p25;
	ld.global.f32 	%f68, [%rd87+-24];
	setp.gt.f32 	%p26, %f68, %f67;
	selp.f32 	%f69, %f68, %f67, %p26;
	ld.global.f32 	%f70, [%rd87+-20];
	setp.gt.f32 	%p27, %f70, %f69;
	selp.f32 	%f71, %f70, %f69, %p27;
	ld.global.f32 	%f72, [%rd87+-16];
	setp.gt.f32 	%p28, %f72, %f71;
	selp.f32 	%f73, %f72, %f71, %p28;
	ld.global.f32 	%f74, [%rd87+-12];
	setp.gt.f32 	%p29, %f74, %f73;
	selp.f32 	%f75, %f74, %f73, %p29;
	ld.global.f32 	%f76, [%rd87+-8];
	setp.gt.f32 	%p30, %f76, %f75;
	selp.f32 	%f77, %f76, %f75, %p30;
	ld.global.f32 	%f78, [%rd87+-4];
	setp.gt.f32 	%p31, %f78, %f77;
	selp.f32 	%f79, %f78, %f77, %p31;
	ld.global.f32 	%f80, [%rd87];
	setp.gt.f32 	%p32, %f80, %f79;
	selp.f32 	%f81, %f80, %f79, %p32;
	ld.global.f32 	%f82, [%rd87+4];
	setp.gt.f32 	%p33, %f82, %f81;
	selp.f32 	%f83, %f82, %f81, %p33;
	ld.global.f32 	%f84, [%rd87+8];
	setp.gt.f32 	%p34, %f84, %f83;
	selp.f32 	%f85, %f84, %f83, %p34;
	ld.global.f32 	%f86, [%rd87+12];
	setp.gt.f32 	%p35, %f86, %f85;
	selp.f32 	%f87, %f86, %f85, %p35;
	ld.global.f32 	%f88, [%rd87+16];
	setp.gt.f32 	%p36, %f88, %f87;
	selp.f32 	%f89, %f88, %f87, %p36;
	ld.global.f32 	%f90, [%rd87+20];
	setp.gt.f32 	%p37, %f90, %f89;
	selp.f32 	%f91, %f90, %f89, %p37;
	ld.global.f32 	%f92, [%rd87+24];
	setp.gt.f32 	%p38, %f92, %f91;
	selp.f32 	%f93, %f92, %f91, %p38;
	ld.global.f32 	%f94, [%rd87+28];
	setp.gt.f32 	%p39, %f94, %f93;
	selp.f32 	%f129, %f94, %f93, %p39;
	add.s32 	%r122, %r122, 16;
	add.s32 	%r121, %r121, 16;
	setp.eq.s32 	%p40, %r122, 0;
	mov.u32 	%r124, %r5;
	@%p40 bra 	$L__BB3_9;
	bra.uni 	$L__BB3_8;
$L__BB3_9:
	setp.eq.s32 	%p41, %r3, 0;
	@%p41 bra 	$L__BB3_19;
	add.s32 	%r105, %r3, -1;
	setp.lt.u32 	%p42, %r105, 7;
	@%p42 bra 	$L__BB3_12;
	add.s32 	%r106, %r13, %r124;
	mul.wide.s32 	%rd88, %r106, 4;
	add.s64 	%rd89, %rd2, %rd88;
	ld.global.f32 	%f96, [%rd89];
	setp.gt.f32 	%p43, %f96, %f129;
	selp.f32 	%f97, %f96, %f129, %p43;
	ld.global.f32 	%f98, [%rd89+4];
	setp.gt.f32 	%p44, %f98, %f97;
	selp.f32 	%f99, %f98, %f97, %p44;
	ld.global.f32 	%f100, [%rd89+8];
	setp.gt.f32 	%p45, %f100, %f99;
	selp.f32 	%f101, %f100, %f99, %p45;
	ld.global.f32 	%f102, [%rd89+12];
	setp.gt.f32 	%p46, %f102, %f101;
	selp.f32 	%f103, %f102, %f101, %p46;
	ld.global.f32 	%f104, [%rd89+16];
	setp.gt.f32 	%p47, %f104, %f103;
	selp.f32 	%f105, %f104, %f103, %p47;
	ld.global.f32 	%f106, [%rd89+20];
	setp.gt.f32 	%p48, %f106, %f105;
	selp.f32 	%f107, %f106, %f105, %p48;
	ld.global.f32 	%f108, [%rd89+24];
	setp.gt.f32 	%p49, %f108, %f107;
	selp.f32 	%f109, %f108, %f107, %p49;
	ld.global.f32 	%f110, [%rd89+28];
	setp.gt.f32 	%p50, %f110, %f109;
	selp.f32 	%f129, %f110, %f109, %p50;
	add.s32 	%r124, %r124, 8;
$L__BB3_12:
	setp.eq.s32 	%p51, %r4, 0;
	@%p51 bra 	$L__BB3_19;
	add.s32 	%r107, %r4, -1;
	setp.lt.u32 	%p52, %r107, 3;
	@%p52 bra 	$L__BB3_15;
	add.s32 	%r108, %r13, %r124;
	mul.wide.s32 	%rd90, %r108, 4;
	add.s64 	%rd91, %rd2, %rd90;
	ld.global.f32 	%f112, [%rd91];
	setp.gt.f32 	%p53, %f112, %f129;
	selp.f32 	%f113, %f112, %f129, %p53;
	ld.global.f32 	%f114, [%rd91+4];
	setp.gt.f32 	%p54, %f114, %f113;
	selp.f32 	%f115, %f114, %f113, %p54;
	ld.global.f32 	%f116, [%rd91+8];
	setp.gt.f32 	%p55, %f116, %f115;
	selp.f32 	%f117, %f116, %f115, %p55;
	ld.global.f32 	%f118, [%rd91+12];
	setp.gt.f32 	%p56, %f118, %f117;
	selp.f32 	%f129, %f118, %f117, %p56;
	add.s32 	%r124, %r124, 4;
$L__BB3_15:
	setp.eq.s32 	%p57, %r6, 0;
	@%p57 bra 	$L__BB3_19;
	setp.eq.s32 	%p58, %r6, 1;
	add.s32 	%r109, %r13, %r124;
	mul.wide.s32 	%rd92, %r109, 4;
	add.s64 	%rd4, %rd2, %rd92;
	ld.global.f32 	%f119, [%rd4];
	setp.gt.f32 	%p59, %f119, %f129;
	selp.f32 	%f129, %f119, %f129, %p59;
	@%p58 bra 	$L__BB3_19;
	setp.eq.s32 	%p60, %r6, 2;
	ld.global.f32 	%f120, [%rd4+4];
	setp.gt.f32 	%p61, %f120, %f129;
	selp.f32 	%f129, %f120, %f129, %p61;
	@%p60 bra 	$L__BB3_19;
	ld.global.f32 	%f121, [%rd4+8];
	setp.gt.f32 	%p62, %f121, %f129;
	selp.f32 	%f129, %f121, %f129, %p62;
$L__BB3_19:
	add.s32 	%r120, %r120, 1;
	setp.ne.s32 	%p63, %r120, %r64;
	@%p63 bra 	$L__BB3_7;
	ld.param.u32 	%r117, [_max_pool2d_param_10];
	add.s32 	%r110, %r2, %r118;
	mad.lo.s32 	%r111, %r110, %r117, %r119;
	mul.wide.s32 	%rd93, %r111, 4;
	add.s64 	%rd94, %rd1, %rd93;
	st.global.f32 	[%rd94], %f129;
	add.s32 	%r119, %r119, 1;
	setp.ne.s32 	%p64, %r119, %r117;
	@%p64 bra 	$L__BB3_6;
	add.s32 	%r118, %r118, 1;
	setp.eq.s32 	%p65, %r118, %r67;
	@%p65 bra 	$L__BB3_50;
	bra.uni 	$L__BB3_5;
$L__BB3_22:
	ld.param.u32 	%r115, [_max_pool2d_param_10];
	and.b32  	%r26, %r115, 7;
	add.s32 	%r27, %r26, -1;
	and.b32  	%r28, %r115, 3;
	mul.lo.s32 	%r29, %r66, %r63;
	and.b32  	%r30, %r115, 2147483640;
	and.b32  	%r31, %r115, 1;
	mov.b32 	%r126, 0;
	mul.wide.s32 	%rd78, %r66, 4;
$L__BB3_23:
	ld.param.u32 	%r116, [_max_pool2d_param_10];
	setp.lt.u32 	%p15, %r116, 8;
	mad.lo.s32 	%r33, %r126, %r29, %r1;
	add.s32 	%r87, %r2, %r126;
	mul.lo.s32 	%r34, %r87, %r116;
	mov.b32 	%r129, 0;
	@%p15 bra 	$L__BB3_26;
	mov.b32 	%r127, 0;
$L__BB3_25:
	.pragma "nounroll";
	mad.lo.s32 	%r89, %r127, %r66, %r33;
	mul.wide.s32 	%rd54, %r89, 4;
	add.s64 	%rd55, %rd2, %rd54;
	ld.global.f32 	%f48, [%rd55];
	add.s32 	%r90, %r127, %r34;
	mul.wide.s32 	%rd56, %r90, 4;
	add.s64 	%rd57, %rd1, %rd56;
	st.global.f32 	[%rd57], %f48;
	add.s64 	%rd59, %rd55, %rd78;
	ld.global.f32 	%f49, [%rd59];
	st.global.f32 	[%rd57+4], %f49;
	add.s64 	%rd60, %rd59, %rd78;
	ld.global.f32 	%f50, [%rd60];
	st.global.f32 	[%rd57+8], %f50;
	add.s64 	%rd61, %rd60, %rd78;
	ld.global.f32 	%f51, [%rd61];
	st.global.f32 	[%rd57+12], %f51;
	add.s64 	%rd62, %rd61, %rd78;
	ld.global.f32 	%f52, [%rd62];
	st.global.f32 	[%rd57+16], %f52;
	add.s64 	%rd63, %rd62, %rd78;
	ld.global.f32 	%f53, [%rd63];
	st.global.f32 	[%rd57+20], %f53;
	add.s64 	%rd64, %rd63, %rd78;
	ld.global.f32 	%f54, [%rd64];
	st.global.f32 	[%rd57+24], %f54;
	add.s64 	%rd65, %rd64, %rd78;
	ld.global.f32 	%f55, [%rd65];
	st.global.f32 	[%rd57+28], %f55;
	add.s32 	%r127, %r127, 8;
	setp.ne.s32 	%p16, %r127, %r30;
	mov.u32 	%r129, %r30;
	@%p16 bra 	$L__BB3_25;
$L__BB3_26:
	setp.eq.s32 	%p17, %r26, 0;
	@%p17 bra 	$L__BB3_34;
	setp.lt.u32 	%p18, %r27, 3;
	@%p18 bra 	$L__BB3_29;
	mad.lo.s32 	%r91, %r129, %r66, %r33;
	mul.wide.s32 	%rd66, %r91, 4;
	add.s64 	%rd67, %rd2, %rd66;
	ld.global.f32 	%f56, [%rd67];
	add.s32 	%r92, %r129, %r34;
	mul.wide.s32 	%rd68, %r92, 4;
	add.s64 	%rd69, %rd1, %rd68;
	st.global.f32 	[%rd69], %f56;
	add.s64 	%rd71, %rd67, %rd78;
	ld.global.f32 	%f57, [%rd71];
	st.global.f32 	[%rd69+4], %f57;
	add.s64 	%rd72, %rd71, %rd78;
	ld.global.f32 	%f58, [%rd72];
	st.global.f32 	[%rd69+8], %f58;
	add.s64 	%rd73, %rd72, %rd78;
	ld.global.f32 	%f59, [%rd73];
	st.global.f32 	[%rd69+12], %f59;
	add.s32 	%r129, %r129, 4;
$L__BB3_29:
	setp.eq.s32 	%p19, %r28, 0;
	@%p19 bra 	$L__BB3_34;
	setp.eq.s32 	%p20, %r28, 1;
	@%p20 bra 	$L__BB3_32;
	mad.lo.s32 	%r93, %r129, %r66, %r33;
	mul.wide.s32 	%rd74, %r93, 4;
	add.s64 	%rd75, %rd2, %rd74;
	ld.global.f32 	%f60, [%rd75];
	add.s32 	%r94, %r129, %r34;
	mul.wide.s32 	%rd76, %r94, 4;
	add.s64 	%rd77, %rd1, %rd76;
	st.global.f32 	[%rd77], %f60;
	add.s64 	%rd79, %rd75, %rd78;
	ld.global.f32 	%f61, [%rd79];
	st.global.f32 	[%rd77+4], %f61;
	add.s32 	%r129, %r129, 2;
$L__BB3_32:
	setp.eq.s32 	%p21, %r31, 0;
	@%p21 bra 	$L__BB3_34;
	mad.lo.s32 	%r95, %r129, %r66, %r33;
	mul.wide.s32 	%rd80, %r95, 4;
	add.s64 	%rd81, %rd2, %rd80;
	ld.global.f32 	%f62, [%rd81];
	add.s32 	%r96, %r129, %r34;
	mul.wide.s32 	%rd82, %r96, 4;
	add.s64 	%rd83, %rd1, %rd82;
	st.global.f32 	[%rd83], %f62;
$L__BB3_34:
	add.s32 	%r126, %r126, 1;
	setp.eq.s32 	%p22, %r126, %r67;
	@%p22 bra 	$L__BB3_50;
	bra.uni 	$L__BB3_23;
$L__BB3_35:
	ld.param.u32 	%r113, [_max_pool2d_param_10];
	and.b32  	%r43, %r113, 15;
	add.s32 	%r44, %r43, -1;
	and.b32  	%r45, %r113, 7;
	add.s32 	%r46, %r45, -1;
	mul.lo.s32 	%r47, %r66, %r63;
	and.b32  	%r48, %r113, 2147483632;
	and.b32  	%r49, %r113, 3;
	mov.b32 	%r131, 0;
	mul.wide.s32 	%rd7, %r66, 4;
$L__BB3_36:
	ld.param.u32 	%r114, [_max_pool2d_param_10];
	setp.lt.u32 	%p4, %r114, 16;
	mad.lo.s32 	%r51, %r131, %r47, %r1;
	add.s32 	%r75, %r2, %r131;
	mul.lo.s32 	%r52, %r75, %r114;
	mov.b32 	%r134, 0;
	@%p4 bra 	$L__BB3_39;
	mov.b32 	%r132, 0;
$L__BB3_38:
	.pragma "nounroll";
	mad.lo.s32 	%r77, %r132, %r66, %r51;
	mul.wide.s32 	%rd11, %r77, 4;
	add.s64 	%rd12, %rd2, %rd11;
	ld.global.f32 	%f17, [%rd12];
	add.s32 	%r78, %r132, %r52;
	mul.wide.s32 	%rd13, %r78, 4;
	add.s64 	%rd14, %rd1, %rd13;
	st.global.f32 	[%rd14], %f17;
	add.s64 	%rd16, %rd12, %rd7;
	ld.global.f32 	%f18, [%rd16];
	st.global.f32 	[%rd14+4], %f18;
	add.s64 	%rd17, %rd16, %rd7;
	ld.global.f32 	%f19, [%rd17];
	st.global.f32 	[%rd14+8], %f19;
	add.s64 	%rd18, %rd17, %rd7;
	ld.global.f32 	%f20, [%rd18];
	st.global.f32 	[%rd14+12], %f20;
	add.s64 	%rd19, %rd18, %rd7;
	ld.global.f32 	%f21, [%rd19];
	st.global.f32 	[%rd14+16], %f21;
	add.s64 	%rd20, %rd19, %rd7;
	ld.global.f32 	%f22, [%rd20];
	st.global.f32 	[%rd14+20], %f22;
	add.s64 	%rd21, %rd20, %rd7;
	ld.global.f32 	%f23, [%rd21];
	st.global.f32 	[%rd14+24], %f23;
	add.s64 	%rd22, %rd21, %rd7;
	ld.global.f32 	%f24, [%rd22];
	st.global.f32 	[%rd14+28], %f24;
	add.s64 	%rd23, %rd22, %rd7;
	ld.global.f32 	%f25, [%rd23];
	st.global.f32 	[%rd14+32], %f25;
	add.s64 	%rd24, %rd23, %rd7;
	ld.global.f32 	%f26, [%rd24];
	st.global.f32 	[%rd14+36], %f26;
	add.s64 	%rd25, %rd24, %rd7;
	ld.global.f32 	%f27, [%rd25];
	st.global.f32 	[%rd14+40], %f27;
	add.s64 	%rd26, %rd25, %rd7;
	ld.global.f32 	%f28, [%rd26];
	st.global.f32 	[%rd14+44], %f28;
	add.s64 	%rd27, %rd26, %rd7;
	ld.global.f32 	%f29, [%rd27];
	st.global.f32 	[%rd14+48], %f29;
	add.s64 	%rd28, %rd27, %rd7;
	ld.global.f32 	%f30, [%rd28];
	st.global.f32 	[%rd14+52], %f30;
	add.s64 	%rd29, %rd28, %rd7;
	ld.global.f32 	%f31, [%rd29];
	st.global.f32 	[%rd14+56], %f31;
	add.s64 	%rd30, %rd29, %rd7;
	ld.global.f32 	%f32, [%rd30];
	st.global.f32 	[%rd14+60], %f32;
	add.s32 	%r132, %r132, 16;
	setp.ne.s32 	%p5, %r132, %r48;
	mov.u32 	%r134, %r48;
	@%p5 bra 	$L__BB3_38;
$L__BB3_39:
	setp.eq.s32 	%p6, %r43, 0;
	@%p6 bra 	$L__BB3_49;
	setp.lt.u32 	%p7, %r44, 7;
	@%p7 bra 	$L__BB3_42;
	mad.lo.s32 	%r79, %r134, %r66, %r51;
	mul.wide.s32 	%rd31, %r79, 4;
	add.s64 	%rd32, %rd2, %rd31;
	ld.global.f32 	%f33, [%rd32];
	add.s32 	%r80, %r134, %r52;
	mul.wide.s32 	%rd33, %r80, 4;
	add.s64 	%rd34, %rd1, %rd33;
	st.global.f32 	[%rd34], %f33;
	add.s64 	%rd36, %rd32, %rd7;
	ld.global.f32 	%f34, [%rd36];
	st.global.f32 	[%rd34+4], %f34;
	add.s64 	%rd37, %rd36, %rd7;
	ld.global.f32 	%f35, [%rd37];
	st.global.f32 	[%rd34+8], %f35;
	add.s64 	%rd38, %rd37, %rd7;
	ld.global.f32 	%f36, [%rd38];
	st.global.f32 	[%rd34+12], %f36;
	add.s64 	%rd39, %rd38, %rd7;
	ld.global.f32 	%f37, [%rd39];
	st.global.f32 	[%rd34+16], %f37;
	add.s64 	%rd40, %rd39, %rd7;
	ld.global.f32 	%f38, [%rd40];
	st.global.f32 	[%rd34+20], %f38;
	add.s64 	%rd41, %rd40, %rd7;
	ld.global.f32 	%f39, [%rd41];
	st.global.f32 	[%rd34+24], %f39;
	add.s64 	%rd42, %rd41, %rd7;
	ld.global.f32 	%f40, [%rd42];
	st.global.f32 	[%rd34+28], %f40;
	add.s32 	%r134, %r134, 8;
$L__BB3_42:
	setp.eq.s32 	%p8, %r45, 0;
	@%p8 bra 	$L__BB3_49;
	setp.lt.u32 	%p9, %r46, 3;
	@%p9 bra 	$L__BB3_45;
	mad.lo.s32 	%r81, %r134, %r66, %r51;
	mul.wide.s32 	%rd43, %r81, 4;
	add.s64 	%rd44, %rd2, %rd43;
	ld.global.f32 	%f41, [%rd44];
	add.s32 	%r82, %r134, %r52;
	mul.wide.s32 	%rd45, %r82, 4;
	add.s64 	%rd46, %rd1, %rd45;
	st.global.f32 	[%rd46], %f41;
	add.s64 	%rd48, %rd44, %rd7;
	ld.global.f32 	%f42, [%rd48];
	st.global.f32 	[%rd46+4], %f42;
	add.s64 	%rd49, %rd48, %rd7;
	ld.global.f32 	%f43, [%rd49];
	st.global.f32 	[%rd46+8], %f43;
	add.s64 	%rd50, %rd49, %rd7;
	ld.global.f32 	%f44, [%rd50];
	st.global.f32 	[%rd46+12], %f44;
	add.s32 	%r134, %r134, 4;
$L__BB3_45:
	setp.eq.s32 	%p10, %r49, 0;
	@%p10 bra 	$L__BB3_49;
	setp.eq.s32 	%p11, %r49, 1;
	mad.lo.s32 	%r83, %r134, %r66, %r51;
	mul.wide.s32 	%rd51, %r83, 4;
	add.s64 	%rd5, %rd2, %rd51;
	ld.global.f32 	%f45, [%rd5];
	add.s32 	%r84, %r134, %r52;
	mul.wide.s32 	%rd52, %r84, 4;
	add.s64 	%rd6, %rd1, %rd52;
	st.global.f32 	[%rd6], %f45;
	@%p11 bra 	$L__BB3_49;
	setp.eq.s32 	%p12, %r49, 2;
	add.s64 	%rd8, %rd5, %rd7;
	ld.global.f32 	%f46, [%rd8];
	st.global.f32 	[%rd6+4], %f46;
	@%p12 bra 	$L__BB3_49;
	add.s64 	%rd53, %rd8, %rd7;
	ld.global.f32 	%f47, [%rd53];
	st.global.f32 	[%rd6+8], %f47;
$L__BB3_49:
	add.s32 	%r131, %r131, 1;
	setp.ne.s32 	%p13, %r131, %r67;
	@%p13 bra 	$L__BB3_36;
$L__BB3_50:
	ret;

}
	// .globl	_pad
.visible .entry _pad(
	.param .u64 .ptr .align 1 _pad_param_0,
	.param .u64 .ptr .align 1 _pad_param_1,
	.param .u32 _pad_param_2,
	.param .u32 _pad_param_3,
	.param .u32 _pad_param_4,
	.param .u32 _pad_param_5,
	.param .u32 _pad_param_6,
	.param .u32 _pad_param_7,
	.param .u32 _pad_param_8,
	.param .u32 _pad_param_9,
	.param .f32 _pad_param_10
)
{
	.reg .pred 	%p<544>;
	.reg .b32 	%r<891>;
	.reg .b32 	%f<498>;
	.reg .b64 	%rd<1689>;

	ld.param.u64 	%rd928, [_pad_param_0];
	ld.param.u64 	%rd929, [_pad_param_1];
	ld.param.u32 	%r626, [_pad_param_2];
	ld.param.u32 	%r627, [_pad_param_3];
	ld.param.u32 	%r628, [_pad_param_4];
	ld.param.u32 	%r633, [_pad_param_5];
	ld.param.u32 	%r629, [_pad_param_6];
	ld.param.u32 	%r630, [_pad_param_7];
	ld.param.u32 	%r631, [_pad_param_8];
	ld.param.u32 	%r632, [_pad_param_9];
	ld.param.f32 	%f1, [_pad_param_10];
	add.s32 	%r1, %r629, %r633;
	setp.lt.s32 	%p1, %r626, 1;
	@%p1 bra 	$L__BB4_805;
	add.s32 	%r634, %r1, %r630;
	cvta.to.global.u64 	%rd1156, %rd929;
	cvta.to.global.u64 	%rd1155, %rd928;
	setp.lt.s32 	%p2, %r627, 1;
	mul.lo.s32 	%r2, %r631, %r634;
	mul.lo.s32 	%r3, %r632, %r634;
	@%p2 bra 	$L__BB4_805;
	setp.lt.s32 	%p3, %r628, 1;
	@%p3 bra 	$L__BB4_738;
	setp.lt.s32 	%p49, %r629, 1;
	@%p49 bra 	$L__BB4_423;
	setp.lt.s32 	%p261, %r630, 1;
	@%p261 bra 	$L__BB4_240;
	setp.lt.s32 	%p385, %r2, 1;
	@%p385 bra 	$L__BB4_136;
	setp.lt.s32 	%p456, %r3, 1;
	@%p456 bra 	$L__BB4_78;
	add.s32 	%r4, %r2, -1;
	and.b32  	%r5, %r2, 15;
	and.b32  	%r6, %r2, 7;
	add.s32 	%r7, %r3, -1;
	and.b32  	%r8, %r3, 15;
	and.b32  	%r9, %r3, 7;
	add.s32 	%r10, %r629, -1;
	and.b32  	%r11, %r629, 15;
	add.s32 	%r12, %r11, -1;
	and.b32  	%r13, %r629, 7;
	add.s32 	%r14, %r13, -1;
	add.s32 	%r15, %r628, -1;
	and.b32  	%r16, %r628, 15;
	add.s32 	%r17, %r16, -1;
	and.b32  	%r18, %r628, 7;
	add.s32 	%r19, %r630, -1;
	and.b32  	%r20, %r630, 15;
	add.s32 	%r21, %r20, -1;
	and.b32  	%r22, %r630, 7;
	add.s32 	%r23, %r22, -1;
	and.b32  	%r24, %r2, 2147483632;
	and.b32  	%r25, %r2, 3;
	and.b32  	%r26, %r629, 2147483632;
	and.b32  	%r27, %r629, 3;
	and.b32  	%r28, %r628, 2147483632;
	and.b32  	%r29, %r628, 3;
	and.b32  	%r30, %r630, 2147483632;
	and.b32  	%r31, %r630, 3;
	and.b32  	%r32, %r3, 2147483632;
	and.b32  	%r33, %r3, 3;
	neg.s32 	%r34, %r24;
	mov.b32 	%r755, 0;
$L__BB4_8:
	mov.b32 	%r756, 0;
$L__BB4_9:
	setp.lt.u32 	%p496, %r4, 15;
	mov.b32 	%r760, 0;
	@%p496 bra 	$L__BB4_12;
	add.s64 	%rd1128, %rd1156, 32;
	mov.u32 	%r757, %r34;
$L__BB4_11:
	.pragma "nounroll";
	st.global.f32 	[%rd1128+-32], %f1;
	st.global.f32 	[%rd1128+-28], %f1;
	st.global.f32 	[%rd1128+-24], %f1;
	st.global.f32 	[%rd1128+-20], %f1;
	st.global.f32 	[%rd1128+-16], %f1;
	st.global.f32 	[%rd1128+-12], %f1;
	st.global.f32 	[%rd1128+-8], %f1;
	st.global.f32 	[%rd1128+-4], %f1;
	st.global.f32 	[%rd1128], %f1;
	st.global.f32 	[%rd1128+4], %f1;
	st.global.f32 	[%rd1128+8], %f1;
	st.global.f32 	[%rd1128+12], %f1;
	st.global.f32 	[%rd1128+16], %f1;
	st.global.f32 	[%rd1128+20], %f1;
	st.global.f32 	[%rd1128+24], %f1;
	st.global.f32 	[%rd1128+28], %f1;
	add.s32 	%r757, %r757, 16;
	add.s64 	%rd1128, %rd1128, 64;
	setp.eq.s32 	%p497, %r757, 0;
	mov.u32 	%r760, %r24;
	@%p497 bra 	$L__BB4_12;
	bra.uni 	$L__BB4_11;
$L__BB4_12:
	setp.eq.s32 	%p498, %r5, 0;
	@%p498 bra 	$L__BB4_22;
	add.s32 	%r745, %r5, -1;
	setp.lt.u32 	%p499, %r745, 7;
	@%p499 bra 	$L__BB4_15;
	mul.wide.u32 	%rd1107, %r760, 4;
	add.s64 	%rd1108, %rd1156, %rd1107;
	st.global.f32 	[%rd1108], %f1;
	st.global.f32 	[%rd1108+4], %f1;
	st.global.f32 	[%rd1108+8], %f1;
	st.global.f32 	[%rd1108+12], %f1;
	st.global.f32 	[%rd1108+16], %f1;
	st.global.f32 	[%rd1108+20], %f1;
	st.global.f32 	[%rd1108+24], %f1;
	st.global.f32 	[%rd1108+28], %f1;
	add.s32 	%r760, %r760, 8;
$L__BB4_15:
	setp.eq.s32 	%p500, %r6, 0;
	@%p500 bra 	$L__BB4_22;
	add.s32 	%r746, %r6, -1;
	setp.lt.u32 	%p501, %r746, 3;
	@%p501 bra 	$L__BB4_18;
	mul.wide.u32 	%rd1109, %r760, 4;
	add.s64 	%rd1110, %rd1156, %rd1109;
	st.global.f32 	[%rd1110], %f1;
	st.global.f32 	[%rd1110+4], %f1;
	st.global.f32 	[%rd1110+8], %f1;
	st.global.f32 	[%rd1110+12], %f1;
	add.s32 	%r760, %r760, 4;
$L__BB4_18:
	setp.eq.s32 	%p502, %r25, 0;
	@%p502 bra 	$L__BB4_22;
	setp.eq.s32 	%p503, %r25, 1;
	mul.wide.u32 	%rd1111, %r760, 4;
	add.s64 	%rd24, %rd1156, %rd1111;
	st.global.f32 	[%rd24], %f1;
	@%p503 bra 	$L__BB4_22;
	setp.eq.s32 	%p504, %r25, 2;
	st.global.f32 	[%rd24+4], %f1;
	@%p504 bra 	$L__BB4_22;
	st.global.f32 	[%rd24+8], %f1;
$L__BB4_22:
	mov.b32 	%r762, 0;
$L__BB4_23:
	setp.lt.u32 	%p505, %r10, 15;
	@%p505 bra 	$L__BB4_26;
	mov.b32 	%r763, 0;
$L__BB4_25:
	.pragma "nounroll";
	st.global.f32 	[%rd1156], %f1;
	st.global.f32 	[%rd1156+4], %f1;
	st.global.f32 	[%rd1156+8], %f1;
	st.global.f32 	[%rd1156+12], %f1;
	st.global.f32 	[%rd1156+16], %f1;
	st.global.f32 	[%rd1156+20], %f1;
	st.global.f32 	[%rd1156+24], %f1;
	st.global.f32 	[%rd1156+28], %f1;
	st.global.f32 	[%rd1156+32], %f1;
	st.global.f32 	[%rd1156+36], %f1;
	st.global.f32 	[%rd1156+40], %f1;
	st.global.f32 	[%rd1156+44], %f1;
	st.global.f32 	[%rd1156+48], %f1;
	st.global.f32 	[%rd1156+52], %f1;
	st.global.f32 	[%rd1156+56], %f1;
	st.global.f32 	[%rd1156+60], %f1;
	add.s64 	%rd1156, %rd1156, 64;
	add.s32 	%r763, %r763, 16;
	setp.eq.s32 	%p506, %r763, %r26;
	@%p506 bra 	$L__BB4_26;
	bra.uni 	$L__BB4_25;
$L__BB4_26:
	setp.eq.s32 	%p507, %r11, 0;
	@%p507 bra 	$L__BB4_36;
	setp.lt.u32 	%p508, %r12, 7;
	@%p508 bra 	$L__BB4_29;
	st.global.f32 	[%rd1156], %f1;
	st.global.f32 	[%rd1156+4], %f1;
	st.global.f32 	[%rd1156+8], %f1;
	st.global.f32 	[%rd1156+12], %f1;
	st.global.f32 	[%rd1156+16], %f1;
	st.global.f32 	[%rd1156+20], %f1;
	st.global.f32 	[%rd1156+24], %f1;
	st.global.f32 	[%rd1156+28], %f1;
	add.s64 	%rd1156, %rd1156, 32;
$L__BB4_29:
	setp.eq.s32 	%p509, %r13, 0;
	@%p509 bra 	$L__BB4_36;
	setp.lt.u32 	%p510, %r14, 3;
	mov.u64 	%rd1169, %rd1156;
	@%p510 bra 	$L__BB4_32;
	st.global.f32 	[%rd1156], %f1;
	st.global.f32 	[%rd1156+4], %f1;
	st.global.f32 	[%rd1156+8], %f1;
	st.global.f32 	[%rd1156+12], %f1;
	add.s64 	%rd1156, %rd1156, 16;
	mov.u64 	%rd1169, %rd1156;
$L__BB4_32:
	setp.eq.s32 	%p511, %r27, 0;
	@%p511 bra 	$L__BB4_36;
	setp.eq.s32 	%p512, %r27, 1;
	st.global.f32 	[%rd1169], %f1;
	add.s64 	%rd1156, %rd1169, 4;
	@%p512 bra 	$L__BB4_36;
	setp.eq.s32 	%p513, %r27, 2;
	st.global.f32 	[%rd1169+4], %f1;
	add.s64 	%rd1156, %rd1169, 8;
	@%p513 bra 	$L__BB4_36;
	st.global.f32 	[%rd1169+8], %f1;
	add.s64 	%rd1156, %rd1169, 12;
$L__BB4_36:
	setp.lt.u32 	%p514, %r15, 15;
	@%p514 bra 	$L__BB4_39;
	mov.b32 	%r764, 0;
$L__BB4_38:
	.pragma "nounroll";
	ld.global.f32 	%f467, [%rd1155];
	st.global.f32 	[%rd1156], %f467;
	ld.global.f32 	%f468, [%rd1155+4];
	st.global.f32 	[%rd1156+4], %f468;
	ld.global.f32 	%f469, [%rd1155+8];
	st.global.f32 	[%rd1156+8], %f469;
	ld.global.f32 	%f470, [%rd1155+12];
	st.global.f32 	[%rd1156+12], %f470;
	ld.global.f32 	%f471, [%rd1155+16];
	st.global.f32 	[%rd1156+16], %f471;
	ld.global.f32 	%f472, [%rd1155+20];
	st.global.f32 	[%rd1156+20], %f472;
	ld.global.f32 	%f473, [%rd1155+24];
	st.global.f32 	[%rd1156+24], %f473;
	ld.global.f32 	%f474, [%rd1155+28];
	st.global.f32 	[%rd1156+28], %f474;
	ld.global.f32 	%f475, [%rd1155+32];
	st.global.f32 	[%rd1156+32], %f475;
	ld.global.f32 	%f476, [%rd1155+36];
	st.global.f32 	[%rd1156+36], %f476;
	ld.global.f32 	%f477, [%rd1155+40];
	st.global.f32 	[%rd1156+40], %f477;
	ld.global.f32 	%f478, [%rd1155+44];
	st.global.f32 	[%rd1156+44], %f478;
	ld.global.f32 	%f479, [%rd1155+48];
	st.global.f32 	[%rd1156+48], %f479;
	ld.global.f32 	%f480, [%rd1155+52];
	st.global.f32 	[%rd1156+52], %f480;
	ld.global.f32 	%f481, [%rd1155+56];
	st.global.f32 	[%rd1156+56], %f481;
	ld.global.f32 	%f482, [%rd1155+60];
	st.global.f32 	[%rd1156+60], %f482;
	add.s64 	%rd1155, %rd1155, 64;
	add.s64 	%rd1156, %rd1156, 64;
	add.s32 	%r764, %r764, 16;
	setp.ne.s32 	%p515, %r764, %r28;
	@%p515 bra 	$L__BB4_38;
$L__BB4_39:
	setp.eq.s32 	%p516, %r16, 0;
	@%p516 bra 	$L__BB4_49;
	setp.lt.u32 	%p517, %r17, 7;
	@%p517 bra 	$L__BB4_42;
	ld.global.f32 	%f483, [%rd1155];
	st.global.f32 	[%rd1156], %f483;
	ld.global.f32 	%f484, [%rd1155+4];
	st.global.f32 	[%rd1156+4], %f484;
	ld.global.f32 	%f485, [%rd1155+8];
	st.global.f32 	[%rd1156+8], %f485;
	ld.global.f32 	%f486, [%rd1155+12];
	st.global.f32 	[%rd1156+12], %f486;
	ld.global.f32 	%f487, [%rd1155+16];
	st.global.f32 	[%rd1156+16], %f487;
	ld.global.f32 	%f488, [%rd1155+20];
	st.global.f32 	[%rd1156+20], %f488;
	ld.global.f32 	%f489, [%rd1155+24];
	st.global.f32 	[%rd1156+24], %f489;
	ld.global.f32 	%f490, [%rd1155+28];
	st.global.f32 	[%rd1156+28], %f490;
	add.s64 	%rd1155, %rd1155, 32;
	add.s64 	%rd1156, %rd1156, 32;
$L__BB4_42:
	setp.eq.s32 	%p518, %r18, 0;
	@%p518 bra 	$L__BB4_49;
	add.s32 	%r750, %r18, -1;
	setp.lt.u32 	%p519, %r750, 3;
	mov.u64 	%rd1152, %rd1156;
	mov.u64 	%rd1153, %rd1155;
	@%p519 bra 	$L__BB4_45;
	ld.global.f32 	%f491, [%rd1155];
	st.global.f32 	[%rd1156], %f491;
	ld.global.f32 	%f492, [%rd1155+4];
	st.global.f32 	[%rd1156+4], %f492;
	ld.global.f32 	%f493, [%rd1155+8];
	st.global.f32 	[%rd1156+8], %f493;
	ld.global.f32 	%f494, [%rd1155+12];
	st.global.f32 	[%rd1156+12], %f494;
	add.s64 	%rd1155, %rd1155, 16;
	add.s64 	%rd1156, %rd1156, 16;
	mov.u64 	%rd1152, %rd1156;
	mov.u64 	%rd1153, %rd1155;
$L__BB4_45:
	setp.eq.s32 	%p520, %r29, 0;
	@%p520 bra 	$L__BB4_49;
	setp.eq.s32 	%p521, %r29, 1;
	ld.global.f32 	%f495, [%rd1153];
	st.global.f32 	[%rd1152], %f495;
	add.s64 	%rd1155, %rd1153, 4;
	add.s64 	%rd1156, %rd1152, 4;
	@%p521 bra 	$L__BB4_49;
	setp.eq.s32 	%p522, %r29, 2;
	ld.global.f32 	%f496, [%rd1153+4];
	st.global.f32 	[%rd1152+4], %f496;
	add.s64 	%rd1155, %rd1153, 8;
	add.s64 	%rd1156, %rd1152, 8;
	@%p522 bra 	$L__BB4_49;
	ld.global.f32 	%f497, [%rd1153+8];
	st.global.f32 	[%rd1152+8], %f497;
	add.s64 	%rd1155, %rd1153, 12;
	add.s64 	%rd1156, %rd1152, 12;
$L__BB4_49:
	setp.lt.u32 	%p523, %r19, 15;
	@%p523 bra 	$L__BB4_65;
	mov.b32 	%r765, 0;
	bra.uni 	$L__BB4_64;
$L__BB4_51:
	.pragma "nounroll";
	st.global.f32 	[%rd1156], %f1;
	st.global.f32 	[%rd1156+4], %f1;
	st.global.f32 	[%rd1156+8], %f1;
	st.global.f32 	[%rd1156+12], %f1;
	st.global.f32 	[%rd1156+16], %f1;
	st.global.f32 	[%rd1156+20], %f1;
	st.global.f32 	[%rd1156+24], %f1;
	st.global.f32 	[%rd1156+28], %f1;
	st.global.f32 	[%rd1156+32], %f1;
	st.global.f32 	[%rd1156+36], %f1;
	st.global.f32 	[%rd1156+40], %f1;
	st.global.f32 	[%rd1156+44], %f1;
	st.global.f32 	[%rd1156+48], %f1;
	st.global.f32 	[%rd1156+52], %f1;
	st.global.f32 	[%rd1156+56], %f1;
	st.global.f32 	[%rd1156+60], %f1;
	add.s64 	%rd1156, %rd1156, 64;
	add.s32 	%r758, %r758, 16;
	setp.ne.s32 	%p534, %r758, %r32;
	@%p534 bra 	$L__BB4_51;
$L__BB4_52:
	setp.eq.s32 	%p535, %r8, 0;
	@%p535 bra 	$L__BB4_62;
	add.s32 	%r753, %r8, -1;
	setp.lt.u32 	%p536, %r753, 7;
	@%p536 bra 	$L__BB4_55;
	st.global.f32 	[%rd1156], %f1;
	st.global.f32 	[%rd1156+4], %f1;
	st.global.f32 	[%rd1156+8], %f1;
	st.global.f32 	[%rd1156+12], %f1;
	st.global.f32 	[%rd1156+16], %f1;
	st.global.f32 	[%rd1156+20], %f1;
	st.global.f32 	[%rd1156+24], %f1;
	st.global.f32 	[%rd1156+28], %f1;
	add.s64 	%rd1156, %rd1156, 32;
$L__BB4_55:
	setp.eq.s32 	%p537, %r9, 0;
	@%p537 bra 	$L__BB4_62;
	add.s32 	%r754, %r9, -1;
	setp.lt.u32 	%p538, %r754, 3;
	mov.u64 	%rd1135, %rd1156;
	@%p538 bra 	$L__BB4_58;
	st.global.f32 	[%rd1156], %f1;
	st.global.f32 	[%rd1156+4], %f1;
	st.global.f32 	[%rd1156+8], %f1;
	st.global.f32 	[%rd1156+12], %f1;
	add.s64 	%rd1156, %rd1156, 16;
	mov.u64 	%rd1135, %rd1156;
$L__BB4_58:
	setp.eq.s32 	%p539, %r33, 0;
	@%p539 bra 	$L__BB4_62;
	setp.eq.s32 	%p540, %r33, 1;
	st.global.f32 	[%rd1135], %f1;
	add.s64 	%rd1156, %rd1135, 4;
	@%p540 bra 	$L__BB4_62;
	setp.eq.s32 	%p541, %r33, 2;
	st.global.f32 	[%rd1135+4], %f1;
	add.s64 	%rd1156, %rd1135, 8;
	@%p541 bra 	$L__BB4_62;
	st.global.f32 	[%rd1135+8], %f1;
	add.s64 	%rd1156, %rd1135, 12;
$L__BB4_62:
	add.s32 	%r756, %r756, 1;
	setp.eq.s32 	%p542, %r756, %r627;
	@%p542 bra 	$L__BB4_63;
	bra.uni 	$L__BB4_9;
$L__BB4_63:
	add.s32 	%r755, %r755, 1;
	setp.eq.s32 	%p543, %r755, %r626;
	@%p543 bra 	$L__BB4_805;
	bra.uni 	$L__BB4_8;
$L__BB4_64:
	.pragma "nounroll";
	st.global.f32 	[%rd1156], %f1;
	st.global.f32 	[%rd1156+4], %f1;
	st.global.f32 	[%rd1156+8], %f1;
	st.global.f32 	[%rd1156+12], %f1;
	st.global.f32 	[%rd1156+16], %f1;
	st.global.f32 	[%rd1156+20], %f1;
	st.global.f32 	[%rd1156+24], %f1;
	st.global.f32 	[%rd1156+28], %f1;
	st.global.f32 	[%rd1156+32], %f1;
	st.global.f32 	[%rd1156+36], %f1;
	st.global.f32 	[%rd1156+40], %f1;
	st.global.f32 	[%rd1156+44], %f1;
	st.global.f32 	[%rd1156+48], %f1;
	st.global.f32 	[%rd1156+52], %f1;
	st.global.f32 	[%rd1156+56], %f1;
	st.global.f32 	[%rd1156+60], %f1;
	add.s64 	%rd1156, %rd1156, 64;
	add.s32 	%r765, %r765, 16;
	setp.eq.s32 	%p524, %r765, %r30;
	@%p524 bra 	$L__BB4_65;
	bra.uni 	$L__BB4_64;
$L__BB4_65:
	setp.eq.s32 	%p525, %r20, 0;
	@%p525 bra 	$L__BB4_75;
	setp.lt.u32 	%p526, %r21, 7;
	@%p526 bra 	$L__BB4_68;
	st.global.f32 	[%rd1156], %f1;
	st.global.f32 	[%rd1156+4], %f1;
	st.global.f32 	[%rd1156+8], %f1;
	st.global.f32 	[%rd1156+12], %f1;
	st.global.f32 	[%rd1156+16], %f1;
	st.global.f32 	[%rd1156+20], %f1;
	st.global.f32 	[%rd1156+24], %f1;
	st.global.f32 	[%rd1156+28], %f1;
	add.s64 	%rd1156, %rd1156, 32;
$L__BB4_68:
	setp.eq.s32 	%p527, %r22, 0;
	@%p527 bra 	$L__BB4_75;
	setp.lt.u32 	%p528, %r23, 3;
	mov.u64 	%rd1162, %rd1156;
	@%p528 bra 	$L__BB4_71;
	st.global.f32 	[%rd1156], %f1;
	st.global.f32 	[%rd1156+4], %f1;
	st.global.f32 	[%rd1156+8], %f1;
	st.global.f32 	[%rd1156+12], %f1;
	add.s64 	%rd1156, %rd1156, 16;
	mov.u64 	%rd1162, %rd1156;
$L__BB4_71:
	setp.eq.s32 	%p529, %r31, 0;
	@%p529 bra 	$L__BB4_75;
	setp.eq.s32 	%p530, %r31, 1;
	st.global.f32 	[%rd1162], %f1;
	add.s64 	%rd1156, %rd1162, 4;
	@%p530 bra 	$L__BB4_75;
	setp.eq.s32 	%p531, %r31, 2;
	st.global.f32 	[%rd1162+4], %f1;
	add.s64 	%rd1156, %rd1162, 8;
	@%p531 bra 	$L__BB4_75;
	st.global.f32 	[%rd1162+8], %f1;
	add.s64 	%rd1156, %rd1162, 12;
$L__BB4_75:
	add.s32 	%r762, %r762, 1;
	setp.eq.s32 	%p532, %r762, %r628;
	@%p532 bra 	$L__BB4_76;
	bra.uni 	$L__BB4_23;
$L__BB4_76:
	setp.lt.u32 	%p533, %r7, 15;
	@%p533 bra 	$L__BB4_52;
	mov.b32 	%r758, 0;
	bra.uni 	$L__BB4_51;
$L__BB4_78:
	add.s32 	%r56, %r2, -1;
	and.b32  	%r57, %r2, 15;
	add.s32 	%r58, %r57, -1;
	and.b32  	%r59, %r2, 7;
	add.s32 	%r60, %r59, -1;
	add.s32 	%r61, %r629, -1;
	and.b32  	%r62, %r629, 15;
	add.s32 	%r63, %r62, -1;
	and.b32  	%r64, %r629, 7;
	add.s32 	%r65, %r64, -1;
	add.s32 	%r66, %r628, -1;
	and.b32  	%r67, %r628, 15;
	add.s32 	%r68, %r67, -1;
	and.b32  	%r69, %r628, 7;
	add.s32 	%r70, %r69, -1;
	add.s32 	%r71, %r630, -1;
	and.b32  	%r72, %r630, 15;
	add.s32 	%r73, %r72, -1;
	and.b32  	%r74, %r630, 7;
	add.s32 	%r75, %r74, -1;
	and.b32  	%r76, %r2, 2147483632;
	and.b32  	%r77, %r2, 3;
	and.b32  	%r78, %r629, 2147483632;
	and.b32  	%r79, %r629, 3;
	and.b32  	%r80, %r628, 2147483632;
	and.b32  	%r81, %r628, 3;
	and.b32  	%r82, %r630, 2147483632;
	and.b32  	%r83, %r630, 3;
	mov.b32 	%r766, 0;
$L__BB4_79:
	mov.b32 	%r767, 0;
$L__BB4_80:
	setp.lt.u32 	%p457, %r56, 15;
	mov.b32 	%r770, 0;
	@%p457 bra 	$L__BB4_83;
	mov.b32 	%r768, 0;
$L__BB4_82:
	.pragma "nounroll";
	mul.wide.u32 	%rd1091, %r768, 4;
	add.s64 	%rd1092, %rd1156, %rd1091;
	st.global.f32 	[%rd1092], %f1;
	st.global.f32 	[%rd1092+4], %f1;
	st.global.f32 	[%rd1092+8], %f1;
	st.global.f32 	[%rd1092+12], %f1;
	st.global.f32 	[%rd1092+16], %f1;
	st.global.f32 	[%rd1092+20], %f1;
	st.global.f32 	[%rd1092+24], %f1;
	st.global.f32 	[%rd1092+28], %f1;
	st.global.f32 	[%rd1092+32], %f1;
	st.global.f32 	[%rd1092+36], %f1;
	st.global.f32 	[%rd1092+40], %f1;
	st.global.f32 	[%rd1092+44], %f1;
	st.global.f32 	[%rd1092+48], %f1;
	st.global.f32 	[%rd1092+52], %f1;
	st.global.f32 	[%rd1092+56], %f1;
	st.global.f32 	[%rd1092+60], %f1;
	add.s32 	%r768, %r768, 16;
	setp.ne.s32 	%p458, %r768, %r76;
	mov.u32 	%r770, %r76;
	@%p458 bra 	$L__BB4_82;
$L__BB4_83:
	setp.eq.s32 	%p459, %r57, 0;
	@%p459 bra 	$L__BB4_93;
	setp.lt.u32 	%p460, %r58, 7;
	@%p460 bra 	$L__BB4_86;
	mul.wide.u32 	%rd1093, %r770, 4;
	add.s64 	%rd1094, %rd1156, %rd1093;
	st.global.f32 	[%rd1094], %f1;
	st.global.f32 	[%rd1094+4], %f1;
	st.global.f32 	[%rd1094+8], %f1;
	st.global.f32 	[%rd1094+12], %f1;
	st.global.f32 	[%rd1094+16], %f1;
	st.global.f32 	[%rd1094+20], %f1;
	st.global.f32 	[%rd1094+24], %f1;
	st.global.f32 	[%rd1094+28], %f1;
	add.s32 	%r770, %r770, 8;
$L__BB4_86:
	setp.eq.s32 	%p461, %r59, 0;
	@%p461 bra 	$L__BB4_93;
	setp.lt.u32 	%p462, %r60, 3;
	@%p462 bra 	$L__BB4_89;
	mul.wide.u32 	%rd1095, %r770, 4;
	add.s64 	%rd1096, %rd1156, %rd1095;
	st.global.f32 	[%rd1096], %f1;
	st.global.f32 	[%rd1096+4], %f1;
	st.global.f32 	[%rd1096+8], %f1;
	st.global.f32 	[%rd1096+12], %f1;
	add.s32 	%r770, %r770, 4;
$L__BB4_89:
	setp.eq.s32 	%p463, %r77, 0;
	@%p463 bra 	$L__BB4_93;
	setp.eq.s32 	%p464, %r77, 1;
	mul.wide.u32 	%rd1097, %r770, 4;
	add.s64 	%rd87, %rd1156, %rd1097;
	st.global.f32 	[%rd87], %f1;
	@%p464 bra 	$L__BB4_93;
	setp.eq.s32 	%p465, %r77, 2;
	st.global.f32 	[%rd87+4], %f1;
	@%p465 bra 	$L__BB4_93;
	st.global.f32 	[%rd87+8], %f1;
$L__BB4_93:
	mov.b32 	%r772, 0;
$L__BB4_94:
	setp.lt.u32 	%p466, %r61, 15;
	@%p466 bra 	$L__BB4_97;
	mov.b32 	%r773, 0;
$L__BB4_96:
	.pragma "nounroll";
	st.global.f32 	[%rd1156], %f1;
	st.global.f32 	[%rd1156+4], %f1;
	st.global.f32 	[%rd1156+8], %f1;
	st.global.f32 	[%rd1156+12], %f1;
	st.global.f32 	[%rd1156+16], %f1;
	st.global.f32 	[%rd1156+20], %f1;
	st.global.f32 	[%rd1156+24], %f1;
	st.global.f32 	[%rd1156+28], %f1;
	st.global.f32 	[%rd1156+32], %f1;
	st.global.f32 	[%rd1156+36], %f1;
	st.global.f32 	[%rd1156+40], %f1;
	st.global.f32 	[%rd1156+44], %f1;
	st.global.f32 	[%rd1156+48], %f1;
	st.global.f32 	[%rd1156+52], %f1;
	st.global.f32 	[%rd1156+56], %f1;
	st.global.f32 	[%rd1156+60], %f1;
	add.s64 	%rd1156, %rd1156, 64;
	add.s32 	%r773, %r773, 16;
	setp.eq.s32 	%p467, %r773, %r78;
	@%p467 bra 	$L__BB4_97;
	bra.uni 	$L__BB4_96;
$L__BB4_97:
	setp.eq.s32 	%p468, %r62, 0;
	@%p468 bra 	$L__BB4_107;
	setp.lt.u32 	%p469, %r63, 7;
	@%p469 bra 	$L__BB4_100;
	st.global.f32 	[%rd1156], %f1;
	st.global.f32 	[%rd1156+4], %f1;
	st.global.f32 	[%rd1156+8], %f1;
	st.global.f32 	[%rd1156+12], %f1;
	st.global.f32 	[%rd1156+16], %f1;
	st.global.f32 	[%rd1156+20], %f1;
	st.global.f32 	[%rd1156+24], %f1;
	st.global.f32 	[%rd1156+28], %f1;
	add.s64 	%rd1156, %rd1156, 32;
$L__BB4_100:
	setp.eq.s32 	%p470, %r64, 0;
	@%p470 bra 	$L__BB4_107;
	setp.lt.u32 	%p471, %r65, 3;
	mov.u64 	%rd1207, %rd1156;
	@%p471 bra 	$L__BB4_103;
	st.global.f32 	[%rd1156], %f1;
	st.global.f32 	[%rd1156+4], %f1;
	st.global.f32 	[%rd1156+8], %f1;
	st.global.f32 	[%rd1156+12], %f1;
	add.s64 	%rd1156, %rd1156, 16;
	mov.u64 	%rd1207, %rd1156;
$L__BB4_103:
	setp.eq.s32 	%p472, %r79, 0;
	@%p472 bra 	$L__BB4_107;
	setp.eq.s32 	%p473, %r79, 1;
	st.global.f32 	[%rd1207], %f1;
	add.s64 	%rd1156, %rd1207, 4;
	@%p473 bra 	$L__BB4_107;
	setp.eq.s32 	%p474, %r79, 2;
	st.global.f32 	[%rd1207+4], %f1;
	add.s64 	%rd1156, %rd1207, 8;
	@%p474 bra 	$L__BB4_107;
	st.global.f32 	[%rd1207+8], %f1;
	add.s64 	%rd1156, %rd1207, 12;
$L__BB4_107:
	setp.lt.u32 	%p475, %r66, 15;
	@%p475 bra 	$L__BB4_110;
	mov.b32 	%r774, 0;
$L__BB4_109:
	.pragma "nounroll";
	ld.global.f32 	%f436, [%rd1155];
	st.global.f32 	[%rd1156], %f436;
	ld.global.f32 	%f437, [%rd1155+4];
	st.global.f32 	[%rd1156+4], %f437;
	ld.global.f32 	%f438, [%rd1155+8];
	st.global.f32 	[%rd1156+8], %f438;
	ld.global.f32 	%f439, [%rd1155+12];
	st.global.f32 	[%rd1156+12], %f439;
	ld.global.f32 	%f440, [%rd1155+16];
	st.global.f32 	[%rd1156+16], %f440;
	ld.global.f32 	%f441, [%rd1155+20];
	st.global.f32 	[%rd1156+20], %f441;
	ld.global.f32 	%f442, [%rd1155+24];
	st.global.f32 	[%rd1156+24], %f442;
	ld.global.f32 	%f443, [%rd1155+28];
	st.global.f32 	[%rd1156+28], %f443;
	ld.global.f32 	%f444, [%rd1155+32];
	st.global.f32 	[%rd1156+32], %f444;
	ld.global.f32 	%f445, [%rd1155+36];
	st.global.f32 	[%rd1156+36], %f445;
	ld.global.f32 	%f446, [%rd1155+40];
	st.global.f32 	[%rd1156+40], %f446;
	ld.global.f32 	%f447, [%rd1155+44];
	st.global.f32 	[%rd1156+44], %f447;
	ld.global.f32 	%f448, [%rd1155+48];
	st.global.f32 	[%rd1156+48], %f448;
	ld.global.f32 	%f449, [%rd1155+52];
	st.global.f32 	[%rd1156+52], %f449;
	ld.global.f32 	%f450, [%rd1155+56];
	st.global.f32 	[%rd1156+56], %f450;
	ld.global.f32 	%f451, [%rd1155+60];
	st.global.f32 	[%rd1156+60], %f451;
	add.s64 	%rd1155, %rd1155, 64;
	add.s64 	%rd1156, %rd1156, 64;
	add.s32 	%r774, %r774, 16;
	setp.ne.s32 	%p476, %r774, %r80;
	@%p476 bra 	$L__BB4_109;
$L__BB4_110:
	setp.eq.s32 	%p477, %r67, 0;
	@%p477 bra 	$L__BB4_120;
	setp.lt.u32 	%p478, %r68, 7;
	@%p478 bra 	$L__BB4_113;
	ld.global.f32 	%f452, [%rd1155];
	st.global.f32 	[%rd1156], %f452;
	ld.global.f32 	%f453, [%rd1155+4];
	st.global.f32 	[%rd1156+4], %f453;
	ld.global.f32 	%f454, [%rd1155+8];
	st.global.f32 	[%rd1156+8], %f454;
	ld.global.f32 	%f455, [%rd1155+12];
	st.global.f32 	[%rd1156+12], %f455;
	ld.global.f32 	%f456, [%rd1155+16];
	st.global.f32 	[%rd1156+16], %f456;
	ld.global.f32 	%f457, [%rd1155+20];
	st.global.f32 	[%rd1156+20], %f457;
	ld.global.f32 	%f458, [%rd1155+24];
	st.global.f32 	[%rd1156+24], %f458;
	ld.global.f32 	%f459, [%rd1155+28];
	st.global.f32 	[%rd1156+28], %f459;
	add.s64 	%rd1155, %rd1155, 32;
	add.s64 	%rd1156, %rd1156, 32;
$L__BB4_113:
	setp.eq.s32 	%p479, %r69, 0;
	@%p479 bra 	$L__BB4_120;
	setp.lt.u32 	%p480, %r70, 3;
	mov.u64 	%rd1190, %rd1156;
	mov.u64 	%rd1191, %rd1155;
	@%p480 bra 	$L__BB4_116;
	ld.global.f32 	%f460, [%rd1155];
	st.global.f32 	[%rd1156], %f460;
	ld.global.f32 	%f461, [%rd1155+4];
	st.global.f32 	[%rd1156+4], %f461;
	ld.global.f32 	%f462, [%rd1155+8];
	st.global.f32 	[%rd1156+8], %f462;
	ld.global.f32 	%f463, [%rd1155+12];
	st.global.f32 	[%rd1156+12], %f463;
	add.s64 	%rd1155, %rd1155, 16;
	add.s64 	%rd1156, %rd1156, 16;
	mov.u64 	%rd1190, %rd1156;
	mov.u64 	%rd1191, %rd1155;
$L__BB4_116:
	setp.eq.s32 	%p481, %r81, 0;
	@%p481 bra 	$L__BB4_120;
	setp.eq.s32 	%p482, %r81, 1;
	ld.global.f32 	%f464, [%rd1191];
	st.global.f32 	[%rd1190], %f464;
	add.s64 	%rd1155, %rd1191, 4;
	add.s64 	%rd1156, %rd1190, 4;
	@%p482 bra 	$L__BB4_120;
	setp.eq.s32 	%p483, %r81, 2;
	ld.global.f32 	%f465, [%rd1191+4];
	st.global.f32 	[%rd1190+4], %f465;
	add.s64 	%rd1155, %rd1191, 8;
	add.s64 	%rd1156, %rd1190, 8;
	@%p483 bra 	$L__BB4_120;
	ld.global.f32 	%f466, [%rd1191+8];
	st.global.f32 	[%rd1190+8], %f466;
	add.s64 	%rd1155, %rd1191, 12;
	add.s64 	%rd1156, %rd1190, 12;
$L__BB4_120:
	setp.lt.u32 	%p484, %r71, 15;
	@%p484 bra 	$L__BB4_123;
	mov.b32 	%r775, 0;
$L__BB4_122:
	.pragma "nounroll";
	st.global.f32 	[%rd1156], %f1;
	st.global.f32 	[%rd1156+4], %f1;
	st.global.f32 	[%rd1156+8], %f1;
	st.global.f32 	[%rd1156+12], %f1;
	st.global.f32 	[%rd1156+16], %f1;
	st.global.f32 	[%rd1156+20], %f1;
	st.global.f32 	[%rd1156+24], %f1;
	st.global.f32 	[%rd1156+28], %f1;
	st.global.f32 	[%rd1156+32], %f1;
	st.global.f32 	[%rd1156+36], %f1;
	st.global.f32 	[%rd1156+40], %f1;
	st.global.f32 	[%rd1156+44], %f1;
	st.global.f32 	[%rd1156+48], %f1;
	st.global.f32 	[%rd1156+52], %f1;
	st.global.f32 	[%rd1156+56], %f1;
	st.global.f32 	[%rd1156+60], %f1;
	add.s64 	%rd1156, %rd1156, 64;
	add.s32 	%r775, %r775, 16;
	setp.eq.s32 	%p485, %r775, %r82;
	@%p485 bra 	$L__BB4_123;
	bra.uni 	$L__BB4_122;
$L__BB4_123:
	setp.eq.s32 	%p486, %r72, 0;
	@%p486 bra 	$L__BB4_133;
	setp.lt.u32 	%p487, %r73, 7;
	@%p487 bra 	$L__BB4_126;
	st.global.f32 	[%rd1156], %f1;
	st.global.f32 	[%rd1156+4], %f1;
	st.global.f32 	[%rd1156+8], %f1;
	st.global.f32 	[%rd1156+12], %f1;
	st.global.f32 	[%rd1156+16], %f1;
	st.global.f32 	[%rd1156+20], %f1;
	st.global.f32 	[%rd1156+24], %f1;
	st.global.f32 	[%rd1156+28], %f1;
	add.s64 	%rd1156, %rd1156, 32;
$L__BB4_126:
	setp.eq.s32 	%p488, %r74, 0;
	@%p488 bra 	$L__BB4_133;
	setp.lt.u32 	%p489, %r75, 3;
	mov.u64 	%rd1200, %rd1156;
	@%p489 bra 	$L__BB4_129;
	st.global.f32 	[%rd1156], %f1;
	st.global.f32 	[%rd1156+4], %f1;
	st.global.f32 	[%rd1156+8], %f1;
	st.global.f32 	[%rd1156+12], %f1;
	add.s64 	%rd1156, %rd1156, 16;
	mov.u64 	%rd1200, %rd1156;
$L__BB4_129:
	setp.eq.s32 	%p490, %r83, 0;
	@%p490 bra 	$L__BB4_133;
	setp.eq.s32 	%p491, %r83, 1;
	st.global.f32 	[%rd1200], %f1;
	add.s64 	%rd1156, %rd1200, 4;
	@%p491 bra 	$L__BB4_133;
	setp.eq.s32 	%p492, %r83, 2;
	st.global.f32 	[%rd1200+4], %f1;
	add.s64 	%rd1156, %rd1200, 8;
	@%p492 bra 	$L__BB4_133;
	st.global.f32 	[%rd1200+8], %f1;
	add.s64 	%rd1156, %rd1200, 12;
$L__BB4_133:
	add.s32 	%r772, %r772, 1;
	setp.eq.s32 	%p493, %r772, %r628;
	@%p493 bra 	$L__BB4_134;
	bra.uni 	$L__BB4_94;
$L__BB4_134:
	add.s32 	%r767, %r767, 1;
	setp.ne.s32 	%p494, %r767, %r627;
	@%p494 bra 	$L__BB4_80;
	add.s32 	%r766, %r766, 1;
	setp.eq.s32 	%p495, %r766, %r626;
	@%p495 bra 	$L__BB4_805;
	bra.uni 	$L__BB4_79;
$L__BB4_136:
	setp.lt.s32 	%p386, %r3, 1;
	@%p386 bra 	$L__BB4_195;
	add.s32 	%r103, %r3, -1;
	and.b32  	%r104, %r3, 15;
	add.s32 	%r105, %r104, -1;
	and.b32  	%r106, %r3, 7;
	add.s32 	%r107, %r106, -1;
	add.s32 	%r108, %r629, -1;
	and.b32  	%r109, %r629, 15;
	add.s32 	%r110, %r109, -1;
	and.b32  	%r111, %r629, 7;
	add.s32 	%r112, %r111, -1;
	add.s32 	%r113, %r628, -1;
	and.b32  	%r114, %r628, 15;
	add.s32 	%r115, %r114, -1;
	and.b32  	%r116, %r628, 7;
	add.s32 	%r117, %r116, -1;
	add.s32 	%r118, %r630, -1;
	and.b32  	%r119, %r630, 15;
	add.s32 	%r120, %r119, -1;
	and.b32  	%r121, %r630, 7;
	add.s32 	%r122, %r121, -1;
	and.b32  	%r123, %r629, 2147483632;
	and.b32  	%r124, %r629, 3;
	and.b32  	%r125, %r628, 2147483632;
	and.b32  	%r126, %r628, 3;
	and.b32  	%r127, %r630, 2147483632;
	and.b32  	%r128, %r630, 3;
	and.b32  	%r129, %r3, 2147483632;
	and.b32  	%r130, %r3, 3;
	mov.b32 	%r776, 0;
$L__BB4_138:
	mov.b32 	%r777, 0;
$L__BB4_139:
	mov.b32 	%r779, 0;
$L__BB4_140:
	setp.lt.u32 	%p417, %r108, 15;
	@%p417 bra 	$L__BB4_143;
	mov.b32 	%r780, 0;
$L__BB4_142:
	.pragma "nounroll";
	st.global.f32 	[%rd1156], %f1;
	st.global.f32 	[%rd1156+4], %f1;
	st.global.f32 	[%rd1156+8], %f1;
	st.global.f32 	[%rd1156+12], %f1;
	st.global.f32 	[%rd1156+16], %f1;
	st.global.f32 	[%rd1156+20], %f1;
	st.global.f32 	[%rd1156+24], %f1;
	st.global.f32 	[%rd1156+28], %f1;
	st.global.f32 	[%rd1156+32], %f1;
	st.global.f32 	[%rd1156+36], %f1;
	st.global.f32 	[%rd1156+40], %f1;
	st.global.f32 	[%rd1156+44], %f1;
	st.global.f32 	[%rd1156+48], %f1;
	st.global.f32 	[%rd1156+52], %f1;
	st.global.f32 	[%rd1156+56], %f1;
	st.global.f32 	[%rd1156+60], %f1;
	add.s64 	%rd1156, %rd1156, 64;
	add.s32 	%r780, %r780, 16;
	setp.eq.s32 	%p418, %r780, %r123;
	@%p418 bra 	$L__BB4_143;
	bra.uni 	$L__BB4_142;
$L__BB4_143:
	setp.eq.s32 	%p419, %r109, 0;
	@%p419 bra 	$L__BB4_153;
	setp.lt.u32 	%p420, %r110, 7;
	@%p420 bra 	$L__BB4_146;
	st.global.f32 	[%rd1156], %f1;
	st.global.f32 	[%rd1156+4], %f1;
	st.global.f32 	[%rd1156+8], %f1;
	st.global.f32 	[%rd1156+12], %f1;
	st.global.f32 	[%rd1156+16], %f1;
	st.global.f32 	[%rd1156+20], %f1;
	st.global.f32 	[%rd1156+24], %f1;
	st.global.f32 	[%rd1156+28], %f1;
	add.s64 	%rd1156, %rd1156, 32;
$L__BB4_146:
	setp.eq.s32 	%p421, %r111, 0;
	@%p421 bra 	$L__BB4_153;
	setp.lt.u32 	%p422, %r112, 3;
	mov.u64 	%rd1253, %rd1156;
	@%p422 bra 	$L__BB4_149;
	st.global.f32 	[%rd1156], %f1;
	st.global.f32 	[%rd1156+4], %f1;
	st.global.f32 	[%rd1156+8], %f1;
	st.global.f32 	[%rd1156+12], %f1;
	add.s64 	%rd1156, %rd1156, 16;
	mov.u64 	%rd1253, %rd1156;
$L__BB4_149:
	setp.eq.s32 	%p423, %r124, 0;
	@%p423 bra 	$L__BB4_153;
	setp.eq.s32 	%p424, %r124, 1;
	st.global.f32 	[%rd1253], %f1;
	add.s64 	%rd1156, %rd1253, 4;
	@%p424 bra 	$L__BB4_153;
	setp.eq.s32 	%p425, %r124, 2;
	st.global.f32 	[%rd1253+4], %f1;
	add.s64 	%rd1156, %rd1253, 8;
	@%p425 bra 	$L__BB4_153;
	st.global.f32 	[%rd1253+8], %f1;
	add.s64 	%rd1156, %rd1253, 12;
$L__BB4_153:
	setp.lt.u32 	%p426, %r113, 15;
	@%p426 bra 	$L__BB4_156;
	mov.b32 	%r781, 0;
$L__BB4_155:
	.pragma "nounroll";
	ld.global.f32 	%f405, [%rd1155];
	st.global.f32 	[%rd1156], %f405;
	ld.global.f32 	%f406, [%rd1155+4];
	st.global.f32 	[%rd1156+4], %f406;
	ld.global.f32 	%f407, [%rd1155+8];
	st.global.f32 	[%rd1156+8], %f407;
	ld.global.f32 	%f408, [%rd1155+12];
	st.global.f32 	[%rd1156+12], %f408;
	ld.global.f32 	%f409, [%rd1155+16];
	st.global.f32 	[%rd1156+16], %f409;
	ld.global.f32 	%f410, [%rd1155+20];
	st.global.f32 	[%rd1156+20], %f410;
	ld.global.f32 	%f411, [%rd1155+24];
	st.global.f32 	[%rd1156+24], %f411;
	ld.global.f32 	%f412, [%rd1155+28];
	st.global.f32 	[%rd1156+28], %f412;
	ld.global.f32 	%f413, [%rd1155+32];
	st.global.f32 	[%rd1156+32], %f413;
	ld.global.f32 	%f414, [%rd1155+36];
	st.global.f32 	[%rd1156+36], %f414;
	ld.global.f32 	%f415, [%rd1155+40];
	st.global.f32 	[%rd1156+40], %f415;
	ld.global.f32 	%f416, [%rd1155+44];
	st.global.f32 	[%rd1156+44], %f416;
	ld.global.f32 	%f417, [%rd1155+48];
	st.global.f32 	[%rd1156+48], %f417;
	ld.global.f32 	%f418, [%rd1155+52];
	st.global.f32 	[%rd1156+52], %f418;
	ld.global.f32 	%f419, [%rd1155+56];
	st.global.f32 	[%rd1156+56], %f419;
	ld.global.f32 	%f420, [%rd1155+60];
	st.global.f32 	[%rd1156+60], %f420;
	add.s64 	%rd1155, %rd1155, 64;
	add.s64 	%rd1156, %rd1156, 64;
	add.s32 	%r781, %r781, 16;
	setp.ne.s32 	%p427, %r781, %r125;
	@%p427 bra 	$L__BB4_155;
$L__BB4_156:
	setp.eq.s32 	%p428, %r114, 0;
	@%p428 bra 	$L__BB4_166;
	setp.lt.u32 	%p429, %r115, 7;
	@%p429 bra 	$L__BB4_159;
	ld.global.f32 	%f421, [%rd1155];
	st.global.f32 	[%rd1156], %f421;
	ld.global.f32 	%f422, [%rd1155+4];
	st.global.f32 	[%rd1156+4], %f422;
	ld.global.f32 	%f423, [%rd1155+8];
	st.global.f32 	[%rd1156+8], %f423;
	ld.global.f32 	%f424, [%rd1155+12];
	st.global.f32 	[%rd1156+12], %f424;
	ld.global.f32 	%f425, [%rd1155+16];
	st.global.f32 	[%rd1156+16], %f425;
	ld.global.f32 	%f426, [%rd1155+20];
	st.global.f32 	[%rd1156+20], %f426;
	ld.global.f32 	%f427, [%rd1155+24];
	st.global.f32 	[%rd1156+24], %f427;
	ld.global.f32 	%f428, [%rd1155+28];
	st.global.f32 	[%rd1156+28], %f428;
	add.s64 	%rd1155, %rd1155, 32;
	add.s64 	%rd1156, %rd1156, 32;
$L__BB4_159:
	setp.eq.s32 	%p430, %r116, 0;
	@%p430 bra 	$L__BB4_166;
	setp.lt.u32 	%p431, %r117, 3;
	mov.u64 	%rd1236, %rd1156;
	mov.u64 	%rd1237, %rd1155;
	@%p431 bra 	$L__BB4_162;
	ld.global.f32 	%f429, [%rd1155];
	st.global.f32 	[%rd1156], %f429;
	ld.global.f32 	%f430, [%rd1155+4];
	st.global.f32 	[%rd1156+4], %f430;
	ld.global.f32 	%f431, [%rd1155+8];
	st.global.f32 	[%rd1156+8], %f431;
	ld.global.f32 	%f432, [%rd1155+12];
	st.global.f32 	[%rd1156+12], %f432;
	add.s64 	%rd1155, %rd1155, 16;
	add.s64 	%rd1156, %rd1156, 16;
	mov.u64 	%rd1236, %rd1156;
	mov.u64 	%rd1237, %rd1155;
$L__BB4_162:
	setp.eq.s32 	%p432, %r126, 0;
	@%p432 bra 	$L__BB4_166;
	setp.eq.s32 	%p433, %r126, 1;
	ld.global.f32 	%f433, [%rd1237];
	st.global.f32 	[%rd1236], %f433;
	add.s64 	%rd1155, %rd1237, 4;
	add.s64 	%rd1156, %rd1236, 4;
	@%p433 bra 	$L__BB4_166;
	setp.eq.s32 	%p434, %r126, 2;
	ld.global.f32 	%f434, [%rd1237+4];
	st.global.f32 	[%rd1236+4], %f434;
	add.s64 	%rd1155, %rd1237, 8;
	add.s64 	%rd1156, %rd1236, 8;
	@%p434 bra 	$L__BB4_166;
	ld.global.f32 	%f435, [%rd1237+8];
	st.global.f32 	[%rd1236+8], %f435;
	add.s64 	%rd1155, %rd1237, 12;
	add.s64 	%rd1156, %rd1236, 12;
$L__BB4_166:
	setp.lt.u32 	%p435, %r118, 15;
	@%p435 bra 	$L__BB4_182;
	mov.b32 	%r782, 0;
	bra.uni 	$L__BB4_181;
$L__BB4_168:
	.pragma "nounroll";
	st.global.f32 	[%rd1156], %f1;
	st.global.f32 	[%rd1156+4], %f1;
	st.global.f32 	[%rd1156+8], %f1;
	st.global.f32 	[%rd1156+12], %f1;
	st.global.f32 	[%rd1156+16], %f1;
	st.global.f32 	[%rd1156+20], %f1;
	st.global.f32 	[%rd1156+24], %f1;
	st.global.f32 	[%rd1156+28], %f1;
	st.global.f32 	[%rd1156+32], %f1;
	st.global.f32 	[%rd1156+36], %f1;
	st.global.f32 	[%rd1156+40], %f1;
	st.global.f32 	[%rd1156+44], %f1;
	st.global.f32 	[%rd1156+48], %f1;
	st.global.f32 	[%rd1156+52], %f1;
	st.global.f32 	[%rd1156+56], %f1;
	st.global.f32 	[%rd1156+60], %f1;
	add.s64 	%rd1156, %rd1156, 64;
	add.s32 	%r778, %r778, 16;
	setp.ne.s32 	%p446, %r778, %r129;
	@%p446 bra 	$L__BB4_168;
$L__BB4_169:
	setp.eq.s32 	%p447, %r104, 0;
	@%p447 bra 	$L__BB4_179;
	setp.lt.u32 	%p448, %r105, 7;
	@%p448 bra 	$L__BB4_172;
	st.global.f32 	[%rd1156], %f1;
	st.global.f32 	[%rd1156+4], %f1;
	st.global.f32 	[%rd1156+8], %f1;
	st.global.f32 	[%rd1156+12], %f1;
	st.global.f32 	[%rd1156+16], %f1;
	st.global.f32 	[%rd1156+20], %f1;
	st.global.f32 	[%rd1156+24], %f1;
	st.global.f32 	[%rd1156+28], %f1;
	add.s64 	%rd1156, %rd1156, 32;
$L__BB4_172:
	setp.eq.s32 	%p449, %r106, 0;
	@%p449 bra 	$L__BB4_179;
	setp.lt.u32 	%p450, %r107, 3;
	mov.u64 	%rd1219, %rd1156;
	@%p450 bra 	$L__BB4_175;
	st.global.f32 	[%rd1156], %f1;
	st.global.f32 	[%rd1156+4], %f1;
	st.global.f32 	[%rd1156+8], %f1;
	st.global.f32 	[%rd1156+12], %f1;
	add.s64 	%rd1156, %rd1156, 16;
	mov.u64 	%rd1219, %rd1156;
$L__BB4_175:
	setp.eq.s32 	%p451, %r130, 0;
	@%p451 bra 	$L__BB4_179;
	setp.eq.s32 	%p452, %r130, 1;
	st.global.f32 	[%rd1219], %f1;
	add.s64 	%rd1156, %rd1219, 4;
	@%p452 bra 	$L__BB4_179;
	setp.eq.s32 	%p453, %r130, 2;
	st.global.f32 	[%rd1219+4], %f1;
	add.s64 	%rd1156, %rd1219, 8;
	@%p453 bra 	$L__BB4_179;
	st.global.f32 	[%rd1219+8], %f1;
	add.s64 	%rd1156, %rd1219, 12;
$L__BB4_179:
	add.s32 	%r777, %r777, 1;
	setp.eq.s32 	%p454, %r777, %r627;
	@%p454 bra 	$L__BB4_180;
	bra.uni 	$L__BB4_139;
$L__BB4_180:
	add.s32 	%r776, %r776, 1;
	setp.eq.s32 	%p455, %r776, %r626;
	@%p455 bra 	$L__BB4_805;
	bra.uni 	$L__BB4_138;
$L__BB4_181:
	.pragma "nounroll";
	st.global.f32 	[%rd1156], %f1;
	st.global.f32 	[%rd1156+4], %f1;
	st.global.f32 	[%rd1156+8], %f1;
	st.global.f32 	[%rd1156+12], %f1;
	st.global.f32 	[%rd1156+16], %f1;
	st.global.f32 	[%rd1156+20], %f1;
	st.global.f32 	[%rd1156+24], %f1;
	st.global.f32 	[%rd1156+28], %f1;
	st.global.f32 	[%rd1156+32], %f1;
	st.global.f32 	[%rd1156+36], %f1;
	st.global.f32 	[%rd1156+40], %f1;
	st.global.f32 	[%rd1156+44], %f1;
	st.global.f32 	[%rd1156+48], %f1;
	st.global.f32 	[%rd1156+52], %f1;
	st.global.f32 	[%rd1156+56], %f1;
	st.global.f32 	[%rd1156+60], %f1;
	add.s64 	%rd1156, %rd1156, 64;
	add.s32 	%r782, %r782, 16;
	setp.eq.s32 	%p436, %r782, %r127;
	@%p436 bra 	$L__BB4_182;
	bra.uni 	$L__BB4_181;
$L__BB4_182:
	setp.eq.s32 	%p437, %r119, 0;
	@%p437 bra 	$L__BB4_192;
	setp.lt.u32 	%p438, %r120, 7;
	@%p438 bra 	$L__BB4_185;
	st.global.f32 	[%rd1156], %f1;
	st.global.f32 	[%rd1156+4], %f1;
	st.global.f32 	[%rd1156+8], %f1;
	st.global.f32 	[%rd1156+12], %f1;
	st.global.f32 	[%rd1156+16], %f1;
	st.global.f32 	[%rd1156+20], %f1;
	st.global.f32 	[%rd1156+24], %f1;
	st.global.f32 	[%rd1156+28], %f1;
	add.s64 	%rd1156, %rd1156, 32;
$L__BB4_185:
	setp.eq.s32 	%p439, %r121, 0;
	@%p439 bra 	$L__BB4_192;
	setp.lt.u32 	%p440, %r122, 3;
	mov.u64 	%rd1246, %rd1156;
	@%p440 bra 	$L__BB4_188;
	st.global.f32 	[%rd1156], %f1;
	st.global.f32 	[%rd1156+4], %f1;
	st.global.f32 	[%rd1156+8], %f1;
	st.global.f32 	[%rd1156+12], %f1;
	add.s64 	%rd1156, %rd1156, 16;
	mov.u64 	%rd1246, %rd1156;
$L__BB4_188:
	setp.eq.s32 	%p441, %r128, 0;
	@%p441 bra 	$L__BB4_192;
	setp.eq.s32 	%p442, %r128, 1;
	st.global.f32 	[%rd1246], %f1;
	add.s64 	%rd1156, %rd1246, 4;
	@%p442 bra 	$L__BB4_192;
	setp.eq.s32 	%p443, %r128, 2;
	st.global.f32 	[%rd1246+4], %f1;
	add.s64 	%rd1156, %rd1246, 8;
	@%p443 bra 	$L__BB4_192;
	st.global.f32 	[%rd1246+8], %f1;
	add.s64 	%rd1156, %rd1246, 12;
$L__BB4_192:
	add.s32 	%r779, %r779, 1;
	setp.eq.s32 	%p444, %r779, %r628;
	@%p444 bra 	$L__BB4_193;
	bra.uni 	$L__BB4_140;
$L__BB4_193:
	setp.lt.u32 	%p445, %r103, 15;
	@%p445 bra 	$L__BB4_169;
	mov.b32 	%r778, 0;
	bra.uni 	$L__BB4_168;
$L__BB4_195:
	add.s32 	%r145, %r629, -1;
	and.b32  	%r146, %r629, 15;
	add.s32 	%r147, %r146, -1;
	and.b32  	%r148, %r629, 7;
	add.s32 	%r149, %r148, -1;
	add.s32 	%r150, %r628, -1;
	and.b32  	%r151, %r628, 15;
	add.s32 	%r152, %r151, -1;
	and.b32  	%r153, %r628, 7;
	add.s32 	%r154, %r153, -1;
	add.s32 	%r155, %r630, -1;
	and.b32  	%r156, %r630, 15;
	add.s32 	%r157, %r156, -1;
	and.b32  	%r158, %r630, 7;
	add.s32 	%r159, %r158, -1;
	and.b32  	%r160, %r629, 2147483632;
	and.b32  	%r161, %r629, 3;
	and.b32  	%r162, %r628, 2147483632;
	and.b32  	%r163, %r628, 3;
	and.b32  	%r164, %r630, 2147483632;
	and.b32  	%r165, %r630, 3;
	mov.b32 	%r783, 0;
$L__BB4_196:
	mov.b32 	%r784, 0;
$L__BB4_197:
	mov.b32 	%r785, 0;
$L__BB4_198:
	setp.lt.u32 	%p387, %r145, 15;
	@%p387 bra 	$L__BB4_201;
	mov.b32 	%r786, 0;
$L__BB4_200:
	.pragma "nounroll";
	st.global.f32 	[%rd1156], %f1;
	st.global.f32 	[%rd1156+4], %f1;
	st.global.f32 	[%rd1156+8], %f1;
	st.global.f32 	[%rd1156+12], %f1;
	st.global.f32 	[%rd1156+16], %f1;
	st.global.f32 	[%rd1156+20], %f1;
	st.global.f32 	[%rd1156+24], %f1;
	st.global.f32 	[%rd1156+28], %f1;
	st.global.f32 	[%rd1156+32], %f1;
	st.global.f32 	[%rd1156+36], %f1;
	st.global.f32 	[%rd1156+40], %f1;
	st.global.f32 	[%rd1156+44], %f1;
	st.global.f32 	[%rd1156+48], %f1;
	st.global.f32 	[%rd1156+52], %f1;
	st.global.f32 	[%rd1156+56], %f1;
	st.global.f32 	[%rd1156+60], %f1;
	add.s64 	%rd1156, %rd1156, 64;
	add.s32 	%r786, %r786, 16;
	setp.eq.s32 	%p388, %r786, %r160;
	@%p388 bra 	$L__BB4_201;
	bra.uni 	$L__BB4_200;
$L__BB4_201:
	setp.eq.s32 	%p389, %r146, 0;
	@%p389 bra 	$L__BB4_211;
	setp.lt.u32 	%p390, %r147, 7;
	@%p390 bra 	$L__BB4_204;
	st.global.f32 	[%rd1156], %f1;
	st.global.f32 	[%rd1156+4], %f1;
	st.global.f32 	[%rd1156+8], %f1;
	st.global.f32 	[%rd1156+12], %f1;
	st.global.f32 	[%rd1156+16], %f1;
	st.global.f32 	[%rd1156+20], %f1;
	st.global.f32 	[%rd1156+24], %f1;
	st.global.f32 	[%rd1156+28], %f1;
	add.s64 	%rd1156, %rd1156, 32;
$L__BB4_204:
	setp.eq.s32 	%p391, %r148, 0;
	@%p391 bra 	$L__BB4_211;
	setp.lt.u32 	%p392, %r149, 3;
	mov.u64 	%rd1291, %rd1156;
	@%p392 bra 	$L__BB4_207;
	st.global.f32 	[%rd1156], %f1;
	st.global.f32 	[%rd1156+4], %f1;
	st.global.f32 	[%rd1156+8], %f1;
	st.global.f32 	[%rd1156+12], %f1;
	add.s64 	%rd1156, %rd1156, 16;
	mov.u64 	%rd1291, %rd1156;
$L__BB4_207:
	setp.eq.s32 	%p393, %r161, 0;
	@%p393 bra 	$L__BB4_211;
	setp.eq.s32 	%p394, %r161, 1;
	st.global.f32 	[%rd1291], %f1;
	add.s64 	%rd1156, %rd1291, 4;
	@%p394 bra 	$L__BB4_211;
	setp.eq.s32 	%p395, %r161, 2;
	st.global.f32 	[%rd1291+4], %f1;
	add.s64 	%rd1156, %rd1291, 8;
	@%p395 bra 	$L__BB4_211;
	st.global.f32 	[%rd1291+8], %f1;
	add.s64 	%rd1156, %rd1291, 12;
$L__BB4_211:
	setp.lt.u32 	%p396, %r150, 15;
	@%p396 bra 	$L__BB4_214;
	mov.b32 	%r787, 0;
$L__BB4_213:
	.pragma "nounroll";
	ld.global.f32 	%f374, [%rd1155];
	st.global.f32 	[%rd1156], %f374;
	ld.global.f32 	%f375, [%rd1155+4];
	st.global.f32 	[%rd1156+4], %f375;
	ld.global.f32 	%f376, [%rd1155+8];
	st.global.f32 	[%rd1156+8], %f376;
	ld.global.f32 	%f377, [%rd1155+12];
	st.global.f32 	[%rd1156+12], %f377;
	ld.global.f32 	%f378, [%rd1155+16];
	st.global.f32 	[%rd1156+16], %f378;
	ld.global.f32 	%f379, [%rd1155+20];
	st.global.f32 	[%rd1156+20], %f379;
	ld.global.f32 	%f380, [%rd1155+24];
	st.global.f32 	[%rd1156+24], %f380;
	ld.global.f32 	%f381, [%rd1155+28];
	st.global.f32 	[%rd1156+28], %f381;
	ld.global.f32 	%f382, [%rd1155+32];
	st.global.f32 	[%rd1156+32], %f382;
	ld.global.f32 	%f383, [%rd1155+36];
	st.global.f32 	[%rd1156+36], %f383;
	ld.global.f32 	%f384, [%rd1155+40];
	st.global.f32 	[%rd1156+40], %f384;
	ld.global.f32 	%f385, [%rd1155+44];
	st.global.f32 	[%rd1156+44], %f385;
	ld.global.f32 	%f386, [%rd1155+48];
	st.global.f32 	[%rd1156+48], %f386;
	ld.global.f32 	%f387, [%rd1155+52];
	st.global.f32 	[%rd1156+52], %f387;
	ld.global.f32 	%f388, [%rd1155+56];
	st.global.f32 	[%rd1156+56], %f388;
	ld.global.f32 	%f389, [%rd1155+60];
	st.global.f32 	[%rd1156+60], %f389;
	add.s64 	%rd1155, %rd1155, 64;
	add.s64 	%rd1156, %rd1156, 64;
	add.s32 	%r787, %r787, 16;
	setp.ne.s32 	%p397, %r787, %r162;
	@%p397 bra 	$L__BB4_213;
$L__BB4_214:
	setp.eq.s32 	%p398, %r151, 0;
	@%p398 bra 	$L__BB4_224;
	setp.lt.u32 	%p399, %r152, 7;
	@%p399 bra 	$L__BB4_217;
	ld.global.f32 	%f390, [%rd1155];
	st.global.f32 	[%rd1156], %f390;
	ld.global.f32 	%f391, [%rd1155+4];
	st.global.f32 	[%rd1156+4], %f391;
	ld.global.f32 	%f392, [%rd1155+8];
	st.global.f32 	[%rd1156+8], %f392;
	ld.global.f32 	%f393, [%rd1155+12];
	st.global.f32 	[%rd1156+12], %f393;
	ld.global.f32 	%f394, [%rd1155+16];
	st.global.f32 	[%rd1156+16], %f394;
	ld.global.f32 	%f395, [%rd1155+20];
	st.global.f32 	[%rd1156+20], %f395;
	ld.global.f32 	%f396, [%rd1155+24];
	st.global.f32 	[%rd1156+24], %f396;
	ld.global.f32 	%f397, [%rd1155+28];
	st.global.f32 	[%rd1156+28], %f397;
	add.s64 	%rd1155, %rd1155, 32;
	add.s64 	%rd1156, %rd1156, 32;
$L__BB4_217:
	setp.eq.s32 	%p400, %r153, 0;
	@%p400 bra 	$L__BB4_224;
	setp.lt.u32 	%p401, %r154, 3;
	mov.u64 	%rd1274, %rd1156;
	mov.u64 	%rd1275, %rd1155;
	@%p401 bra 	$L__BB4_220;
	ld.global.f32 	%f398, [%rd1155];
	st.global.f32 	[%rd1156], %f398;
	ld.global.f32 	%f399, [%rd1155+4];
	st.global.f32 	[%rd1156+4], %f399;
	ld.global.f32 	%f400, [%rd1155+8];
	st.global.f32 	[%rd1156+8], %f400;
	ld.global.f32 	%f401, [%rd1155+12];
	st.global.f32 	[%rd1156+12], %f401;
	add.s64 	%rd1155, %rd1155, 16;
	add.s64 	%rd1156, %rd1156, 16;
	mov.u64 	%rd1274, %rd1156;
	mov.u64 	%rd1275, %rd1155;
$L__BB4_220:
	setp.eq.s32 	%p402, %r163, 0;
	@%p402 bra 	$L__BB4_224;
	setp.eq.s32 	%p403, %r163, 1;
	ld.global.f32 	%f402, [%rd1275];
	st.global.f32 	[%rd1274], %f402;
	add.s64 	%rd1155, %rd1275, 4;
	add.s64 	%rd1156, %rd1274, 4;
	@%p403 bra 	$L__BB4_224;
	setp.eq.s32 	%p404, %r163, 2;
	ld.global.f32 	%f403, [%rd1275+4];
	st.global.f32 	[%rd1274+4], %f403;
	add.s64 	%rd1155, %rd1275, 8;
	add.s64 	%rd1156, %rd1274, 8;
	@%p404 bra 	$L__BB4_224;
	ld.global.f32 	%f404, [%rd1275+8];
	st.global.f32 	[%rd1274+8], %f404;
	add.s64 	%rd1155, %rd1275, 12;
	add.s64 	%rd1156, %rd1274, 12;
$L__BB4_224:
	setp.lt.u32 	%p405, %r155, 15;
	@%p405 bra 	$L__BB4_227;
	mov.b32 	%r788, 0;
$L__BB4_226:
	.pragma "nounroll";
	st.global.f32 	[%rd1156], %f1;
	st.global.f32 	[%rd1156+4], %f1;
	st.global.f32 	[%rd1156+8], %f1;
	st.global.f32 	[%rd1156+12], %f1;
	st.global.f32 	[%rd1156+16], %f1;
	st.global.f32 	[%rd1156+20], %f1;
	st.global.f32 	[%rd1156+24], %f1;
	st.global.f32 	[%rd1156+28], %f1;
	st.global.f32 	[%rd1156+32], %f1;
	st.global.f32 	[%rd1156+36], %f1;
	st.global.f32 	[%rd1156+40], %f1;
	st.global.f32 	[%rd1156+44], %f1;
	st.global.f32 	[%rd1156+48], %f1;
	st.global.f32 	[%rd1156+52], %f1;
	st.global.f32 	[%rd1156+56], %f1;
	st.global.f32 	[%rd1156+60], %f1;
	add.s64 	%rd1156, %rd1156, 64;
	add.s32 	%r788, %r788, 16;
	setp.eq.s32 	%p406, %r788, %r164;
	@%p406 bra 	$L__BB4_227;
	bra.uni 	$L__BB4_226;
$L__BB4_227:
	setp.eq.s32 	%p407, %r156, 0;
	@%p407 bra 	$L__BB4_237;
	setp.lt.u32 	%p408, %r157, 7;
	@%p408 bra 	$L__BB4_230;
	st.global.f32 	[%rd1156], %f1;
	st.global.f32 	[%rd1156+4], %f1;
	st.global.f32 	[%rd1156+8], %f1;
	st.global.f32 	[%rd1156+12], %f1;
	st.global.f32 	[%rd1156+16], %f1;
	st.global.f32 	[%rd1156+20], %f1;
	st.global.f32 	[%rd1156+24], %f1;
	st.global.f32 	[%rd1156+28], %f1;
	add.s64 	%rd1156, %rd1156, 32;
$L__BB4_230:
	setp.eq.s32 	%p409, %r158, 0;
	@%p409 bra 	$L__BB4_237;
	setp.lt.u32 	%p410, %r159, 3;
	mov.u64 	%rd1284, %rd1156;
	@%p410 bra 	$L__BB4_233;
	st.global.f32 	[%rd1156], %f1;
	st.global.f32 	[%rd1156+4], %f1;
	st.global.f32 	[%rd1156+8], %f1;
	st.global.f32 	[%rd1156+12], %f1;
	add.s64 	%rd1156, %rd1156, 16;
	mov.u64 	%rd1284, %rd1156;
$L__BB4_233:
	setp.eq.s32 	%p411, %r165, 0;
	@%p411 bra 	$L__BB4_237;
	setp.eq.s32 	%p412, %r165, 1;
	st.global.f32 	[%rd1284], %f1;
	add.s64 	%rd1156, %rd1284, 4;
	@%p412 bra 	$L__BB4_237;
	setp.eq.s32 	%p413, %r165, 2;
	st.global.f32 	[%rd1284+4], %f1;
	add.s64 	%rd1156, %rd1284, 8;
	@%p413 bra 	$L__BB4_237;
	st.global.f32 	[%rd1284+8], %f1;
	add.s64 	%rd1156, %rd1284, 12;
$L__BB4_237:
	add.s32 	%r785, %r785, 1;
	setp.eq.s32 	%p414, %r785, %r628;
	@%p414 bra 	$L__BB4_238;
	bra.uni 	$L__BB4_198;
$L__BB4_238:
	add.s32 	%r784, %r784, 1;
	setp.ne.s32 	%p415, %r784, %r627;
	@%p415 bra 	$L__BB4_197;
	add.s32 	%r783, %r783, 1;
	setp.eq.s32 	%p416, %r783, %r626;
	@%p416 bra 	$L__BB4_805;
	bra.uni 	$L__BB4_196;
$L__BB4_240:
	setp.lt.s32 	%p262, %r2, 1;
	@%p262 bra 	$L__BB4_345;
	setp.lt.s32 	%p315, %r3, 1;
	@%p315 bra 	$L__BB4_300;
	add.s32 	%r178, %r2, -1;
	and.b32  	%r179, %r2, 15;
	add.s32 	%r180, %r179, -1;
	and.b32  	%r181, %r2, 7;
	add.s32 	%r182, %r181, -1;
	add.s32 	%r183, %r3, -1;
	and.b32  	%r184, %r3, 15;
	add.s32 	%r185, %r184, -1;
	and.b32  	%r186, %r3, 7;
	add.s32 	%r187, %r186, -1;
	add.s32 	%r188, %r629, -1;
	and.b32  	%r189, %r629, 15;
	add.s32 	%r190, %r189, -1;
	and.b32  	%r191, %r629, 7;
	add.s32 	%r192, %r191, -1;
	add.s32 	%r193, %r628, -1;
	and.b32  	%r194, %r628, 15;
	add.s32 	%r195, %r194, -1;
	and.b32  	%r196, %r628, 7;
	add.s32 	%r197, %r196, -1;
	and.b32  	%r198, %r2, 2147483632;
	and.b32  	%r199, %r2, 3;
	and.b32  	%r200, %r629, 2147483632;
	and.b32  	%r201, %r629, 3;
	and.b32  	%r202, %r628, 2147483632;
	and.b32  	%r203, %r628, 3;
	and.b32  	%r204, %r3, 2147483632;
	and.b32  	%r205, %r3, 3;
	mov.b32 	%r789, 0;
$L__BB4_243:
	mov.b32 	%r790, 0;
$L__BB4_244:
	setp.lt.u32 	%p346, %r178, 15;
	mov.b32 	%r794, 0;
	@%p346 bra 	$L__BB4_247;
	mov.b32 	%r791, 0;
$L__BB4_246:
	.pragma "nounroll";
	mul.wide.u32 	%rd1054, %r791, 4;
	add.s64 	%rd1055, %rd1156, %rd1054;
	st.global.f32 	[%rd1055], %f1;
	st.global.f32 	[%rd1055+4], %f1;
	st.global.f32 	[%rd1055+8], %f1;
	st.global.f32 	[%rd1055+12], %f1;
	st.global.f32 	[%rd1055+16], %f1;
	st.global.f32 	[%rd1055+20], %f1;
	st.global.f32 	[%rd1055+24], %f1;
	st.global.f32 	[%rd1055+28], %f1;
	st.global.f32 	[%rd1055+32], %f1;
	st.global.f32 	[%rd1055+36], %f1;
	st.global.f32 	[%rd1055+40], %f1;
	st.global.f32 	[%rd1055+44], %f1;
	st.global.f32 	[%rd1055+48], %f1;
	st.global.f32 	[%rd1055+52], %f1;
	st.global.f32 	[%rd1055+56], %f1;
	st.global.f32 	[%rd1055+60], %f1;
	add.s32 	%r791, %r791, 16;
	setp.eq.s32 	%p347, %r791, %r198;
	mov.u32 	%r794, %r198;
	@%p347 bra 	$L__BB4_247;
	bra.uni 	$L__BB4_246;
$L__BB4_247:
	setp.eq.s32 	%p348, %r179, 0;
	@%p348 bra 	$L__BB4_257;
	setp.lt.u32 	%p349, %r180, 7;
	@%p349 bra 	$L__BB4_250;
	mul.wide.u32 	%rd1056, %r794, 4;
	add.s64 	%rd1057, %rd1156, %rd1056;
	st.global.f32 	[%rd1057], %f1;
	st.global.f32 	[%rd1057+4], %f1;
	st.global.f32 	[%rd1057+8], %f1;
	st.global.f32 	[%rd1057+12], %f1;
	st.global.f32 	[%rd1057+16], %f1;
	st.global.f32 	[%rd1057+20], %f1;
	st.global.f32 	[%rd1057+24], %f1;
	st.global.f32 	[%rd1057+28], %f1;
	add.s32 	%r794, %r794, 8;
$L__BB4_250:
	setp.eq.s32 	%p350, %r181, 0;
	@%p350 bra 	$L__BB4_257;
	setp.lt.u32 	%p351, %r182, 3;
	@%p351 bra 	$L__BB4_253;
	mul.wide.u32 	%rd1058, %r794, 4;
	add.s64 	%rd1059, %rd1156, %rd1058;
	st.global.f32 	[%rd1059], %f1;
	st.global.f32 	[%rd1059+4], %f1;
	st.global.f32 	[%rd1059+8], %f1;
	st.global.f32 	[%rd1059+12], %f1;
	add.s32 	%r794, %r794, 4;
$L__BB4_253:
	setp.eq.s32 	%p352, %r199, 0;
	@%p352 bra 	$L__BB4_257;
	setp.eq.s32 	%p353, %r199, 1;
	mul.wide.u32 	%rd1060, %r794, 4;
	add.s64 	%rd302, %rd1156, %rd1060;
	st.global.f32 	[%rd302], %f1;
	@%p353 bra 	$L__BB4_257;
	setp.eq.s32 	%p354, %r199, 2;
	st.global.f32 	[%rd302+4], %f1;
	@%p354 bra 	$L__BB4_257;
	st.global.f32 	[%rd302+8], %f1;
$L__BB4_257:
	mov.b32 	%r796, 0;
$L__BB4_258:
	setp.lt.u32 	%p355, %r188, 15;
	@%p355 bra 	$L__BB4_261;
	mov.b32 	%r797, 0;
$L__BB4_260:
	.pragma "nounroll";
	st.global.f32 	[%rd1156], %f1;
	st.global.f32 	[%rd1156+4], %f1;
	st.global.f32 	[%rd1156+8], %f1;
	st.global.f32 	[%rd1156+12], %f1;
	st.global.f32 	[%rd1156+16], %f1;
	st.global.f32 	[%rd1156+20], %f1;
	st.global.f32 	[%rd1156+24], %f1;
	st.global.f32 	[%rd1156+28], %f1;
	st.global.f32 	[%rd1156+32], %f1;
	st.global.f32 	[%rd1156+36], %f1;
	st.global.f32 	[%rd1156+40], %f1;
	st.global.f32 	[%rd1156+44], %f1;
	st.global.f32 	[%rd1156+48], %f1;
	st.global.f32 	[%rd1156+52], %f1;
	st.global.f32 	[%rd1156+56], %f1;
	st.global.f32 	[%rd1156+60], %f1;
	add.s64 	%rd1156, %rd1156, 64;
	add.s32 	%r797, %r797, 16;
	setp.eq.s32 	%p356, %r797, %r200;
	@%p356 bra 	$L__BB4_261;
	bra.uni 	$L__BB4_260;
$L__BB4_261:
	setp.eq.s32 	%p357, %r189, 0;
	@%p357 bra 	$L__BB4_271;
	setp.lt.u32 	%p358, %r190, 7;
	@%p358 bra 	$L__BB4_264;
	st.global.f32 	[%rd1156], %f1;
	st.global.f32 	[%rd1156+4], %f1;
	st.global.f32 	[%rd1156+8], %f1;
	st.global.f32 	[%rd1156+12], %f1;
	st.global.f32 	[%rd1156+16], %f1;
	st.global.f32 	[%rd1156+20], %f1;
	st.global.f32 	[%rd1156+24], %f1;
	st.global.f32 	[%rd1156+28], %f1;
	add.s64 	%rd1156, %rd1156, 32;
$L__BB4_264:
	setp.eq.s32 	%p359, %r191, 0;
	@%p359 bra 	$L__BB4_271;
	setp.lt.u32 	%p360, %r192, 3;
	mov.u64 	%rd1329, %rd1156;
	@%p360 bra 	$L__BB4_267;
	st.global.f32 	[%rd1156], %f1;
	st.global.f32 	[%rd1156+4], %f1;
	st.global.f32 	[%rd1156+8], %f1;
	st.global.f32 	[%rd1156+12], %f1;
	add.s64 	%rd1156, %rd1156, 16;
	mov.u64 	%rd1329, %rd1156;
$L__BB4_267:
	setp.eq.s32 	%p361, %r201, 0;
	@%p361 bra 	$L__BB4_271;
	setp.eq.s32 	%p362, %r201, 1;
	st.global.f32 	[%rd1329], %f1;
	add.s64 	%rd1156, %rd1329, 4;
	@%p362 bra 	$L__BB4_271;
	setp.eq.s32 	%p363, %r201, 2;
	st.global.f32 	[%rd1329+4], %f1;
	add.s64 	%rd1156, %rd1329, 8;
	@%p363 bra 	$L__BB4_271;
	st.global.f32 	[%rd1329+8], %f1;
	add.s64 	%rd1156, %rd1329, 12;
$L__BB4_271:
	setp.lt.u32 	%p364, %r193, 15;
	@%p364 bra 	$L__BB4_274;
	mov.b32 	%r798, 0;
$L__BB4_273:
	.pragma "nounroll";
	ld.global.f32 	%f343, [%rd1155];
	st.global.f32 	[%rd1156], %f343;
	ld.global.f32 	%f344, [%rd1155+4];
	st.global.f32 	[%rd1156+4], %f344;
	ld.global.f32 	%f345, [%rd1155+8];
	st.global.f32 	[%rd1156+8], %f345;
	ld.global.f32 	%f346, [%rd1155+12];
	st.global.f32 	[%rd1156+12], %f346;
	ld.global.f32 	%f347, [%rd1155+16];
	st.global.f32 	[%rd1156+16], %f347;
	ld.global.f32 	%f348, [%rd1155+20];
	st.global.f32 	[%rd1156+20], %f348;
	ld.global.f32 	%f349, [%rd1155+24];
	st.global.f32 	[%rd1156+24], %f349;
	ld.global.f32 	%f350, [%rd1155+28];
	st.global.f32 	[%rd1156+28], %f350;
	ld.global.f32 	%f351, [%rd1155+32];
	st.global.f32 	[%rd1156+32], %f351;
	ld.global.f32 	%f352, [%rd1155+36];
	st.global.f32 	[%rd1156+36], %f352;
	ld.global.f32 	%f353, [%rd1155+40];
	st.global.f32 	[%rd1156+40], %f353;
	ld.global.f32 	%f354, [%rd1155+44];
	st.global.f32 	[%rd1156+44], %f354;
	ld.global.f32 	%f355, [%rd1155+48];
	st.global.f32 	[%rd1156+48], %f355;
	ld.global.f32 	%f356, [%rd1155+52];
	st.global.f32 	[%rd1156+52], %f356;
	ld.global.f32 	%f357, [%rd1155+56];
	st.global.f32 	[%rd1156+56], %f357;
	ld.global.f32 	%f358, [%rd1155+60];
	st.global.f32 	[%rd1156+60], %f358;
	add.s64 	%rd1155, %rd1155, 64;
	add.s64 	%rd1156, %rd1156, 64;
	add.s32 	%r798, %r798, 16;
	setp.ne.s32 	%p365, %r798, %r202;
	@%p365 bra 	$L__BB4_273;
$L__BB4_274:
	setp.eq.s32 	%p366, %r194, 0;
	@%p366 bra 	$L__BB4_297;
	setp.lt.u32 	%p367, %r195, 7;
	@%p367 bra 	$L__BB4_277;
	ld.global.f32 	%f359, [%rd1155];
	st.global.f32 	[%rd1156], %f359;
	ld.global.f32 	%f360, [%rd1155+4];
	st.global.f32 	[%rd1156+4], %f360;
	ld.global.f32 	%f361, [%rd1155+8];
	st.global.f32 	[%rd1156+8], %f361;
	ld.global.f32 	%f362, [%rd1155+12];
	st.global.f32 	[%rd1156+12], %f362;
	ld.global.f32 	%f363, [%rd1155+16];
	st.global.f32 	[%rd1156+16], %f363;
	ld.global.f32 	%f364, [%rd1155+20];
	st.global.f32 	[%rd1156+20], %f364;
	ld.global.f32 	%f365, [%rd1155+24];
	st.global.f32 	[%rd1156+24], %f365;
	ld.global.f32 	%f366, [%rd1155+28];
	st.global.f32 	[%rd1156+28], %f366;
	add.s64 	%rd1155, %rd1155, 32;
	add.s64 	%rd1156, %rd1156, 32;
$L__BB4_277:
	setp.eq.s32 	%p368, %r196, 0;
	@%p368 bra 	$L__BB4_297;
	setp.lt.u32 	%p369, %r197, 3;
	mov.u64 	%rd1320, %rd1156;
	mov.u64 	%rd1321, %rd1155;
	@%p369 bra 	$L__BB4_280;
	ld.global.f32 	%f367, [%rd1155];
	st.global.f32 	[%rd1156], %f367;
	ld.global.f32 	%f368, [%rd1155+4];
	st.global.f32 	[%rd1156+4], %f368;
	ld.global.f32 	%f369, [%rd1155+8];
	st.global.f32 	[%rd1156+8], %f369;
	ld.global.f32 	%f370, [%rd1155+12];
	st.global.f32 	[%rd1156+12], %f370;
	add.s64 	%rd1155, %rd1155, 16;
	add.s64 	%rd1156, %rd1156, 16;
	mov.u64 	%rd1320, %rd1156;
	mov.u64 	%rd1321, %rd1155;
$L__BB4_280:
	setp.eq.s32 	%p370, %r203, 0;
	@%p370 bra 	$L__BB4_297;
	setp.eq.s32 	%p371, %r203, 1;
	ld.global.f32 	%f371, [%rd1321];
	st.global.f32 	[%rd1320], %f371;
	add.s64 	%rd1155, %rd1321, 4;
	add.s64 	%rd1156, %rd1320, 4;
	@%p371 bra 	$L__BB4_297;
	setp.eq.s32 	%p372, %r203, 2;
	ld.global.f32 	%f372, [%rd1321+4];
	st.global.f32 	[%rd1320+4], %f372;
	add.s64 	%rd1155, %rd1321, 8;
	add.s64 	%rd1156, %rd1320, 8;
	@%p372 bra 	$L__BB4_297;
	ld.global.f32 	%f373, [%rd1321+8];
	st.global.f32 	[%rd1320+8], %f373;
	add.s64 	%rd1155, %rd1321, 12;
	add.s64 	%rd1156, %rd1320, 12;
	bra.uni 	$L__BB4_297;
$L__BB4_284:
	.pragma "nounroll";
	st.global.f32 	[%rd1156], %f1;
	st.global.f32 	[%rd1156+4], %f1;
	st.global.f32 	[%rd1156+8], %f1;
	st.global.f32 	[%rd1156+12], %f1;
	st.global.f32 	[%rd1156+16], %f1;
	st.global.f32 	[%rd1156+20], %f1;
	st.global.f32 	[%rd1156+24], %f1;
	st.global.f32 	[%rd1156+28], %f1;
	st.global.f32 	[%rd1156+32], %f1;
	st.global.f32 	[%rd1156+36], %f1;
	st.global.f32 	[%rd1156+40], %f1;
	st.global.f32 	[%rd1156+44], %f1;
	st.global.f32 	[%rd1156+48], %f1;
	st.global.f32 	[%rd1156+52], %f1;
	st.global.f32 	[%rd1156+56], %f1;
	st.global.f32 	[%rd1156+60], %f1;
	add.s64 	%rd1156, %rd1156, 64;
	add.s32 	%r792, %r792, 16;
	setp.ne.s32 	%p375, %r792, %r204;
	@%p375 bra 	$L__BB4_284;
$L__BB4_285:
	setp.eq.s32 	%p376, %r184, 0;
	@%p376 bra 	$L__BB4_295;
	setp.lt.u32 	%p377, %r185, 7;
	@%p377 bra 	$L__BB4_288;
	st.global.f32 	[%rd1156], %f1;
	st.global.f32 	[%rd1156+4], %f1;
	st.global.f32 	[%rd1156+8], %f1;
	st.global.f32 	[%rd1156+12], %f1;
	st.global.f32 	[%rd1156+16], %f1;
	st.global.f32 	[%rd1156+20], %f1;
	st.global.f32 	[%rd1156+24], %f1;
	st.global.f32 	[%rd1156+28], %f1;
	add.s64 	%rd1156, %rd1156, 32;
$L__BB4_288:
	setp.eq.s32 	%p378, %r186, 0;
	@%p378 bra 	$L__BB4_295;
	setp.lt.u32 	%p379, %r187, 3;
	mov.u64 	%rd1303, %rd1156;
	@%p379 bra 	$L__BB4_291;
	st.global.f32 	[%rd1156], %f1;
	st.global.f32 	[%rd1156+4], %f1;
	st.global.f32 	[%rd1156+8], %f1;
	st.global.f32 	[%rd1156+12], %f1;
	add.s64 	%rd1156, %rd1156, 16;
	mov.u64 	%rd1303, %rd1156;
$L__BB4_291:
	setp.eq.s32 	%p380, %r205, 0;
	@%p380 bra 	$L__BB4_295;
	setp.eq.s32 	%p381, %r205, 1;
	st.global.f32 	[%rd1303], %f1;
	add.s64 	%rd1156, %rd1303, 4;
	@%p381 bra 	$L__BB4_295;
	setp.eq.s32 	%p382, %r205, 2;
	st.global.f32 	[%rd1303+4], %f1;
	add.s64 	%rd1156, %rd1303, 8;
	@%p382 bra 	$L__BB4_295;
	st.global.f32 	[%rd1303+8], %f1;
	add.s64 	%rd1156, %rd1303, 12;
$L__BB4_295:
	add.s32 	%r790, %r790, 1;
	setp.eq.s32 	%p383, %r790, %r627;
	@%p383 bra 	$L__BB4_296;
	bra.uni 	$L__BB4_244;
$L__BB4_296:
	add.s32 	%r789, %r789, 1;
	setp.eq.s32 	%p384, %r789, %r626;
	@%p384 bra 	$L__BB4_805;
	bra.uni 	$L__BB4_243;
$L__BB4_297:
	add.s32 	%r796, %r796, 1;
	setp.eq.s32 	%p373, %r796, %r628;
	@%p373 bra 	$L__BB4_298;
	bra.uni 	$L__BB4_258;
$L__BB4_298:
	setp.lt.u32 	%p374, %r183, 15;
	@%p374 bra 	$L__BB4_285;
	mov.b32 	%r792, 0;
	bra.uni 	$L__BB4_284;
$L__BB4_300:
	add.s32 	%r225, %r2, -1;
	and.b32  	%r226, %r2, 15;
	add.s32 	%r227, %r226, -1;
	and.b32  	%r228, %r2, 7;
	add.s32 	%r229, %r228, -1;
	add.s32 	%r230, %r629, -1;
	and.b32  	%r231, %r629, 15;
	add.s32 	%r232, %r231, -1;
	and.b32  	%r233, %r629, 7;
	add.s32 	%r234, %r233, -1;
	add.s32 	%r235, %r628, -1;
	and.b32  	%r236, %r628, 15;
	add.s32 	%r237, %r236, -1;
	and.b32  	%r238, %r628, 7;
	add.s32 	%r239, %r238, -1;
	and.b32  	%r240, %r2, 2147483632;
	and.b32  	%r241, %r2, 3;
	and.b32  	%r242, %r629, 2147483632;
	and.b32  	%r243, %r629, 3;
	and.b32  	%r244, %r628, 2147483632;
	and.b32  	%r245, %r628, 3;
	mov.b32 	%r799, 0;
$L__BB4_301:
	mov.b32 	%r800, 0;
$L__BB4_302:
	setp.lt.u32 	%p316, %r225, 15;
	mov.b32 	%r803, 0;
	@%p316 bra 	$L__BB4_305;
	mov.b32 	%r801, 0;
$L__BB4_304:
	.pragma "nounroll";
	mul.wide.u32 	%rd1041, %r801, 4;
	add.s64 	%rd1042, %rd1156, %rd1041;
	st.global.f32 	[%rd1042], %f1;
	st.global.f32 	[%rd1042+4], %f1;
	st.global.f32 	[%rd1042+8], %f1;
	st.global.f32 	[%rd1042+12], %f1;
	st.global.f32 	[%rd1042+16], %f1;
	st.global.f32 	[%rd1042+20], %f1;
	st.global.f32 	[%rd1042+24], %f1;
	st.global.f32 	[%rd1042+28], %f1;
	st.global.f32 	[%rd1042+32], %f1;
	st.global.f32 	[%rd1042+36], %f1;
	st.global.f32 	[%rd1042+40], %f1;
	st.global.f32 	[%rd1042+44], %f1;
	st.global.f32 	[%rd1042+48], %f1;
	st.global.f32 	[%rd1042+52], %f1;
	st.global.f32 	[%rd1042+56], %f1;
	st.global.f32 	[%rd1042+60], %f1;
	add.s32 	%r801, %r801, 16;
	setp.ne.s32 	%p317, %r801, %r240;
	mov.u32 	%r803, %r240;
	@%p317 bra 	$L__BB4_304;
$L__BB4_305:
	setp.eq.s32 	%p318, %r226, 0;
	@%p318 bra 	$L__BB4_315;
	setp.lt.u32 	%p319, %r227, 7;
	@%p319 bra 	$L__BB4_308;
	mul.wide.u32 	%rd1043, %r803, 4;
	add.s64 	%rd1044, %rd1156, %rd1043;
	st.global.f32 	[%rd1044], %f1;
	st.global.f32 	[%rd1044+4], %f1;
	st.global.f32 	[%rd1044+8], %f1;
	st.global.f32 	[%rd1044+12], %f1;
	st.global.f32 	[%rd1044+16], %f1;
	st.global.f32 	[%rd1044+20], %f1;
	st.global.f32 	[%rd1044+24], %f1;
	st.global.f32 	[%rd1044+28], %f1;
	add.s32 	%r803, %r803, 8;
$L__BB4_308:
	setp.eq.s32 	%p320, %r228, 0;
	@%p320 bra 	$L__BB4_315;
	setp.lt.u32 	%p321, %r229, 3;
	@%p321 bra 	$L__BB4_311;
	mul.wide.u32 	%rd1045, %r803, 4;
	add.s64 	%rd1046, %rd1156, %rd1045;
	st.global.f32 	[%rd1046], %f1;
	st.global.f32 	[%rd1046+4], %f1;
	st.global.f32 	[%rd1046+8], %f1;
	st.global.f32 	[%rd1046+12], %f1;
	add.s32 	%r803, %r803, 4;
$L__BB4_311:
	setp.eq.s32 	%p322, %r241, 0;
	@%p322 bra 	$L__BB4_315;
	setp.eq.s32 	%p323, %r241, 1;
	mul.wide.u32 	%rd1047, %r803, 4;
	add.s64 	%rd351, %rd1156, %rd1047;
	st.global.f32 	[%rd351], %f1;
	@%p323 bra 	$L__BB4_315;
	setp.eq.s32 	%p324, %r241, 2;
	st.global.f32 	[%rd351+4], %f1;
	@%p324 bra 	$L__BB4_315;
	st.global.f32 	[%rd351+8], %f1;
$L__BB4_315:
	mov.b32 	%r805, 0;
$L__BB4_316:
	setp.lt.u32 	%p325, %r230, 15;
	@%p325 bra 	$L__BB4_319;
	mov.b32 	%r806, 0;
$L__BB4_318:
	.pragma "nounroll";
	st.global.f32 	[%rd1156], %f1;
	st.global.f32 	[%rd1156+4], %f1;
	st.global.f32 	[%rd1156+8], %f1;
	st.global.f32 	[%rd1156+12], %f1;
	st.global.f32 	[%rd1156+16], %f1;
	st.global.f32 	[%rd1156+20], %f1;
	st.global.f32 	[%rd1156+24], %f1;
	st.global.f32 	[%rd1156+28], %f1;
	st.global.f32 	[%rd1156+32], %f1;
	st.global.f32 	[%rd1156+36], %f1;
	st.global.f32 	[%rd1156+40], %f1;
	st.global.f32 	[%rd1156+44], %f1;
	st.global.f32 	[%rd1156+48], %f1;
	st.global.f32 	[%rd1156+52], %f1;
	st.global.f32 	[%rd1156+56], %f1;
	st.global.f32 	[%rd1156+60], %f1;
	add.s64 	%rd1156, %rd1156, 64;
	add.s32 	%r806, %r806, 16;
	setp.eq.s32 	%p326, %r806, %r242;
	@%p326 bra 	$L__BB4_319;
	bra.uni 	$L__BB4_318;
$L__BB4_319:
	setp.eq.s32 	%p327, %r231, 0;
	@%p327 bra 	$L__BB4_329;
	setp.lt.u32 	%p328, %r232, 7;
	@%p328 bra 	$L__BB4_322;
	st.global.f32 	[%rd1156], %f1;
	st.global.f32 	[%rd1156+4], %f1;
	st.global.f32 	[%rd1156+8], %f1;
	st.global.f32 	[%rd1156+12], %f1;
	st.global.f32 	[%rd1156+16], %f1;
	st.global.f32 	[%rd1156+20], %f1;
	st.global.f32 	[%rd1156+24], %f1;
	st.global.f32 	[%rd1156+28], %f1;
	add.s64 	%rd1156, %rd1156, 32;
$L__BB4_322:
	setp.eq.s32 	%p329, %r233, 0;
	@%p329 bra 	$L__BB4_329;
	setp.lt.u32 	%p330, %r234, 3;
	mov.u64 	%rd1359, %rd1156;
	@%p330 bra 	$L__BB4_325;
	st.global.f32 	[%rd1156], %f1;
	st.global.f32 	[%rd1156+4], %f1;
	st.global.f32 	[%rd1156+8], %f1;
	st.global.f32 	[%rd1156+12], %f1;
	add.s64 	%rd1156, %rd1156, 16;
	mov.u64 	%rd1359, %rd1156;
$L__BB4_325:
	setp.eq.s32 	%p331, %r243, 0;
	@%p331 bra 	$L__BB4_329;
	setp.eq.s32 	%p332, %r243, 1;
	st.global.f32 	[%rd1359], %f1;
	add.s64 	%rd1156, %rd1359, 4;
	@%p332 bra 	$L__BB4_329;
	setp.eq.s32 	%p333, %r243, 2;
	st.global.f32 	[%rd1359+4], %f1;
	add.s64 	%rd1156, %rd1359, 8;
	@%p333 bra 	$L__BB4_329;
	st.global.f32 	[%rd1359+8], %f1;
	add.s64 	%rd1156, %rd1359, 12;
$L__BB4_329:
	setp.lt.u32 	%p334, %r235, 15;
	@%p334 bra 	$L__BB4_332;
	mov.b32 	%r807, 0;
$L__BB4_331:
	.pragma "nounroll";
	ld.global.f32 	%f312, [%rd1155];
	st.global.f32 	[%rd1156], %f312;
	ld.global.f32 	%f313, [%rd1155+4];
	st.global.f32 	[%rd1156+4], %f313;
	ld.global.f32 	%f314, [%rd1155+8];
	st.global.f32 	[%rd1156+8], %f314;
	ld.global.f32 	%f315, [%rd1155+12];
	st.global.f32 	[%rd1156+12], %f315;
	ld.global.f32 	%f316, [%rd1155+16];
	st.global.f32 	[%rd1156+16], %f316;
	ld.global.f32 	%f317, [%rd1155+20];
	st.global.f32 	[%rd1156+20], %f317;
	ld.global.f32 	%f318, [%rd1155+24];
	st.global.f32 	[%rd1156+24], %f318;
	ld.global.f32 	%f319, [%rd1155+28];
	st.global.f32 	[%rd1156+28], %f319;
	ld.global.f32 	%f320, [%rd1155+32];
	st.global.f32 	[%rd1156+32], %f320;
	ld.global.f32 	%f321, [%rd1155+36];
	st.global.f32 	[%rd1156+36], %f321;
	ld.global.f32 	%f322, [%rd1155+40];
	st.global.f32 	[%rd1156+40], %f322;
	ld.global.f32 	%f323, [%rd1155+44];
	st.global.f32 	[%rd1156+44], %f323;
	ld.global.f32 	%f324, [%rd1155+48];
	st.global.f32 	[%rd1156+48], %f324;
	ld.global.f32 	%f325, [%rd1155+52];
	st.global.f32 	[%rd1156+52], %f325;
	ld.global.f32 	%f326, [%rd1155+56];
	st.global.f32 	[%rd1156+56], %f326;
	ld.global.f32 	%f327, [%rd1155+60];
	st.global.f32 	[%rd1156+60], %f327;
	add.s64 	%rd1155, %rd1155, 64;
	add.s64 	%rd1156, %rd1156, 64;
	add.s32 	%r807, %r807, 16;
	setp.ne.s32 	%p335, %r807, %r244;
	@%p335 bra 	$L__BB4_331;
$L__BB4_332:
	setp.eq.s32 	%p336, %r236, 0;
	@%p336 bra 	$L__BB4_342;
	setp.lt.u32 	%p337, %r237, 7;
	@%p337 bra 	$L__BB4_335;
	ld.global.f32 	%f328, [%rd1155];
	st.global.f32 	[%rd1156], %f328;
	ld.global.f32 	%f329, [%rd1155+4];
	st.global.f32 	[%rd1156+4], %f329;
	ld.global.f32 	%f330, [%rd1155+8];
	st.global.f32 	[%rd1156+8], %f330;
	ld.global.f32 	%f331, [%rd1155+12];
	st.global.f32 	[%rd1156+12], %f331;
	ld.global.f32 	%f332, [%rd1155+16];
	st.global.f32 	[%rd1156+16], %f332;
	ld.global.f32 	%f333, [%rd1155+20];
	st.global.f32 	[%rd1156+20], %f333;
	ld.global.f32 	%f334, [%rd1155+24];
	st.global.f32 	[%rd1156+24], %f334;
	ld.global.f32 	%f335, [%rd1155+28];
	st.global.f32 	[%rd1156+28], %f335;
	add.s64 	%rd1155, %rd1155, 32;
	add.s64 	%rd1156, %rd1156, 32;
$L__BB4_335:
	setp.eq.s32 	%p338, %r238, 0;
	@%p338 bra 	$L__BB4_342;
	setp.lt.u32 	%p339, %r239, 3;
	mov.u64 	%rd1350, %rd1156;
	mov.u64 	%rd1351, %rd1155;
	@%p339 bra 	$L__BB4_338;
	ld.global.f32 	%f336, [%rd1155];
	st.global.f32 	[%rd1156], %f336;
	ld.global.f32 	%f337, [%rd1155+4];
	st.global.f32 	[%rd1156+4], %f337;
	ld.global.f32 	%f338, [%rd1155+8];
	st.global.f32 	[%rd1156+8], %f338;
	ld.global.f32 	%f339, [%rd1155+12];
	st.global.f32 	[%rd1156+12], %f339;
	add.s64 	%rd1155, %rd1155, 16;
	add.s64 	%rd1156, %rd1156, 16;
	mov.u64 	%rd1350, %rd1156;
	mov.u64 	%rd1351, %rd1155;
$L__BB4_338:
	setp.eq.s32 	%p340, %r245, 0;
	@%p340 bra 	$L__BB4_342;
	setp.eq.s32 	%p341, %r245, 1;
	ld.global.f32 	%f340, [%rd1351];
	st.global.f32 	[%rd1350], %f340;
	add.s64 	%rd1155, %rd1351, 4;
	add.s64 	%rd1156, %rd1350, 4;
	@%p341 bra 	$L__BB4_342;
	setp.eq.s32 	%p342, %r245, 2;
	ld.global.f32 	%f341, [%rd1351+4];
	st.global.f32 	[%rd1350+4], %f341;
	add.s64 	%rd1155, %rd1351, 8;
	add.s64 	%rd1156, %rd1350, 8;
	@%p342 bra 	$L__BB4_342;
	ld.global.f32 	%f342, [%rd1351+8];
	st.global.f32 	[%rd1350+8], %f342;
	add.s64 	%rd1155, %rd1351, 12;
	add.s64 	%rd1156, %rd1350, 12;
$L__BB4_342:
	add.s32 	%r805, %r805, 1;
	setp.eq.s32 	%p343, %r805, %r628;
	@%p343 bra 	$L__BB4_343;
	bra.uni 	$L__BB4_316;
$L__BB4_343:
	add.s32 	%r800, %r800, 1;
	setp.ne.s32 	%p344, %r800, %r627;
	@%p344 bra 	$L__BB4_302;
	add.s32 	%r799, %r799, 1;
	setp.eq.s32 	%p345, %r799, %r626;
	@%p345 bra 	$L__BB4_805;
	bra.uni 	$L__BB4_301;
$L__BB4_345:
	setp.lt.s32 	%p263, %r3, 1;
	@%p263 bra 	$L__BB4_391;
	add.s32 	%r263, %r3, -1;
	and.b32  	%r264, %r3, 15;
	add.s32 	%r265, %r264, -1;
	and.b32  	%r266, %r3, 7;
	add.s32 	%r267, %r266, -1;
	add.s32 	%r268, %r629, -1;
	and.b32  	%r269, %r629, 15;
	add.s32 	%r270, %r269, -1;
	and.b32  	%r271, %r629, 7;
	add.s32 	%r272, %r271, -1;
	add.s32 	%r273, %r628, -1;
	and.b32  	%r274, %r628, 15;
	add.s32 	%r275, %r274, -1;
	and.b32  	%r276, %r628, 7;
	add.s32 	%r277, %r276, -1;
	and.b32  	%r278, %r629, 2147483632;
	and.b32  	%r279, %r629, 3;
	and.b32  	%r280, %r628, 2147483632;
	and.b32  	%r281, %r628, 3;
	and.b32  	%r282, %r3, 2147483632;
	and.b32  	%r283, %r3, 3;
	mov.b32 	%r808, 0;
$L__BB4_347:
	mov.b32 	%r809, 0;
$L__BB4_348:
	mov.b32 	%r811, 0;
$L__BB4_349:
	setp.lt.u32 	%p285, %r268, 15;
	@%p285 bra 	$L__BB4_352;
	mov.b32 	%r812, 0;
$L__BB4_351:
	.pragma "nounroll";
	st.global.f32 	[%rd1156], %f1;
	st.global.f32 	[%rd1156+4], %f1;
	st.global.f32 	[%rd1156+8], %f1;
	st.global.f32 	[%rd1156+12], %f1;
	st.global.f32 	[%rd1156+16], %f1;
	st.global.f32 	[%rd1156+20], %f1;
	st.global.f32 	[%rd1156+24], %f1;
	st.global.f32 	[%rd1156+28], %f1;
	st.global.f32 	[%rd1156+32], %f1;
	st.global.f32 	[%rd1156+36], %f1;
	st.global.f32 	[%rd1156+40], %f1;
	st.global.f32 	[%rd1156+44], %f1;
	st.global.f32 	[%rd1156+48], %f1;
	st.global.f32 	[%rd1156+52], %f1;
	st.global.f32 	[%rd1156+56], %f1;
	st.global.f32 	[%rd1156+60], %f1;
	add.s64 	%rd1156, %rd1156, 64;
	add.s32 	%r812, %r812, 16;
	setp.eq.s32 	%p286, %r812, %r278;
	@%p286 bra 	$L__BB4_352;
	bra.uni 	$L__BB4_351;
$L__BB4_352:
	setp.eq.s32 	%p287, %r269, 0;
	@%p287 bra 	$L__BB4_362;
	setp.lt.u32 	%p288, %r270, 7;
	@%p288 bra 	$L__BB4_355;
	st.global.f32 	[%rd1156], %f1;
	st.global.f32 	[%rd1156+4], %f1;
	st.global.f32 	[%rd1156+8], %f1;
	st.global.f32 	[%rd1156+12], %f1;
	st.global.f32 	[%rd1156+16], %f1;
	st.global.f32 	[%rd1156+20], %f1;
	st.global.f32 	[%rd1156+24], %f1;
	st.global.f32 	[%rd1156+28], %f1;
	add.s64 	%rd1156, %rd1156, 32;
$L__BB4_355:
	setp.eq.s32 	%p289, %r271, 0;
	@%p289 bra 	$L__BB4_362;
	setp.lt.u32 	%p290, %r272, 3;
	mov.u64 	%rd1397, %rd1156;
	@%p290 bra 	$L__BB4_358;
	st.global.f32 	[%rd1156], %f1;
	st.global.f32 	[%rd1156+4], %f1;
	st.global.f32 	[%rd1156+8], %f1;
	st.global.f32 	[%rd1156+12], %f1;
	add.s64 	%rd1156, %rd1156, 16;
	mov.u64 	%rd1397, %rd1156;
$L__BB4_358:
	setp.eq.s32 	%p291, %r279, 0;
	@%p291 bra 	$L__BB4_362;
	setp.eq.s32 	%p292, %r279, 1;
	st.global.f32 	[%rd1397], %f1;
	add.s64 	%rd1156, %rd1397, 4;
	@%p292 bra 	$L__BB4_362;
	setp.eq.s32 	%p293, %r279, 2;
	st.global.f32 	[%rd1397+4], %f1;
	add.s64 	%rd1156, %rd1397, 8;
	@%p293 bra 	$L__BB4_362;
	st.global.f32 	[%rd1397+8], %f1;
	add.s64 	%rd1156, %rd1397, 12;
$L__BB4_362:
	setp.lt.u32 	%p294, %r273, 15;
	@%p294 bra 	$L__BB4_365;
	mov.b32 	%r813, 0;
$L__BB4_364:
	.pragma "nounroll";
	ld.global.f32 	%f281, [%rd1155];
	st.global.f32 	[%rd1156], %f281;
	ld.global.f32 	%f282, [%rd1155+4];
	st.global.f32 	[%rd1156+4], %f282;
	ld.global.f32 	%f283, [%rd1155+8];
	st.global.f32 	[%rd1156+8], %f283;
	ld.global.f32 	%f284, [%rd1155+12];
	st.global.f32 	[%rd1156+12], %f284;
	ld.global.f32 	%f285, [%rd1155+16];
	st.global.f32 	[%rd1156+16], %f285;
	ld.global.f32 	%f286, [%rd1155+20];
	st.global.f32 	[%rd1156+20], %f286;
	ld.global.f32 	%f287, [%rd1155+24];
	st.global.f32 	[%rd1156+24], %f287;
	ld.global.f32 	%f288, [%rd1155+28];
	st.global.f32 	[%rd1156+28], %f288;
	ld.global.f32 	%f289, [%rd1155+32];
	st.global.f32 	[%rd1156+32], %f289;
	ld.global.f32 	%f290, [%rd1155+36];
	st.global.f32 	[%rd1156+36], %f290;
	ld.global.f32 	%f291, [%rd1155+40];
	st.global.f32 	[%rd1156+40], %f291;
	ld.global.f32 	%f292, [%rd1155+44];
	st.global.f32 	[%rd1156+44], %f292;
	ld.global.f32 	%f293, [%rd1155+48];
	st.global.f32 	[%rd1156+48], %f293;
	ld.global.f32 	%f294, [%rd1155+52];
	st.global.f32 	[%rd1156+52], %f294;
	ld.global.f32 	%f295, [%rd1155+56];
	st.global.f32 	[%rd1156+56], %f295;
	ld.global.f32 	%f296, [%rd1155+60];
	st.global.f32 	[%rd1156+60], %f296;
	add.s64 	%rd1155, %rd1155, 64;
	add.s64 	%rd1156, %rd1156, 64;
	add.s32 	%r813, %r813, 16;
	setp.ne.s32 	%p295, %r813, %r280;
	@%p295 bra 	$L__BB4_364;
$L__BB4_365:
	setp.eq.s32 	%p296, %r274, 0;
	@%p296 bra 	$L__BB4_388;
	setp.lt.u32 	%p297, %r275, 7;
	@%p297 bra 	$L__BB4_368;
	ld.global.f32 	%f297, [%rd1155];
	st.global.f32 	[%rd1156], %f297;
	ld.global.f32 	%f298, [%rd1155+4];
	st.global.f32 	[%rd1156+4], %f298;
	ld.global.f32 	%f299, [%rd1155+8];
	st.global.f32 	[%rd1156+8], %f299;
	ld.global.f32 	%f300, [%rd1155+12];
	st.global.f32 	[%rd1156+12], %f300;
	ld.global.f32 	%f301, [%rd1155+16];
	st.global.f32 	[%rd1156+16], %f301;
	ld.global.f32 	%f302, [%rd1155+20];
	st.global.f32 	[%rd1156+20], %f302;
	ld.global.f32 	%f303, [%rd1155+24];
	st.global.f32 	[%rd1156+24], %f303;
	ld.global.f32 	%f304, [%rd1155+28];
	st.global.f32 	[%rd1156+28], %f304;
	add.s64 	%rd1155, %rd1155, 32;
	add.s64 	%rd1156, %rd1156, 32;
$L__BB4_368:
	setp.eq.s32 	%p298, %r276, 0;
	@%p298 bra 	$L__BB4_388;
	setp.lt.u32 	%p299, %r277, 3;
	mov.u64 	%rd1388, %rd1156;
	mov.u64 	%rd1389, %rd1155;
	@%p299 bra 	$L__BB4_371;
	ld.global.f32 	%f305, [%rd1155];
	st.global.f32 	[%rd1156], %f305;
	ld.global.f32 	%f306, [%rd1155+4];
	st.global.f32 	[%rd1156+4], %f306;
	ld.global.f32 	%f307, [%rd1155+8];
	st.global.f32 	[%rd1156+8], %f307;
	ld.global.f32 	%f308, [%rd1155+12];
	st.global.f32 	[%rd1156+12], %f308;
	add.s64 	%rd1155, %rd1155, 16;
	add.s64 	%rd1156, %rd1156, 16;
	mov.u64 	%rd1388, %rd1156;
	mov.u64 	%rd1389, %rd1155;
$L__BB4_371:
	setp.eq.s32 	%p300, %r281, 0;
	@%p300 bra 	$L__BB4_388;
	setp.eq.s32 	%p301, %r281, 1;
	ld.global.f32 	%f309, [%rd1389];
	st.global.f32 	[%rd1388], %f309;
	add.s64 	%rd1155, %rd1389, 4;
	add.s64 	%rd1156, %rd1388, 4;
	@%p301 bra 	$L__BB4_388;
	setp.eq.s32 	%p302, %r281, 2;
	ld.global.f32 	%f310, [%rd1389+4];
	st.global.f32 	[%rd1388+4], %f310;
	add.s64 	%rd1155, %rd1389, 8;
	add.s64 	%rd1156, %rd1388, 8;
	@%p302 bra 	$L__BB4_388;
	ld.global.f32 	%f311, [%rd1389+8];
	st.global.f32 	[%rd1388+8], %f311;
	add.s64 	%rd1155, %rd1389, 12;
	add.s64 	%rd1156, %rd1388, 12;
	bra.uni 	$L__BB4_388;
$L__BB4_375:
	.pragma "nounroll";
	st.global.f32 	[%rd1156], %f1;
	st.global.f32 	[%rd1156+4], %f1;
	st.global.f32 	[%rd1156+8], %f1;
	st.global.f32 	[%rd1156+12], %f1;
	st.global.f32 	[%rd1156+16], %f1;
	st.global.f32 	[%rd1156+20], %f1;
	st.global.f32 	[%rd1156+24], %f1;
	st.global.f32 	[%rd1156+28], %f1;
	st.global.f32 	[%rd1156+32], %f1;
	st.global.f32 	[%rd1156+36], %f1;
	st.global.f32 	[%rd1156+40], %f1;
	st.global.f32 	[%rd1156+44], %f1;
	st.global.f32 	[%rd1156+48], %f1;
	st.global.f32 	[%rd1156+52], %f1;
	st.global.f32 	[%rd1156+56], %f1;
	st.global.f32 	[%rd1156+60], %f1;
	add.s64 	%rd1156, %rd1156, 64;
	add.s32 	%r810, %r810, 16;
	setp.ne.s32 	%p305, %r810, %r282;
	@%p305 bra 	$L__BB4_375;
$L__BB4_376:
	setp.eq.s32 	%p306, %r264, 0;
	@%p306 bra 	$L__BB4_386;
	setp.lt.u32 	%p307, %r265, 7;
	@%p307 bra 	$L__BB4_379;
	st.global.f32 	[%rd1156], %f1;
	st.global.f32 	[%rd1156+4], %f1;
	st.global.f32 	[%rd1156+8], %f1;
	st.global.f32 	[%rd1156+12], %f1;
	st.global.f32 	[%rd1156+16], %f1;
	st.global.f32 	[%rd1156+20], %f1;
	st.global.f32 	[%rd1156+24], %f1;
	st.global.f32 	[%rd1156+28], %f1;
	add.s64 	%rd1156, %rd1156, 32;
$L__BB4_379:
	setp.eq.s32 	%p308, %r266, 0;
	@%p308 bra 	$L__BB4_386;
	setp.lt.u32 	%p309, %r267, 3;
	mov.u64 	%rd1371, %rd1156;
	@%p309 bra 	$L__BB4_382;
	st.global.f32 	[%rd1156], %f1;
	st.global.f32 	[%rd1156+4], %f1;
	st.global.f32 	[%rd1156+8], %f1;
	st.global.f32 	[%rd1156+12], %f1;
	add.s64 	%rd1156, %rd1156, 16;
	mov.u64 	%rd1371, %rd1156;
$L__BB4_382:
	setp.eq.s32 	%p310, %r283, 0;
	@%p310 bra 	$L__BB4_386;
	setp.eq.s32 	%p311, %r283, 1;
	st.global.f32 	[%rd1371], %f1;
	add.s64 	%rd1156, %rd1371, 4;
	@%p311 bra 	$L__BB4_386;
	setp.eq.s32 	%p312, %r283, 2;
	st.global.f32 	[%rd1371+4], %f1;
	add.s64 	%rd1156, %rd1371, 8;
	@%p312 bra 	$L__BB4_386;
	st.global.f32 	[%rd1371+8], %f1;
	add.s64 	%rd1156, %rd1371, 12;
$L__BB4_386:
	add.s32 	%r809, %r809, 1;
	setp.eq.s32 	%p313, %r809, %r627;
	@%p313 bra 	$L__BB4_387;
	bra.uni 	$L__BB4_348;
$L__BB4_387:
	add.s32 	%r808, %r808, 1;
	setp.eq.s32 	%p314, %r808, %r626;
	@%p314 bra 	$L__BB4_805;
	bra.uni 	$L__BB4_347;
$L__BB4_388:
	add.s32 	%r811, %r811, 1;
	setp.eq.s32 	%p303, %r811, %r628;
	@%p303 bra 	$L__BB4_389;
	bra.uni 	$L__BB4_349;
$L__BB4_389:
	setp.lt.u32 	%p304, %r263, 15;
	@%p304 bra 	$L__BB4_376;
	mov.b32 	%r810, 0;
	bra.uni 	$L__BB4_375;
$L__BB4_391:
	add.s32 	%r296, %r629, -1;
	and.b32  	%r297, %r629, 15;
	add.s32 	%r298, %r297, -1;
	and.b32  	%r299, %r629, 7;
	add.s32 	%r300, %r299, -1;
	add.s32 	%r301, %r628, -1;
	and.b32  	%r302, %r628, 15;
	add.s32 	%r303, %r302, -1;
	and.b32  	%r304, %r628, 7;
	add.s32 	%r305, %r304, -1;
	and.b32  	%r306, %r629, 2147483632;
	and.b32  	%r307, %r629, 3;
	and.b32  	%r308, %r628, 2147483632;
	and.b32  	%r309, %r628, 3;
	mov.b32 	%r814, 0;
$L__BB4_392:
	mov.b32 	%r815, 0;
$L__BB4_393:
	mov.b32 	%r816, 0;
$L__BB4_394:
	setp.lt.u32 	%p264, %r296, 15;
	@%p264 bra 	$L__BB4_397;
	mov.b32 	%r817, 0;
$L__BB4_396:
	.pragma "nounroll";
	st.global.f32 	[%rd1156], %f1;
	st.global.f32 	[%rd1156+4], %f1;
	st.global.f32 	[%rd1156+8], %f1;
	st.global.f32 	[%rd1156+12], %f1;
	st.global.f32 	[%rd1156+16], %f1;
	st.global.f32 	[%rd1156+20], %f1;
	st.global.f32 	[%rd1156+24], %f1;
	st.global.f32 	[%rd1156+28], %f1;
	st.global.f32 	[%rd1156+32], %f1;
	st.global.f32 	[%rd1156+36], %f1;
	st.global.f32 	[%rd1156+40], %f1;
	st.global.f32 	[%rd1156+44], %f1;
	st.global.f32 	[%rd1156+48], %f1;
	st.global.f32 	[%rd1156+52], %f1;
	st.global.f32 	[%rd1156+56], %f1;
	st.global.f32 	[%rd1156+60], %f1;
	add.s64 	%rd1156, %rd1156, 64;
	add.s32 	%r817, %r817, 16;
	setp.eq.s32 	%p265, %r817, %r306;
	@%p265 bra 	$L__BB4_397;
	bra.uni 	$L__BB4_396;
$L__BB4_397:
	setp.eq.s32 	%p266, %r297, 0;
	@%p266 bra 	$L__BB4_407;
	setp.lt.u32 	%p267, %r298, 7;
	@%p267 bra 	$L__BB4_400;
	st.global.f32 	[%rd1156], %f1;
	st.global.f32 	[%rd1156+4], %f1;
	st.global.f32 	[%rd1156+8], %f1;
	st.global.f32 	[%rd1156+12], %f1;
	st.global.f32 	[%rd1156+16], %f1;
	st.global.f32 	[%rd1156+20], %f1;
	st.global.f32 	[%rd1156+24], %f1;
	st.global.f32 	[%rd1156+28], %f1;
	add.s64 	%rd1156, %rd1156, 32;
$L__BB4_400:
	setp.eq.s32 	%p268, %r299, 0;
	@%p268 bra 	$L__BB4_407;
	setp.lt.u32 	%p269, %r300, 3;
	mov.u64 	%rd1427, %rd1156;
	@%p269 bra 	$L__BB4_403;
	st.global.f32 	[%rd1156], %f1;
	st.global.f32 	[%rd1156+4], %f1;
	st.global.f32 	[%rd1156+8], %f1;
	st.global.f32 	[%rd1156+12], %f1;
	add.s64 	%rd1156, %rd1156, 16;
	mov.u64 	%rd1427, %rd1156;
$L__BB4_403:
	setp.eq.s32 	%p270, %r307, 0;
	@%p270 bra 	$L__BB4_407;
	setp.eq.s32 	%p271, %r307, 1;
	st.global.f32 	[%rd1427], %f1;
	add.s64 	%rd1156, %rd1427, 4;
	@%p271 bra 	$L__BB4_407;
	setp.eq.s32 	%p272, %r307, 2;
	st.global.f32 	[%rd1427+4], %f1;
	add.s64 	%rd1156, %rd1427, 8;
	@%p272 bra 	$L__BB4_407;
	st.global.f32 	[%rd1427+8], %f1;
	add.s64 	%rd1156, %rd1427, 12;
$L__BB4_407:
	setp.lt.u32 	%p273, %r301, 15;
	@%p273 bra 	$L__BB4_410;
	mov.b32 	%r818, 0;
$L__BB4_409:
	.pragma "nounroll";
	ld.global.f32 	%f250, [%rd1155];
	st.global.f32 	[%rd1156], %f250;
	ld.global.f32 	%f251, [%rd1155+4];
	st.global.f32 	[%rd1156+4], %f251;
	ld.global.f32 	%f252, [%rd1155+8];
	st.global.f32 	[%rd1156+8], %f252;
	ld.global.f32 	%f253, [%rd1155+12];
	st.global.f32 	[%rd1156+12], %f253;
	ld.global.f32 	%f254, [%rd1155+16];
	st.global.f32 	[%rd1156+16], %f254;
	ld.global.f32 	%f255, [%rd1155+20];
	st.global.f32 	[%rd1156+20], %f255;
	ld.global.f32 	%f256, [%rd1155+24];
	st.global.f32 	[%rd1156+24], %f256;
	ld.global.f32 	%f257, [%rd1155+28];
	st.global.f32 	[%rd1156+28], %f257;
	ld.global.f32 	%f258, [%rd1155+32];
	st.global.f32 	[%rd1156+32], %f258;
	ld.global.f32 	%f259, [%rd1155+36];
	st.global.f32 	[%rd1156+36], %f259;
	ld.global.f32 	%f260, [%rd1155+40];
	st.global.f32 	[%rd1156+40], %f260;
	ld.global.f32 	%f261, [%rd1155+44];
	st.global.f32 	[%rd1156+44], %f261;
	ld.global.f32 	%f262, [%rd1155+48];
	st.global.f32 	[%rd1156+48], %f262;
	ld.global.f32 	%f263, [%rd1155+52];
	st.global.f32 	[%rd1156+52], %f263;
	ld.global.f32 	%f264, [%rd1155+56];
	st.global.f32 	[%rd1156+56], %f264;
	ld.global.f32 	%f265, [%rd1155+60];
	st.global.f32 	[%rd1156+60], %f265;
	add.s64 	%rd1155, %rd1155, 64;
	add.s64 	%rd1156, %rd1156, 64;
	add.s32 	%r818, %r818, 16;
	setp.ne.s32 	%p274, %r818, %r308;
	@%p274 bra 	$L__BB4_409;
$L__BB4_410:
	setp.eq.s32 	%p275, %r302, 0;
	@%p275 bra 	$L__BB4_420;
	setp.lt.u32 	%p276, %r303, 7;
	@%p276 bra 	$L__BB4_413;
	ld.global.f32 	%f266, [%rd1155];
	st.global.f32 	[%rd1156], %f266;
	ld.global.f32 	%f267, [%rd1155+4];
	st.global.f32 	[%rd1156+4], %f267;
	ld.global.f32 	%f268, [%rd1155+8];
	st.global.f32 	[%rd1156+8], %f268;
	ld.global.f32 	%f269, [%rd1155+12];
	st.global.f32 	[%rd1156+12], %f269;
	ld.global.f32 	%f270, [%rd1155+16];
	st.global.f32 	[%rd1156+16], %f270;
	ld.global.f32 	%f271, [%rd1155+20];
	st.global.f32 	[%rd1156+20], %f271;
	ld.global.f32 	%f272, [%rd1155+24];
	st.global.f32 	[%rd1156+24], %f272;
	ld.global.f32 	%f273, [%rd1155+28];
	st.global.f32 	[%rd1156+28], %f273;
	add.s64 	%rd1155, %rd1155, 32;
	add.s64 	%rd1156, %rd1156, 32;
$L__BB4_413:
	setp.eq.s32 	%p277, %r304, 0;
	@%p277 bra 	$L__BB4_420;
	setp.lt.u32 	%p278, %r305, 3;
	mov.u64 	%rd1418, %rd1156;
	mov.u64 	%rd1419, %rd1155;
	@%p278 bra 	$L__BB4_416;
	ld.global.f32 	%f274, [%rd1155];
	st.global.f32 	[%rd1156], %f274;
	ld.global.f32 	%f275, [%rd1155+4];
	st.global.f32 	[%rd1156+4], %f275;
	ld.global.f32 	%f276, [%rd1155+8];
	st.global.f32 	[%rd1156+8], %f276;
	ld.global.f32 	%f277, [%rd1155+12];
	st.global.f32 	[%rd1156+12], %f277;
	add.s64 	%rd1155, %rd1155, 16;
	add.s64 	%rd1156, %rd1156, 16;
	mov.u64 	%rd1418, %rd1156;
	mov.u64 	%rd1419, %rd1155;
$L__BB4_416:
	setp.eq.s32 	%p279, %r309, 0;
	@%p279 bra 	$L__BB4_420;
	setp.eq.s32 	%p280, %r309, 1;
	ld.global.f32 	%f278, [%rd1419];
	st.global.f32 	[%rd1418], %f278;
	add.s64 	%rd1155, %rd1419, 4;
	add.s64 	%rd1156, %rd1418, 4;
	@%p280 bra 	$L__BB4_420;
	setp.eq.s32 	%p281, %r309, 2;
	ld.global.f32 	%f279, [%rd1419+4];
	st.global.f32 	[%rd1418+4], %f279;
	add.s64 	%rd1155, %rd1419, 8;
	add.s64 	%rd1156, %rd1418, 8;
	@%p281 bra 	$L__BB4_420;
	ld.global.f32 	%f280, [%rd1419+8];
	st.global.f32 	[%rd1418+8], %f280;
	add.s64 	%rd1155, %rd1419, 12;
	add.s64 	%rd1156, %rd1418, 12;
$L__BB4_420:
	add.s32 	%r816, %r816, 1;
	setp.eq.s32 	%p282, %r816, %r628;
	@%p282 bra 	$L__BB4_421;
	bra.uni 	$L__BB4_394;
$L__BB4_421:
	add.s32 	%r815, %r815, 1;
	setp.ne.s32 	%p283, %r815, %r627;
	@%p283 bra 	$L__BB4_393;
	add.s32 	%r814, %r814, 1;
	setp.eq.s32 	%p284, %r814, %r626;
	@%p284 bra 	$L__BB4_805;
	bra.uni 	$L__BB4_392;
$L__BB4_423:
	setp.lt.s32 	%p50, %r630, 1;
	@%p50 bra 	$L__BB4_607;
	setp.lt.s32 	%p138, %r2, 1;
	@%p138 bra 	$L__BB4_529;
	setp.lt.s32 	%p191, %r3, 1;
	@%p191 bra 	$L__BB4_484;
	add.s32 	%r320, %r2, -1;
	and.b32  	%r321, %r2, 15;
	add.s32 	%r322, %r321, -1;
	and.b32  	%r323, %r2, 7;
	add.s32 	%r324, %r323, -1;
	add.s32 	%r325, %r3, -1;
	and.b32  	%r326, %r3, 15;
	add.s32 	%r327, %r326, -1;
	and.b32  	%r328, %r3, 7;
	add.s32 	%r329, %r328, -1;
	add.s32 	%r330, %r628, -1;
	and.b32  	%r331, %r628, 15;
	add.s32 	%r332, %r331, -1;
	and.b32  	%r333, %r628, 7;
	add.s32 	%r334, %r333, -1;
	add.s32 	%r335, %r630, -1;
	and.b32  	%r336, %r630, 15;
	add.s32 	%r337, %r336, -1;
	and.b32  	%r338, %r630, 7;
	add.s32 	%r339, %r338, -1;
	and.b32  	%r340, %r2, 2147483632;
	and.b32  	%r341, %r2, 3;
	and.b32  	%r342, %r628, 2147483632;
	and.b32  	%r343, %r628, 3;
	and.b32  	%r344, %r630, 2147483632;
	and.b32  	%r345, %r630, 3;
	and.b32  	%r346, %r3, 2147483632;
	and.b32  	%r347, %r3, 3;
	mov.b32 	%r819, 0;
$L__BB4_427:
	mov.b32 	%r820, 0;
$L__BB4_428:
	setp.lt.u32 	%p222, %r320, 15;
	mov.b32 	%r824, 0;
	@%p222 bra 	$L__BB4_431;
	mov.b32 	%r821, 0;
$L__BB4_430:
	.pragma "nounroll";
	mul.wide.u32 	%rd1010, %r821, 4;
	add.s64 	%rd1011, %rd1156, %rd1010;
	st.global.f32 	[%rd1011], %f1;
	st.global.f32 	[%rd1011+4], %f1;
	st.global.f32 	[%rd1011+8], %f1;
	st.global.f32 	[%rd1011+12], %f1;
	st.global.f32 	[%rd1011+16], %f1;
	st.global.f32 	[%rd1011+20], %f1;
	st.global.f32 	[%rd1011+24], %f1;
	st.global.f32 	[%rd1011+28], %f1;
	st.global.f32 	[%rd1011+32], %f1;
	st.global.f32 	[%rd1011+36], %f1;
	st.global.f32 	[%rd1011+40], %f1;
	st.global.f32 	[%rd1011+44], %f1;
	st.global.f32 	[%rd1011+48], %f1;
	st.global.f32 	[%rd1011+52], %f1;
	st.global.f32 	[%rd1011+56], %f1;
	st.global.f32 	[%rd1011+60], %f1;
	add.s32 	%r821, %r821, 16;
	setp.eq.s32 	%p223, %r821, %r340;
	mov.u32 	%r824, %r340;
	@%p223 bra 	$L__BB4_431;
	bra.uni 	$L__BB4_430;
$L__BB4_431:
	setp.eq.s32 	%p224, %r321, 0;
	@%p224 bra 	$L__BB4_441;
	setp.lt.u32 	%p225, %r322, 7;
	@%p225 bra 	$L__BB4_434;
	mul.wide.u32 	%rd1012, %r824, 4;
	add.s64 	%rd1013, %rd1156, %rd1012;
	st.global.f32 	[%rd1013], %f1;
	st.global.f32 	[%rd1013+4], %f1;
	st.global.f32 	[%rd1013+8], %f1;
	st.global.f32 	[%rd1013+12], %f1;
	st.global.f32 	[%rd1013+16], %f1;
	st.global.f32 	[%rd1013+20], %f1;
	st.global.f32 	[%rd1013+24], %f1;
	st.global.f32 	[%rd1013+28], %f1;
	add.s32 	%r824, %r824, 8;
$L__BB4_434:
	setp.eq.s32 	%p226, %r323, 0;
	@%p226 bra 	$L__BB4_441;
	setp.lt.u32 	%p227, %r324, 3;
	@%p227 bra 	$L__BB4_437;
	mul.wide.u32 	%rd1014, %r824, 4;
	add.s64 	%rd1015, %rd1156, %rd1014;
	st.global.f32 	[%rd1015], %f1;
	st.global.f32 	[%rd1015+4], %f1;
	st.global.f32 	[%rd1015+8], %f1;
	st.global.f32 	[%rd1015+12], %f1;
	add.s32 	%r824, %r824, 4;
$L__BB4_437:
	setp.eq.s32 	%p228, %r341, 0;
	@%p228 bra 	$L__BB4_441;
	setp.eq.s32 	%p229, %r341, 1;
	mul.wide.u32 	%rd1016, %r824, 4;
	add.s64 	%rd524, %rd1156, %rd1016;
	st.global.f32 	[%rd524], %f1;
	@%p229 bra 	$L__BB4_441;
	setp.eq.s32 	%p230, %r341, 2;
	st.global.f32 	[%rd524+4], %f1;
	@%p230 bra 	$L__BB4_441;
	st.global.f32 	[%rd524+8], %f1;
$L__BB4_441:
	mov.b32 	%r826, 0;
$L__BB4_442:
	setp.lt.u32 	%p231, %r330, 15;
	@%p231 bra 	$L__BB4_445;
	mov.b32 	%r827, 0;
$L__BB4_444:
	.pragma "nounroll";
	ld.global.f32 	%f219, [%rd1155];
	st.global.f32 	[%rd1156], %f219;
	ld.global.f32 	%f220, [%rd1155+4];
	st.global.f32 	[%rd1156+4], %f220;
	ld.global.f32 	%f221, [%rd1155+8];
	st.global.f32 	[%rd1156+8], %f221;
	ld.global.f32 	%f222, [%rd1155+12];
	st.global.f32 	[%rd1156+12], %f222;
	ld.global.f32 	%f223, [%rd1155+16];
	st.global.f32 	[%rd1156+16], %f223;
	ld.global.f32 	%f224, [%rd1155+20];
	st.global.f32 	[%rd1156+20], %f224;
	ld.global.f32 	%f225, [%rd1155+24];
	st.global.f32 	[%rd1156+24], %f225;
	ld.global.f32 	%f226, [%rd1155+28];
	st.global.f32 	[%rd1156+28], %f226;
	ld.global.f32 	%f227, [%rd1155+32];
	st.global.f32 	[%rd1156+32], %f227;
	ld.global.f32 	%f228, [%rd1155+36];
	st.global.f32 	[%rd1156+36], %f228;
	ld.global.f32 	%f229, [%rd1155+40];
	st.global.f32 	[%rd1156+40], %f229;
	ld.global.f32 	%f230, [%rd1155+44];
	st.global.f32 	[%rd1156+44], %f230;
	ld.global.f32 	%f231, [%rd1155+48];
	st.global.f32 	[%rd1156+48], %f231;
	ld.global.f32 	%f232, [%rd1155+52];
	st.global.f32 	[%rd1156+52], %f232;
	ld.global.f32 	%f233, [%rd1155+56];
	st.global.f32 	[%rd1156+56], %f233;
	ld.global.f32 	%f234, [%rd1155+60];
	st.global.f32 	[%rd1156+60], %f234;
	add.s64 	%rd1155, %rd1155, 64;
	add.s64 	%rd1156, %rd1156, 64;
	add.s32 	%r827, %r827, 16;
	setp.ne.s32 	%p232, %r827, %r342;
	@%p232 bra 	$L__BB4_444;
$L__BB4_445:
	setp.eq.s32 	%p233, %r331, 0;
	@%p233 bra 	$L__BB4_455;
	setp.lt.u32 	%p234, %r332, 7;
	@%p234 bra 	$L__BB4_448;
	ld.global.f32 	%f235, [%rd1155];
	st.global.f32 	[%rd1156], %f235;
	ld.global.f32 	%f236, [%rd1155+4];
	st.global.f32 	[%rd1156+4], %f236;
	ld.global.f32 	%f237, [%rd1155+8];
	st.global.f32 	[%rd1156+8], %f237;
	ld.global.f32 	%f238, [%rd1155+12];
	st.global.f32 	[%rd1156+12], %f238;
	ld.global.f32 	%f239, [%rd1155+16];
	st.global.f32 	[%rd1156+16], %f239;
	ld.global.f32 	%f240, [%rd1155+20];
	st.global.f32 	[%rd1156+20], %f240;
	ld.global.f32 	%f241, [%rd1155+24];
	st.global.f32 	[%rd1156+24], %f241;
	ld.global.f32 	%f242, [%rd1155+28];
	st.global.f32 	[%rd1156+28], %f242;
	add.s64 	%rd1155, %rd1155, 32;
	add.s64 	%rd1156, %rd1156, 32;
$L__BB4_448:
	setp.eq.s32 	%p235, %r333, 0;
	@%p235 bra 	$L__BB4_455;
	setp.lt.u32 	%p236, %r334, 3;
	mov.u64 	%rd1455, %rd1156;
	mov.u64 	%rd1456, %rd1155;
	@%p236 bra 	$L__BB4_451;
	ld.global.f32 	%f243, [%rd1155];
	st.global.f32 	[%rd1156], %f243;
	ld.global.f32 	%f244, [%rd1155+4];
	st.global.f32 	[%rd1156+4], %f244;
	ld.global.f32 	%f245, [%rd1155+8];
	st.global.f32 	[%rd1156+8], %f245;
	ld.global.f32 	%f246, [%rd1155+12];
	st.global.f32 	[%rd1156+12], %f246;
	add.s64 	%rd1155, %rd1155, 16;
	add.s64 	%rd1156, %rd1156, 16;
	mov.u64 	%rd1455, %rd1156;
	mov.u64 	%rd1456, %rd1155;
$L__BB4_451:
	setp.eq.s32 	%p237, %r343, 0;
	@%p237 bra 	$L__BB4_455;
	setp.eq.s32 	%p238, %r343, 1;
	ld.global.f32 	%f247, [%rd1456];
	st.global.f32 	[%rd1455], %f247;
	add.s64 	%rd1155, %rd1456, 4;
	add.s64 	%rd1156, %rd1455, 4;
	@%p238 bra 	$L__BB4_455;
	setp.eq.s32 	%p239, %r343, 2;
	ld.global.f32 	%f248, [%rd1456+4];
	st.global.f32 	[%rd1455+4], %f248;
	add.s64 	%rd1155, %rd1456, 8;
	add.s64 	%rd1156, %rd1455, 8;
	@%p239 bra 	$L__BB4_455;
	ld.global.f32 	%f249, [%rd1456+8];
	st.global.f32 	[%rd1455+8], %f249;
	add.s64 	%rd1155, %rd1456, 12;
	add.s64 	%rd1156, %rd1455, 12;
$L__BB4_455:
	setp.lt.u32 	%p240, %r335, 15;
	@%p240 bra 	$L__BB4_471;
	mov.b32 	%r828, 0;
	bra.uni 	$L__BB4_470;
$L__BB4_457:
	.pragma "nounroll";
	st.global.f32 	[%rd1156], %f1;
	st.global.f32 	[%rd1156+4], %f1;
	st.global.f32 	[%rd1156+8], %f1;
	st.global.f32 	[%rd1156+12], %f1;
	st.global.f32 	[%rd1156+16], %f1;
	st.global.f32 	[%rd1156+20], %f1;
	st.global.f32 	[%rd1156+24], %f1;
	st.global.f32 	[%rd1156+28], %f1;
	st.global.f32 	[%rd1156+32], %f1;
	st.global.f32 	[%rd1156+36], %f1;
	st.global.f32 	[%rd1156+40], %f1;
	st.global.f32 	[%rd1156+44], %f1;
	st.global.f32 	[%rd1156+48], %f1;
	st.global.f32 	[%rd1156+52], %f1;
	st.global.f32 	[%rd1156+56], %f1;
	st.global.f32 	[%rd1156+60], %f1;
	add.s64 	%rd1156, %rd1156, 64;
	add.s32 	%r822, %r822, 16;
	setp.ne.s32 	%p251, %r822, %r346;
	@%p251 bra 	$L__BB4_457;
$L__BB4_458:
	setp.eq.s32 	%p252, %r326, 0;
	@%p252 bra 	$L__BB4_468;
	setp.lt.u32 	%p253, %r327, 7;
	@%p253 bra 	$L__BB4_461;
	st.global.f32 	[%rd1156], %f1;
	st.global.f32 	[%rd1156+4], %f1;
	st.global.f32 	[%rd1156+8], %f1;
	st.global.f32 	[%rd1156+12], %f1;
	st.global.f32 	[%rd1156+16], %f1;
	st.global.f32 	[%rd1156+20], %f1;
	st.global.f32 	[%rd1156+24], %f1;
	st.global.f32 	[%rd1156+28], %f1;
	add.s64 	%rd1156, %rd1156, 32;
$L__BB4_461:
	setp.eq.s32 	%p254, %r328, 0;
	@%p254 bra 	$L__BB4_468;
	setp.lt.u32 	%p255, %r329, 3;
	mov.u64 	%rd1439, %rd1156;
	@%p255 bra 	$L__BB4_464;
	st.global.f32 	[%rd1156], %f1;
	st.global.f32 	[%rd1156+4], %f1;
	st.global.f32 	[%rd1156+8], %f1;
	st.global.f32 	[%rd1156+12], %f1;
	add.s64 	%rd1156, %rd1156, 16;
	mov.u64 	%rd1439, %rd1156;
$L__BB4_464:
	setp.eq.s32 	%p256, %r347, 0;
	@%p256 bra 	$L__BB4_468;
	setp.eq.s32 	%p257, %r347, 1;
	st.global.f32 	[%rd1439], %f1;
	add.s64 	%rd1156, %rd1439, 4;
	@%p257 bra 	$L__BB4_468;
	setp.eq.s32 	%p258, %r347, 2;
	st.global.f32 	[%rd1439+4], %f1;
	add.s64 	%rd1156, %rd1439, 8;
	@%p258 bra 	$L__BB4_468;
	st.global.f32 	[%rd1439+8], %f1;
	add.s64 	%rd1156, %rd1439, 12;
$L__BB4_468:
	add.s32 	%r820, %r820, 1;
	setp.eq.s32 	%p259, %r820, %r627;
	@%p259 bra 	$L__BB4_469;
	bra.uni 	$L__BB4_428;
$L__BB4_469:
	add.s32 	%r819, %r819, 1;
	setp.eq.s32 	%p260, %r819, %r626;
	@%p260 bra 	$L__BB4_805;
	bra.uni 	$L__BB4_427;
$L__BB4_470:
	.pragma "nounroll";
	st.global.f32 	[%rd1156], %f1;
	st.global.f32 	[%rd1156+4], %f1;
	st.global.f32 	[%rd1156+8], %f1;
	st.global.f32 	[%rd1156+12], %f1;
	st.global.f32 	[%rd1156+16], %f1;
	st.global.f32 	[%rd1156+20], %f1;
	st.global.f32 	[%rd1156+24], %f1;
	st.global.f32 	[%rd1156+28], %f1;
	st.global.f32 	[%rd1156+32], %f1;
	st.global.f32 	[%rd1156+36], %f1;
	st.global.f32 	[%rd1156+40], %f1;
	st.global.f32 	[%rd1156+44], %f1;
	st.global.f32 	[%rd1156+48], %f1;
	st.global.f32 	[%rd1156+52], %f1;
	st.global.f32 	[%rd1156+56], %f1;
	st.global.f32 	[%rd1156+60], %f1;
	add.s64 	%rd1156, %rd1156, 64;
	add.s32 	%r828, %r828, 16;
	setp.eq.s32 	%p241, %r828, %r344;
	@%p241 bra 	$L__BB4_471;
	bra.uni 	$L__BB4_470;
$L__BB4_471:
	setp.eq.s32 	%p242, %r336, 0;
	@%p242 bra 	$L__BB4_481;
	setp.lt.u32 	%p243, %r337, 7;
	@%p243 bra 	$L__BB4_474;
	st.global.f32 	[%rd1156], %f1;
	st.global.f32 	[%rd1156+4], %f1;
	st.global.f32 	[%rd1156+8], %f1;
	st.global.f32 	[%rd1156+12], %f1;
	st.global.f32 	[%rd1156+16], %f1;
	st.global.f32 	[%rd1156+20], %f1;
	st.global.f32 	[%rd1156+24], %f1;
	st.global.f32 	[%rd1156+28], %f1;
	add.s64 	%rd1156, %rd1156, 32;
$L__BB4_474:
	setp.eq.s32 	%p244, %r338, 0;
	@%p244 bra 	$L__BB4_481;
	setp.lt.u32 	%p245, %r339, 3;
	mov.u64 	%rd1465, %rd1156;
	@%p245 bra 	$L__BB4_477;
	st.global.f32 	[%rd1156], %f1;
	st.global.f32 	[%rd1156+4], %f1;
	st.global.f32 	[%rd1156+8], %f1;
	st.global.f32 	[%rd1156+12], %f1;
	add.s64 	%rd1156, %rd1156, 16;
	mov.u64 	%rd1465, %rd1156;
$L__BB4_477:
	setp.eq.s32 	%p246, %r345, 0;
	@%p246 bra 	$L__BB4_481;
	setp.eq.s32 	%p247, %r345, 1;
	st.global.f32 	[%rd1465], %f1;
	add.s64 	%rd1156, %rd1465, 4;
	@%p247 bra 	$L__BB4_481;
	setp.eq.s32 	%p248, %r345, 2;
	st.global.f32 	[%rd1465+4], %f1;
	add.s64 	%rd1156, %rd1465, 8;
	@%p248 bra 	$L__BB4_481;
	st.global.f32 	[%rd1465+8], %f1;
	add.s64 	%rd1156, %rd1465, 12;
$L__BB4_481:
	add.s32 	%r826, %r826, 1;
	setp.ne.s32 	%p249, %r826, %r628;
	@%p249 bra 	$L__BB4_442;
	setp.lt.u32 	%p250, %r325, 15;
	@%p250 bra 	$L__BB4_458;
	mov.b32 	%r822, 0;
	bra.uni 	$L__BB4_457;
$L__BB4_484:
	add.s32 	%r367, %r2, -1;
	and.b32  	%r368, %r2, 15;
	add.s32 	%r369, %r368, -1;
	and.b32  	%r370, %r2, 7;
	add.s32 	%r371, %r370, -1;
	add.s32 	%r372, %r628, -1;
	and.b32  	%r373, %r628, 15;
	add.s32 	%r374, %r373, -1;
	and.b32  	%r375, %r628, 7;
	add.s32 	%r376, %r375, -1;
	add.s32 	%r377, %r630, -1;
	and.b32  	%r378, %r630, 15;
	add.s32 	%r379, %r378, -1;
	and.b32  	%r380, %r630, 7;
	add.s32 	%r381, %r380, -1;
	and.b32  	%r382, %r2, 2147483632;
	and.b32  	%r383, %r2, 3;
	and.b32  	%r384, %r628, 2147483632;
	and.b32  	%r385, %r628, 3;
	and.b32  	%r386, %r630, 2147483632;
	and.b32  	%r387, %r630, 3;
	mov.b32 	%r829, 0;
$L__BB4_485:
	mov.b32 	%r830, 0;
$L__BB4_486:
	setp.lt.u32 	%p192, %r367, 15;
	mov.b32 	%r833, 0;
	@%p192 bra 	$L__BB4_489;
	mov.b32 	%r831, 0;
$L__BB4_488:
	.pragma "nounroll";
	mul.wide.u32 	%rd997, %r831, 4;
	add.s64 	%rd998, %rd1156, %rd997;
	st.global.f32 	[%rd998], %f1;
	st.global.f32 	[%rd998+4], %f1;
	st.global.f32 	[%rd998+8], %f1;
	st.global.f32 	[%rd998+12], %f1;
	st.global.f32 	[%rd998+16], %f1;
	st.global.f32 	[%rd998+20], %f1;
	st.global.f32 	[%rd998+24], %f1;
	st.global.f32 	[%rd998+28], %f1;
	st.global.f32 	[%rd998+32], %f1;
	st.global.f32 	[%rd998+36], %f1;
	st.global.f32 	[%rd998+40], %f1;
	st.global.f32 	[%rd998+44], %f1;
	st.global.f32 	[%rd998+48], %f1;
	st.global.f32 	[%rd998+52], %f1;
	st.global.f32 	[%rd998+56], %f1;
	st.global.f32 	[%rd998+60], %f1;
	add.s32 	%r831, %r831, 16;
	setp.ne.s32 	%p193, %r831, %r382;
	mov.u32 	%r833, %r382;
	@%p193 bra 	$L__BB4_488;
$L__BB4_489:
	setp.eq.s32 	%p194, %r368, 0;
	@%p194 bra 	$L__BB4_499;
	setp.lt.u32 	%p195, %r369, 7;
	@%p195 bra 	$L__BB4_492;
	mul.wide.u32 	%rd999, %r833, 4;
	add.s64 	%rd1000, %rd1156, %rd999;
	st.global.f32 	[%rd1000], %f1;
	st.global.f32 	[%rd1000+4], %f1;
	st.global.f32 	[%rd1000+8], %f1;
	st.global.f32 	[%rd1000+12], %f1;
	st.global.f32 	[%rd1000+16], %f1;
	st.global.f32 	[%rd1000+20], %f1;
	st.global.f32 	[%rd1000+24], %f1;
	st.global.f32 	[%rd1000+28], %f1;
	add.s32 	%r833, %r833, 8;
$L__BB4_492:
	setp.eq.s32 	%p196, %r370, 0;
	@%p196 bra 	$L__BB4_499;
	setp.lt.u32 	%p197, %r371, 3;
	@%p197 bra 	$L__BB4_495;
	mul.wide.u32 	%rd1001, %r833, 4;
	add.s64 	%rd1002, %rd1156, %rd1001;
	st.global.f32 	[%rd1002], %f1;
	st.global.f32 	[%rd1002+4], %f1;
	st.global.f32 	[%rd1002+8], %f1;
	st.global.f32 	[%rd1002+12], %f1;
	add.s32 	%r833, %r833, 4;
$L__BB4_495:
	setp.eq.s32 	%p198, %r383, 0;
	@%p198 bra 	$L__BB4_499;
	setp.eq.s32 	%p199, %r383, 1;
	mul.wide.u32 	%rd1003, %r833, 4;
	add.s64 	%rd573, %rd1156, %rd1003;
	st.global.f32 	[%rd573], %f1;
	@%p199 bra 	$L__BB4_499;
	setp.eq.s32 	%p200, %r383, 2;
	st.global.f32 	[%rd573+4], %f1;
	@%p200 bra 	$L__BB4_499;
	st.global.f32 	[%rd573+8], %f1;
$L__BB4_499:
	mov.b32 	%r835, 0;
$L__BB4_500:
	setp.lt.u32 	%p201, %r372, 15;
	@%p201 bra 	$L__BB4_503;
	mov.b32 	%r836, 0;
$L__BB4_502:
	.pragma "nounroll";
	ld.global.f32 	%f188, [%rd1155];
	st.global.f32 	[%rd1156], %f188;
	ld.global.f32 	%f189, [%rd1155+4];
	st.global.f32 	[%rd1156+4], %f189;
	ld.global.f32 	%f190, [%rd1155+8];
	st.global.f32 	[%rd1156+8], %f190;
	ld.global.f32 	%f191, [%rd1155+12];
	st.global.f32 	[%rd1156+12], %f191;
	ld.global.f32 	%f192, [%rd1155+16];
	st.global.f32 	[%rd1156+16], %f192;
	ld.global.f32 	%f193, [%rd1155+20];
	st.global.f32 	[%rd1156+20], %f193;
	ld.global.f32 	%f194, [%rd1155+24];
	st.global.f32 	[%rd1156+24], %f194;
	ld.global.f32 	%f195, [%rd1155+28];
	st.global.f32 	[%rd1156+28], %f195;
	ld.global.f32 	%f196, [%rd1155+32];
	st.global.f32 	[%rd1156+32], %f196;
	ld.global.f32 	%f197, [%rd1155+36];
	st.global.f32 	[%rd1156+36], %f197;
	ld.global.f32 	%f198, [%rd1155+40];
	st.global.f32 	[%rd1156+40], %f198;
	ld.global.f32 	%f199, [%rd1155+44];
	st.global.f32 	[%rd1156+44], %f199;
	ld.global.f32 	%f200, [%rd1155+48];
	st.global.f32 	[%rd1156+48], %f200;
	ld.global.f32 	%f201, [%rd1155+52];
	st.global.f32 	[%rd1156+52], %f201;
	ld.global.f32 	%f202, [%rd1155+56];
	st.global.f32 	[%rd1156+56], %f202;
	ld.global.f32 	%f203, [%rd1155+60];
	st.global.f32 	[%rd1156+60], %f203;
	add.s64 	%rd1155, %rd1155, 64;
	add.s64 	%rd1156, %rd1156, 64;
	add.s32 	%r836, %r836, 16;
	setp.ne.s32 	%p202, %r836, %r384;
	@%p202 bra 	$L__BB4_502;
$L__BB4_503:
	setp.eq.s32 	%p203, %r373, 0;
	@%p203 bra 	$L__BB4_513;
	setp.lt.u32 	%p204, %r374, 7;
	@%p204 bra 	$L__BB4_506;
	ld.global.f32 	%f204, [%rd1155];
	st.global.f32 	[%rd1156], %f204;
	ld.global.f32 	%f205, [%rd1155+4];
	st.global.f32 	[%rd1156+4], %f205;
	ld.global.f32 	%f206, [%rd1155+8];
	st.global.f32 	[%rd1156+8], %f206;
	ld.global.f32 	%f207, [%rd1155+12];
	st.global.f32 	[%rd1156+12], %f207;
	ld.global.f32 	%f208, [%rd1155+16];
	st.global.f32 	[%rd1156+16], %f208;
	ld.global.f32 	%f209, [%rd1155+20];
	st.global.f32 	[%rd1156+20], %f209;
	ld.global.f32 	%f210, [%rd1155+24];
	st.global.f32 	[%rd1156+24], %f210;
	ld.global.f32 	%f211, [%rd1155+28];
	st.global.f32 	[%rd1156+28], %f211;
	add.s64 	%rd1155, %rd1155, 32;
	add.s64 	%rd1156, %rd1156, 32;
$L__BB4_506:
	setp.eq.s32 	%p205, %r375, 0;
	@%p205 bra 	$L__BB4_513;
	setp.lt.u32 	%p206, %r376, 3;
	mov.u64 	%rd1485, %rd1156;
	mov.u64 	%rd1486, %rd1155;
	@%p206 bra 	$L__BB4_509;
	ld.global.f32 	%f212, [%rd1155];
	st.global.f32 	[%rd1156], %f212;
	ld.global.f32 	%f213, [%rd1155+4];
	st.global.f32 	[%rd1156+4], %f213;
	ld.global.f32 	%f214, [%rd1155+8];
	st.global.f32 	[%rd1156+8], %f214;
	ld.global.f32 	%f215, [%rd1155+12];
	st.global.f32 	[%rd1156+12], %f215;
	add.s64 	%rd1155, %rd1155, 16;
	add.s64 	%rd1156, %rd1156, 16;
	mov.u64 	%rd1485, %rd1156;
	mov.u64 	%rd1486, %rd1155;
$L__BB4_509:
	setp.eq.s32 	%p207, %r385, 0;
	@%p207 bra 	$L__BB4_513;
	setp.eq.s32 	%p208, %r385, 1;
	ld.global.f32 	%f216, [%rd1486];
	st.global.f32 	[%rd1485], %f216;
	add.s64 	%rd1155, %rd1486, 4;
	add.s64 	%rd1156, %rd1485, 4;
	@%p208 bra 	$L__BB4_513;
	setp.eq.s32 	%p209, %r385, 2;
	ld.global.f32 	%f217, [%rd1486+4];
	st.global.f32 	[%rd1485+4], %f217;
	add.s64 	%rd1155, %rd1486, 8;
	add.s64 	%rd1156, %rd1485, 8;
	@%p209 bra 	$L__BB4_513;
	ld.global.f32 	%f218, [%rd1486+8];
	st.global.f32 	[%rd1485+8], %f218;
	add.s64 	%rd1155, %rd1486, 12;
	add.s64 	%rd1156, %rd1485, 12;
$L__BB4_513:
	setp.lt.u32 	%p210, %r377, 15;
	@%p210 bra 	$L__BB4_516;
	mov.b32 	%r837, 0;
$L__BB4_515:
	.pragma "nounroll";
	st.global.f32 	[%rd1156], %f1;
	st.global.f32 	[%rd1156+4], %f1;
	st.global.f32 	[%rd1156+8], %f1;
	st.global.f32 	[%rd1156+12], %f1;
	st.global.f32 	[%rd1156+16], %f1;
	st.global.f32 	[%rd1156+20], %f1;
	st.global.f32 	[%rd1156+24], %f1;
	st.global.f32 	[%rd1156+28], %f1;
	st.global.f32 	[%rd1156+32], %f1;
	st.global.f32 	[%rd1156+36], %f1;
	st.global.f32 	[%rd1156+40], %f1;
	st.global.f32 	[%rd1156+44], %f1;
	st.global.f32 	[%rd1156+48], %f1;
	st.global.f32 	[%rd1156+52], %f1;
	st.global.f32 	[%rd1156+56], %f1;
	st.global.f32 	[%rd1156+60], %f1;
	add.s64 	%rd1156, %rd1156, 64;
	add.s32 	%r837, %r837, 16;
	setp.eq.s32 	%p211, %r837, %r386;
	@%p211 bra 	$L__BB4_516;
	bra.uni 	$L__BB4_515;
$L__BB4_516:
	setp.eq.s32 	%p212, %r378, 0;
	@%p212 bra 	$L__BB4_526;
	setp.lt.u32 	%p213, %r379, 7;
	@%p213 bra 	$L__BB4_519;
	st.global.f32 	[%rd1156], %f1;
	st.global.f32 	[%rd1156+4], %f1;
	st.global.f32 	[%rd1156+8], %f1;
	st.global.f32 	[%rd1156+12], %f1;
	st.global.f32 	[%rd1156+16], %f1;
	st.global.f32 	[%rd1156+20], %f1;
	st.global.f32 	[%rd1156+24], %f1;
	st.global.f32 	[%rd1156+28], %f1;
	add.s64 	%rd1156, %rd1156, 32;
$L__BB4_519:
	setp.eq.s32 	%p214, %r380, 0;
	@%p214 bra 	$L__BB4_526;
	setp.lt.u32 	%p215, %r381, 3;
	mov.u64 	%rd1495, %rd1156;
	@%p215 bra 	$L__BB4_522;
	st.global.f32 	[%rd1156], %f1;
	st.global.f32 	[%rd1156+4], %f1;
	st.global.f32 	[%rd1156+8], %f1;
	st.global.f32 	[%rd1156+12], %f1;
	add.s64 	%rd1156, %rd1156, 16;
	mov.u64 	%rd1495, %rd1156;
$L__BB4_522:
	setp.eq.s32 	%p216, %r387, 0;
	@%p216 bra 	$L__BB4_526;
	setp.eq.s32 	%p217, %r387, 1;
	st.global.f32 	[%rd1495], %f1;
	add.s64 	%rd1156, %rd1495, 4;
	@%p217 bra 	$L__BB4_526;
	setp.eq.s32 	%p218, %r387, 2;
	st.global.f32 	[%rd1495+4], %f1;
	add.s64 	%rd1156, %rd1495, 8;
	@%p218 bra 	$L__BB4_526;
	st.global.f32 	[%rd1495+8], %f1;
	add.s64 	%rd1156, %rd1495, 12;
$L__BB4_526:
	add.s32 	%r835, %r835, 1;
	setp.ne.s32 	%p219, %r835, %r628;
	@%p219 bra 	$L__BB4_500;
	add.s32 	%r830, %r830, 1;
	setp.ne.s32 	%p220, %r830, %r627;
	@%p220 bra 	$L__BB4_486;
	add.s32 	%r829, %r829, 1;
	setp.eq.s32 	%p221, %r829, %r626;
	@%p221 bra 	$L__BB4_805;
	bra.uni 	$L__BB4_485;
$L__BB4_529:
	setp.lt.s32 	%p139, %r3, 1;
	@%p139 bra 	$L__BB4_575;
	add.s32 	%r405, %r3, -1;
	and.b32  	%r406, %r3, 15;
	add.s32 	%r407, %r406, -1;
	and.b32  	%r408, %r3, 7;
	add.s32 	%r409, %r408, -1;
	add.s32 	%r410, %r628, -1;
	and.b32  	%r411, %r628, 15;
	add.s32 	%r412, %r411, -1;
	and.b32  	%r413, %r628, 7;
	add.s32 	%r414, %r413, -1;
	add.s32 	%r415, %r630, -1;
	and.b32  	%r416, %r630, 15;
	add.s32 	%r417, %r416, -1;
	and.b32  	%r418, %r630, 7;
	add.s32 	%r419, %r418, -1;
	and.b32  	%r420, %r628, 2147483632;
	and.b32  	%r421, %r628, 3;
	and.b32  	%r422, %r630, 2147483632;
	and.b32  	%r423, %r630, 3;
	and.b32  	%r424, %r3, 2147483632;
	and.b32  	%r425, %r3, 3;
	mov.b32 	%r838, 0;
$L__BB4_531:
	mov.b32 	%r839, 0;
$L__BB4_532:
	mov.b32 	%r841, 0;
$L__BB4_533:
	setp.lt.u32 	%p161, %r410, 15;
	@%p161 bra 	$L__BB4_536;
	mov.b32 	%r842, 0;
$L__BB4_535:
	.pragma "nounroll";
	ld.global.f32 	%f157, [%rd1155];
	st.global.f32 	[%rd1156], %f157;
	ld.global.f32 	%f158, [%rd1155+4];
	st.global.f32 	[%rd1156+4], %f158;
	ld.global.f32 	%f159, [%rd1155+8];
	st.global.f32 	[%rd1156+8], %f159;
	ld.global.f32 	%f160, [%rd1155+12];
	st.global.f32 	[%rd1156+12], %f160;
	ld.global.f32 	%f161, [%rd1155+16];
	st.global.f32 	[%rd1156+16], %f161;
	ld.global.f32 	%f162, [%rd1155+20];
	st.global.f32 	[%rd1156+20], %f162;
	ld.global.f32 	%f163, [%rd1155+24];
	st.global.f32 	[%rd1156+24], %f163;
	ld.global.f32 	%f164, [%rd1155+28];
	st.global.f32 	[%rd1156+28], %f164;
	ld.global.f32 	%f165, [%rd1155+32];
	st.global.f32 	[%rd1156+32], %f165;
	ld.global.f32 	%f166, [%rd1155+36];
	st.global.f32 	[%rd1156+36], %f166;
	ld.global.f32 	%f167, [%rd1155+40];
	st.global.f32 	[%rd1156+40], %f167;
	ld.global.f32 	%f168, [%rd1155+44];
	st.global.f32 	[%rd1156+44], %f168;
	ld.global.f32 	%f169, [%rd1155+48];
	st.global.f32 	[%rd1156+48], %f169;
	ld.global.f32 	%f170, [%rd1155+52];
	st.global.f32 	[%rd1156+52], %f170;
	ld.global.f32 	%f171, [%rd1155+56];
	st.global.f32 	[%rd1156+56], %f171;
	ld.global.f32 	%f172, [%rd1155+60];
	st.global.f32 	[%rd1156+60], %f172;
	add.s64 	%rd1155, %rd1155, 64;
	add.s64 	%rd1156, %rd1156, 64;
	add.s32 	%r842, %r842, 16;
	setp.ne.s32 	%p162, %r842, %r420;
	@%p162 bra 	$L__BB4_535;
$L__BB4_536:
	setp.eq.s32 	%p163, %r411, 0;
	@%p163 bra 	$L__BB4_546;
	setp.lt.u32 	%p164, %r412, 7;
	@%p164 bra 	$L__BB4_539;
	ld.global.f32 	%f173, [%rd1155];
	st.global.f32 	[%rd1156], %f173;
	ld.global.f32 	%f174, [%rd1155+4];
	st.global.f32 	[%rd1156+4], %f174;
	ld.global.f32 	%f175, [%rd1155+8];
	st.global.f32 	[%rd1156+8], %f175;
	ld.global.f32 	%f176, [%rd1155+12];
	st.global.f32 	[%rd1156+12], %f176;
	ld.global.f32 	%f177, [%rd1155+16];
	st.global.f32 	[%rd1156+16], %f177;
	ld.global.f32 	%f178, [%rd1155+20];
	st.global.f32 	[%rd1156+20], %f178;
	ld.global.f32 	%f179, [%rd1155+24];
	st.global.f32 	[%rd1156+24], %f179;
	ld.global.f32 	%f180, [%rd1155+28];
	st.global.f32 	[%rd1156+28], %f180;
	add.s64 	%rd1155, %rd1155, 32;
	add.s64 	%rd1156, %rd1156, 32;
$L__BB4_539:
	setp.eq.s32 	%p165, %r413, 0;
	@%p165 bra 	$L__BB4_546;
	setp.lt.u32 	%p166, %r414, 3;
	mov.u64 	%rd1523, %rd1156;
	mov.u64 	%rd1524, %rd1155;
	@%p166 bra 	$L__BB4_542;
	ld.global.f32 	%f181, [%rd1155];
	st.global.f32 	[%rd1156], %f181;
	ld.global.f32 	%f182, [%rd1155+4];
	st.global.f32 	[%rd1156+4], %f182;
	ld.global.f32 	%f183, [%rd1155+8];
	st.global.f32 	[%rd1156+8], %f183;
	ld.global.f32 	%f184, [%rd1155+12];
	st.global.f32 	[%rd1156+12], %f184;
	add.s64 	%rd1155, %rd1155, 16;
	add.s64 	%rd1156, %rd1156, 16;
	mov.u64 	%rd1523, %rd1156;
	mov.u64 	%rd1524, %rd1155;
$L__BB4_542:
	setp.eq.s32 	%p167, %r421, 0;
	@%p167 bra 	$L__BB4_546;
	setp.eq.s32 	%p168, %r421, 1;
	ld.global.f32 	%f185, [%rd1524];
	st.global.f32 	[%rd1523], %f185;
	add.s64 	%rd1155, %rd1524, 4;
	add.s64 	%rd1156, %rd1523, 4;
	@%p168 bra 	$L__BB4_546;
	setp.eq.s32 	%p169, %r421, 2;
	ld.global.f32 	%f186, [%rd1524+4];
	st.global.f32 	[%rd1523+4], %f186;
	add.s64 	%rd1155, %rd1524, 8;
	add.s64 	%rd1156, %rd1523, 8;
	@%p169 bra 	$L__BB4_546;
	ld.global.f32 	%f187, [%rd1524+8];
	st.global.f32 	[%rd1523+8], %f187;
	add.s64 	%rd1155, %rd1524, 12;
	add.s64 	%rd1156, %rd1523, 12;
$L__BB4_546:
	setp.lt.u32 	%p170, %r415, 15;
	@%p170 bra 	$L__BB4_562;
	mov.b32 	%r843, 0;
	bra.uni 	$L__BB4_561;
$L__BB4_548:
	.pragma "nounroll";
	st.global.f32 	[%rd1156], %f1;
	st.global.f32 	[%rd1156+4], %f1;
	st.global.f32 	[%rd1156+8], %f1;
	st.global.f32 	[%rd1156+12], %f1;
	st.global.f32 	[%rd1156+16], %f1;
	st.global.f32 	[%rd1156+20], %f1;
	st.global.f32 	[%rd1156+24], %f1;
	st.global.f32 	[%rd1156+28], %f1;
	st.global.f32 	[%rd1156+32], %f1;
	st.global.f32 	[%rd1156+36], %f1;
	st.global.f32 	[%rd1156+40], %f1;
	st.global.f32 	[%rd1156+44], %f1;
	st.global.f32 	[%rd1156+48], %f1;
	st.global.f32 	[%rd1156+52], %f1;
	st.global.f32 	[%rd1156+56], %f1;
	st.global.f32 	[%rd1156+60], %f1;
	add.s64 	%rd1156, %rd1156, 64;
	add.s32 	%r840, %r840, 16;
	setp.ne.s32 	%p181, %r840, %r424;
	@%p181 bra 	$L__BB4_548;
$L__BB4_549:
	setp.eq.s32 	%p182, %r406, 0;
	@%p182 bra 	$L__BB4_559;
	setp.lt.u32 	%p183, %r407, 7;
	@%p183 bra 	$L__BB4_552;
	st.global.f32 	[%rd1156], %f1;
	st.global.f32 	[%rd1156+4], %f1;
	st.global.f32 	[%rd1156+8], %f1;
	st.global.f32 	[%rd1156+12], %f1;
	st.global.f32 	[%rd1156+16], %f1;
	st.global.f32 	[%rd1156+20], %f1;
	st.global.f32 	[%rd1156+24], %f1;
	st.global.f32 	[%rd1156+28], %f1;
	add.s64 	%rd1156, %rd1156, 32;
$L__BB4_552:
	setp.eq.s32 	%p184, %r408, 0;
	@%p184 bra 	$L__BB4_559;
	setp.lt.u32 	%p185, %r409, 3;
	mov.u64 	%rd1507, %rd1156;
	@%p185 bra 	$L__BB4_555;
	st.global.f32 	[%rd1156], %f1;
	st.global.f32 	[%rd1156+4], %f1;
	st.global.f32 	[%rd1156+8], %f1;
	st.global.f32 	[%rd1156+12], %f1;
	add.s64 	%rd1156, %rd1156, 16;
	mov.u64 	%rd1507, %rd1156;
$L__BB4_555:
	setp.eq.s32 	%p186, %r425, 0;
	@%p186 bra 	$L__BB4_559;
	setp.eq.s32 	%p187, %r425, 1;
	st.global.f32 	[%rd1507], %f1;
	add.s64 	%rd1156, %rd1507, 4;
	@%p187 bra 	$L__BB4_559;
	setp.eq.s32 	%p188, %r425, 2;
	st.global.f32 	[%rd1507+4], %f1;
	add.s64 	%rd1156, %rd1507, 8;
	@%p188 bra 	$L__BB4_559;
	st.global.f32 	[%rd1507+8], %f1;
	add.s64 	%rd1156, %rd1507, 12;
$L__BB4_559:
	add.s32 	%r839, %r839, 1;
	setp.eq.s32 	%p189, %r839, %r627;
	@%p189 bra 	$L__BB4_560;
	bra.uni 	$L__BB4_532;
$L__BB4_560:
	add.s32 	%r838, %r838, 1;
	setp.eq.s32 	%p190, %r838, %r626;
	@%p190 bra 	$L__BB4_805;
	bra.uni 	$L__BB4_531;
$L__BB4_561:
	.pragma "nounroll";
	st.global.f32 	[%rd1156], %f1;
	st.global.f32 	[%rd1156+4], %f1;
	st.global.f32 	[%rd1156+8], %f1;
	st.global.f32 	[%rd1156+12], %f1;
	st.global.f32 	[%rd1156+16], %f1;
	st.global.f32 	[%rd1156+20], %f1;
	st.global.f32 	[%rd1156+24], %f1;
	st.global.f32 	[%rd1156+28], %f1;
	st.global.f32 	[%rd1156+32], %f1;
	st.global.f32 	[%rd1156+36], %f1;
	st.global.f32 	[%rd1156+40], %f1;
	st.global.f32 	[%rd1156+44], %f1;
	st.global.f32 	[%rd1156+48], %f1;
	st.global.f32 	[%rd1156+52], %f1;
	st.global.f32 	[%rd1156+56], %f1;
	st.global.f32 	[%rd1156+60], %f1;
	add.s64 	%rd1156, %rd1156, 64;
	add.s32 	%r843, %r843, 16;
	setp.eq.s32 	%p171, %r843, %r422;
	@%p171 bra 	$L__BB4_562;
	bra.uni 	$L__BB4_561;
$L__BB4_562:
	setp.eq.s32 	%p172, %r416, 0;
	@%p172 bra 	$L__BB4_572;
	setp.lt.u32 	%p173, %r417, 7;
	@%p173 bra 	$L__BB4_565;
	st.global.f32 	[%rd1156], %f1;
	st.global.f32 	[%rd1156+4], %f1;
	st.global.f32 	[%rd1156+8], %f1;
	st.global.f32 	[%rd1156+12], %f1;
	st.global.f32 	[%rd1156+16], %f1;
	st.global.f32 	[%rd1156+20], %f1;
	st.global.f32 	[%rd1156+24], %f1;
	st.global.f32 	[%rd1156+28], %f1;
	add.s64 	%rd1156, %rd1156, 32;
$L__BB4_565:
	setp.eq.s32 	%p174, %r418, 0;
	@%p174 bra 	$L__BB4_572;
	setp.lt.u32 	%p175, %r419, 3;
	mov.u64 	%rd1533, %rd1156;
	@%p175 bra 	$L__BB4_568;
	st.global.f32 	[%rd1156], %f1;
	st.global.f32 	[%rd1156+4], %f1;
	st.global.f32 	[%rd1156+8], %f1;
	st.global.f32 	[%rd1156+12], %f1;
	add.s64 	%rd1156, %rd1156, 16;
	mov.u64 	%rd1533, %rd1156;
$L__BB4_568:
	setp.eq.s32 	%p176, %r423, 0;
	@%p176 bra 	$L__BB4_572;
	setp.eq.s32 	%p177, %r423, 1;
	st.global.f32 	[%rd1533], %f1;
	add.s64 	%rd1156, %rd1533, 4;
	@%p177 bra 	$L__BB4_572;
	setp.eq.s32 	%p178, %r423, 2;
	st.global.f32 	[%rd1533+4], %f1;
	add.s64 	%rd1156, %rd1533, 8;
	@%p178 bra 	$L__BB4_572;
	st.global.f32 	[%rd1533+8], %f1;
	add.s64 	%rd1156, %rd1533, 12;
$L__BB4_572:
	add.s32 	%r841, %r841, 1;
	setp.ne.s32 	%p179, %r841, %r628;
	@%p179 bra 	$L__BB4_533;
	setp.lt.u32 	%p180, %r405, 15;
	@%p180 bra 	$L__BB4_549;
	mov.b32 	%r840, 0;
	bra.uni 	$L__BB4_548;
$L__BB4_575:
	add.s32 	%r438, %r628, -1;
	and.b32  	%r439, %r628, 15;
	add.s32 	%r440, %r439, -1;
	and.b32  	%r441, %r628, 7;
	add.s32 	%r442, %r441, -1;
	add.s32 	%r443, %r630, -1;
	and.b32  	%r444, %r630, 15;
	add.s32 	%r445, %r444, -1;
	and.b32  	%r446, %r630, 7;
	add.s32 	%r447, %r446, -1;
	and.b32  	%r448, %r628, 2147483632;
	and.b32  	%r449, %r628, 3;
	and.b32  	%r450, %r630, 2147483632;
	and.b32  	%r451, %r630, 3;
	mov.b32 	%r844, 0;
$L__BB4_576:
	mov.b32 	%r845, 0;
$L__BB4_577:
	mov.b32 	%r846, 0;
$L__BB4_578:
	setp.lt.u32 	%p140, %r438, 15;
	@%p140 bra 	$L__BB4_581;
	mov.b32 	%r847, 0;
$L__BB4_580:
	.pragma "nounroll";
	ld.global.f32 	%f126, [%rd1155];
	st.global.f32 	[%rd1156], %f126;
	ld.global.f32 	%f127, [%rd1155+4];
	st.global.f32 	[%rd1156+4], %f127;
	ld.global.f32 	%f128, [%rd1155+8];
	st.global.f32 	[%rd1156+8], %f128;
	ld.global.f32 	%f129, [%rd1155+12];
	st.global.f32 	[%rd1156+12], %f129;
	ld.global.f32 	%f130, [%rd1155+16];
	st.global.f32 	[%rd1156+16], %f130;
	ld.global.f32 	%f131, [%rd1155+20];
	st.global.f32 	[%rd1156+20], %f131;
	ld.global.f32 	%f132, [%rd1155+24];
	st.global.f32 	[%rd1156+24], %f132;
	ld.global.f32 	%f133, [%rd1155+28];
	st.global.f32 	[%rd1156+28], %f133;
	ld.global.f32 	%f134, [%rd1155+32];
	st.global.f32 	[%rd1156+32], %f134;
	ld.global.f32 	%f135, [%rd1155+36];
	st.global.f32 	[%rd1156+36], %f135;
	ld.global.f32 	%f136, [%rd1155+40];
	st.global.f32 	[%rd1156+40], %f136;
	ld.global.f32 	%f137, [%rd1155+44];
	st.global.f32 	[%rd1156+44], %f137;
	ld.global.f32 	%f138, [%rd1155+48];
	st.global.f32 	[%rd1156+48], %f138;
	ld.global.f32 	%f139, [%rd1155+52];
	st.global.f32 	[%rd1156+52], %f139;
	ld.global.f32 	%f140, [%rd1155+56];
	st.global.f32 	[%rd1156+56], %f140;
	ld.global.f32 	%f141, [%rd1155+60];
	st.global.f32 	[%rd1156+60], %f141;
	add.s64 	%rd1155, %rd1155, 64;
	add.s64 	%rd1156, %rd1156, 64;
	add.s32 	%r847, %r847, 16;
	setp.ne.s32 	%p141, %r847, %r448;
	@%p141 bra 	$L__BB4_580;
$L__BB4_581:
	setp.eq.s32 	%p142, %r439, 0;
	@%p142 bra 	$L__BB4_591;
	setp.lt.u32 	%p143, %r440, 7;
	@%p143 bra 	$L__BB4_584;
	ld.global.f32 	%f142, [%rd1155];
	st.global.f32 	[%rd1156], %f142;
	ld.global.f32 	%f143, [%rd1155+4];
	st.global.f32 	[%rd1156+4], %f143;
	ld.global.f32 	%f144, [%rd1155+8];
	st.global.f32 	[%rd1156+8], %f144;
	ld.global.f32 	%f145, [%rd1155+12];
	st.global.f32 	[%rd1156+12], %f145;
	ld.global.f32 	%f146, [%rd1155+16];
	st.global.f32 	[%rd1156+16], %f146;
	ld.global.f32 	%f147, [%rd1155+20];
	st.global.f32 	[%rd1156+20], %f147;
	ld.global.f32 	%f148, [%rd1155+24];
	st.global.f32 	[%rd1156+24], %f148;
	ld.global.f32 	%f149, [%rd1155+28];
	st.global.f32 	[%rd1156+28], %f149;
	add.s64 	%rd1155, %rd1155, 32;
	add.s64 	%rd1156, %rd1156, 32;
$L__BB4_584:
	setp.eq.s32 	%p144, %r441, 0;
	@%p144 bra 	$L__BB4_591;
	setp.lt.u32 	%p145, %r442, 3;
	mov.u64 	%rd1553, %rd1156;
	mov.u64 	%rd1554, %rd1155;
	@%p145 bra 	$L__BB4_587;
	ld.global.f32 	%f150, [%rd1155];
	st.global.f32 	[%rd1156], %f150;
	ld.global.f32 	%f151, [%rd1155+4];
	st.global.f32 	[%rd1156+4], %f151;
	ld.global.f32 	%f152, [%rd1155+8];
	st.global.f32 	[%rd1156+8], %f152;
	ld.global.f32 	%f153, [%rd1155+12];
	st.global.f32 	[%rd1156+12], %f153;
	add.s64 	%rd1155, %rd1155, 16;
	add.s64 	%rd1156, %rd1156, 16;
	mov.u64 	%rd1553, %rd1156;
	mov.u64 	%rd1554, %rd1155;
$L__BB4_587:
	setp.eq.s32 	%p146, %r449, 0;
	@%p146 bra 	$L__BB4_591;
	setp.eq.s32 	%p147, %r449, 1;
	ld.global.f32 	%f154, [%rd1554];
	st.global.f32 	[%rd1553], %f154;
	add.s64 	%rd1155, %rd1554, 4;
	add.s64 	%rd1156, %rd1553, 4;
	@%p147 bra 	$L__BB4_591;
	setp.eq.s32 	%p148, %r449, 2;
	ld.global.f32 	%f155, [%rd1554+4];
	st.global.f32 	[%rd1553+4], %f155;
	add.s64 	%rd1155, %rd1554, 8;
	add.s64 	%rd1156, %rd1553, 8;
	@%p148 bra 	$L__BB4_591;
	ld.global.f32 	%f156, [%rd1554+8];
	st.global.f32 	[%rd1553+8], %f156;
	add.s64 	%rd1155, %rd1554, 12;
	add.s64 	%rd1156, %rd1553, 12;
$L__BB4_591:
	setp.lt.u32 	%p149, %r443, 15;
	@%p149 bra 	$L__BB4_594;
	mov.b32 	%r848, 0;
$L__BB4_593:
	.pragma "nounroll";
	st.global.f32 	[%rd1156], %f1;
	st.global.f32 	[%rd1156+4], %f1;
	st.global.f32 	[%rd1156+8], %f1;
	st.global.f32 	[%rd1156+12], %f1;
	st.global.f32 	[%rd1156+16], %f1;
	st.global.f32 	[%rd1156+20], %f1;
	st.global.f32 	[%rd1156+24], %f1;
	st.global.f32 	[%rd1156+28], %f1;
	st.global.f32 	[%rd1156+32], %f1;
	st.global.f32 	[%rd1156+36], %f1;
	st.global.f32 	[%rd1156+40], %f1;
	st.global.f32 	[%rd1156+44], %f1;
	st.global.f32 	[%rd1156+48], %f1;
	st.global.f32 	[%rd1156+52], %f1;
	st.global.f32 	[%rd1156+56], %f1;
	st.global.f32 	[%rd1156+60], %f1;
	add.s64 	%rd1156, %rd1156, 64;
	add.s32 	%r848, %r848, 16;
	setp.eq.s32 	%p150, %r848, %r450;
	@%p150 bra 	$L__BB4_594;
	bra.uni 	$L__BB4_593;
$L__BB4_594:
	setp.eq.s32 	%p151, %r444, 0;
	@%p151 bra 	$L__BB4_604;
	setp.lt.u32 	%p152, %r445, 7;
	@%p152 bra 	$L__BB4_597;
	st.global.f32 	[%rd1156], %f1;
	st.global.f32 	[%rd1156+4], %f1;
	st.global.f32 	[%rd1156+8], %f1;
	st.global.f32 	[%rd1156+12], %f1;
	st.global.f32 	[%rd1156+16], %f1;
	st.global.f32 	[%rd1156+20], %f1;
	st.global.f32 	[%rd1156+24], %f1;
	st.global.f32 	[%rd1156+28], %f1;
	add.s64 	%rd1156, %rd1156, 32;
$L__BB4_597:
	setp.eq.s32 	%p153, %r446, 0;
	@%p153 bra 	$L__BB4_604;
	setp.lt.u32 	%p154, %r447, 3;
	mov.u64 	%rd1563, %rd1156;
	@%p154 bra 	$L__BB4_600;
	st.global.f32 	[%rd1156], %f1;
	st.global.f32 	[%rd1156+4], %f1;
	st.global.f32 	[%rd1156+8], %f1;
	st.global.f32 	[%rd1156+12], %f1;
	add.s64 	%rd1156, %rd1156, 16;
	mov.u64 	%rd1563, %rd1156;
$L__BB4_600:
	setp.eq.s32 	%p155, %r451, 0;
	@%p155 bra 	$L__BB4_604;
	setp.eq.s32 	%p156, %r451, 1;
	st.global.f32 	[%rd1563], %f1;
	add.s64 	%rd1156, %rd1563, 4;
	@%p156 bra 	$L__BB4_604;
	setp.eq.s32 	%p157, %r451, 2;
	st.global.f32 	[%rd1563+4], %f1;
	add.s64 	%rd1156, %rd1563, 8;
	@%p157 bra 	$L__BB4_604;
	st.global.f32 	[%rd1563+8], %f1;
	add.s64 	%rd1156, %rd1563, 12;
$L__BB4_604:
	add.s32 	%r846, %r846, 1;
	setp.ne.s32 	%p158, %r846, %r628;
	@%p158 bra 	$L__BB4_578;
	add.s32 	%r845, %r845, 1;
	setp.ne.s32 	%p159, %r845, %r627;
	@%p159 bra 	$L__BB4_577;
	add.s32 	%r844, %r844, 1;
	setp.eq.s32 	%p160, %r844, %r626;
	@%p160 bra 	$L__BB4_805;
	bra.uni 	$L__BB4_576;
$L__BB4_607:
	setp.lt.s32 	%p51, %r2, 1;
	@%p51 bra 	$L__BB4_686;
	setp.lt.s32 	%p86, %r3, 1;
	@%p86 bra 	$L__BB4_654;
	add.s32 	%r462, %r2, -1;
	and.b32  	%r463, %r2, 15;
	add.s32 	%r464, %r463, -1;
	and.b32  	%r465, %r2, 7;
	add.s32 	%r466, %r465, -1;
	add.s32 	%r467, %r628, -1;
	and.b32  	%r468, %r628, 15;
	add.s32 	%r469, %r468, -1;
	and.b32  	%r470, %r628, 7;
	add.s32 	%r471, %r470, -1;
	add.s32 	%r472, %r3, -1;
	and.b32  	%r473, %r3, 15;
	add.s32 	%r474, %r473, -1;
	and.b32  	%r475, %r3, 7;
	add.s32 	%r476, %r475, -1;
	and.b32  	%r477, %r2, 2147483632;
	and.b32  	%r478, %r2, 3;
	and.b32  	%r479, %r628, 2147483632;
	and.b32  	%r480, %r628, 3;
	and.b32  	%r481, %r3, 2147483632;
	and.b32  	%r482, %r3, 3;
	mov.b32 	%r849, 0;
$L__BB4_610:
	mov.b32 	%r850, 0;
$L__BB4_611:
	setp.lt.u32 	%p108, %r462, 15;
	mov.b32 	%r856, 0;
	@%p108 bra 	$L__BB4_614;
	mov.b32 	%r851, 0;
$L__BB4_613:
	.pragma "nounroll";
	mul.wide.u32 	%rd969, %r851, 4;
	add.s64 	%rd970, %rd1156, %rd969;
	st.global.f32 	[%rd970], %f1;
	st.global.f32 	[%rd970+4], %f1;
	st.global.f32 	[%rd970+8], %f1;
	st.global.f32 	[%rd970+12], %f1;
	st.global.f32 	[%rd970+16], %f1;
	st.global.f32 	[%rd970+20], %f1;
	st.global.f32 	[%rd970+24], %f1;
	st.global.f32 	[%rd970+28], %f1;
	st.global.f32 	[%rd970+32], %f1;
	st.global.f32 	[%rd970+36], %f1;
	st.global.f32 	[%rd970+40], %f1;
	st.global.f32 	[%rd970+44], %f1;
	st.global.f32 	[%rd970+48], %f1;
	st.global.f32 	[%rd970+52], %f1;
	st.global.f32 	[%rd970+56], %f1;
	st.global.f32 	[%rd970+60], %f1;
	add.s32 	%r851, %r851, 16;
	setp.eq.s32 	%p109, %r851, %r477;
	mov.u32 	%r856, %r477;
	@%p109 bra 	$L__BB4_614;
	bra.uni 	$L__BB4_613;
$L__BB4_614:
	setp.eq.s32 	%p110, %r463, 0;
	@%p110 bra 	$L__BB4_624;
	setp.lt.u32 	%p111, %r464, 7;
	@%p111 bra 	$L__BB4_617;
	mul.wide.u32 	%rd971, %r856, 4;
	add.s64 	%rd972, %rd1156, %rd971;
	st.global.f32 	[%rd972], %f1;
	st.global.f32 	[%rd972+4], %f1;
	st.global.f32 	[%rd972+8], %f1;
	st.global.f32 	[%rd972+12], %f1;
	st.global.f32 	[%rd972+16], %f1;
	st.global.f32 	[%rd972+20], %f1;
	st.global.f32 	[%rd972+24], %f1;
	st.global.f32 	[%rd972+28], %f1;
	add.s32 	%r856, %r856, 8;
$L__BB4_617:
	setp.eq.s32 	%p112, %r465, 0;
	@%p112 bra 	$L__BB4_624;
	setp.lt.u32 	%p113, %r466, 3;
	@%p113 bra 	$L__BB4_620;
	mul.wide.u32 	%rd973, %r856, 4;
	add.s64 	%rd974, %rd1156, %rd973;
	st.global.f32 	[%rd974], %f1;
	st.global.f32 	[%rd974+4], %f1;
	st.global.f32 	[%rd974+8], %f1;
	st.global.f32 	[%rd974+12], %f1;
	add.s32 	%r856, %r856, 4;
$L__BB4_620:
	setp.eq.s32 	%p114, %r478, 0;
	@%p114 bra 	$L__BB4_624;
	setp.eq.s32 	%p115, %r478, 1;
	mul.wide.u32 	%rd975, %r856, 4;
	add.s64 	%rd776, %rd1156, %rd975;
	st.global.f32 	[%rd776], %f1;
	@%p115 bra 	$L__BB4_624;
	setp.eq.s32 	%p116, %r478, 2;
	st.global.f32 	[%rd776+4], %f1;
	@%p116 bra 	$L__BB4_624;
	st.global.f32 	[%rd776+8], %f1;
$L__BB4_624:
	mov.b32 	%r852, 0;
$L__BB4_625:
	setp.lt.u32 	%p117, %r467, 15;
	@%p117 bra 	$L__BB4_628;
	mov.b32 	%r853, 0;
$L__BB4_627:
	.pragma "nounroll";
	ld.global.f32 	%f95, [%rd1155];
	st.global.f32 	[%rd1156], %f95;
	ld.global.f32 	%f96, [%rd1155+4];
	st.global.f32 	[%rd1156+4], %f96;
	ld.global.f32 	%f97, [%rd1155+8];
	st.global.f32 	[%rd1156+8], %f97;
	ld.global.f32 	%f98, [%rd1155+12];
	st.global.f32 	[%rd1156+12], %f98;
	ld.global.f32 	%f99, [%rd1155+16];
	st.global.f32 	[%rd1156+16], %f99;
	ld.global.f32 	%f100, [%rd1155+20];
	st.global.f32 	[%rd1156+20], %f100;
	ld.global.f32 	%f101, [%rd1155+24];
	st.global.f32 	[%rd1156+24], %f101;
	ld.global.f32 	%f102, [%rd1155+28];
	st.global.f32 	[%rd1156+28], %f102;
	ld.global.f32 	%f103, [%rd1155+32];
	st.global.f32 	[%rd1156+32], %f103;
	ld.global.f32 	%f104, [%rd1155+36];
	st.global.f32 	[%rd1156+36], %f104;
	ld.global.f32 	%f105, [%rd1155+40];
	st.global.f32 	[%rd1156+40], %f105;
	ld.global.f32 	%f106, [%rd1155+44];
	st.global.f32 	[%rd1156+44], %f106;
	ld.global.f32 	%f107, [%rd1155+48];
	st.global.f32 	[%rd1156+48], %f107;
	ld.global.f32 	%f108, [%rd1155+52];
	st.global.f32 	[%rd1156+52], %f108;
	ld.global.f32 	%f109, [%rd1155+56];
	st.global.f32 	[%rd1156+56], %f109;
	ld.global.f32 	%f110, [%rd1155+60];
	st.global.f32 	[%rd1156+60], %f110;
	add.s64 	%rd1155, %rd1155, 64;
	add.s64 	%rd1156, %rd1156, 64;
	add.s32 	%r853, %r853, 16;
	setp.ne.s32 	%p118, %r853, %r479;
	@%p118 bra 	$L__BB4_627;
$L__BB4_628:
	setp.eq.s32 	%p119, %r468, 0;
	@%p119 bra 	$L__BB4_638;
	setp.lt.u32 	%p120, %r469, 7;
	@%p120 bra 	$L__BB4_631;
	ld.global.f32 	%f111, [%rd1155];
	st.global.f32 	[%rd1156], %f111;
	ld.global.f32 	%f112, [%rd1155+4];
	st.global.f32 	[%rd1156+4], %f112;
	ld.global.f32 	%f113, [%rd1155+8];
	st.global.f32 	[%rd1156+8], %f113;
	ld.global.f32 	%f114, [%rd1155+12];
	st.global.f32 	[%rd1156+12], %f114;
	ld.global.f32 	%f115, [%rd1155+16];
	st.global.f32 	[%rd1156+16], %f115;
	ld.global.f32 	%f116, [%rd1155+20];
	st.global.f32 	[%rd1156+20], %f116;
	ld.global.f32 	%f117, [%rd1155+24];
	st.global.f32 	[%rd1156+24], %f117;
	ld.global.f32 	%f118, [%rd1155+28];
	st.global.f32 	[%rd1156+28], %f118;
	add.s64 	%rd1155, %rd1155, 32;
	add.s64 	%rd1156, %rd1156, 32;
$L__BB4_631:
	setp.eq.s32 	%p121, %r470, 0;
	@%p121 bra 	$L__BB4_638;
	setp.lt.u32 	%p122, %r471, 3;
	mov.u64 	%rd1583, %rd1156;
	mov.u64 	%rd1584, %rd1155;
	@%p122 bra 	$L__BB4_634;
	ld.global.f32 	%f119, [%rd1155];
	st.global.f32 	[%rd1156], %f119;
	ld.global.f32 	%f120, [%rd1155+4];
	st.global.f32 	[%rd1156+4], %f120;
	ld.global.f32 	%f121, [%rd1155+8];
	st.global.f32 	[%rd1156+8], %f121;
	ld.global.f32 	%f122, [%rd1155+12];
	st.global.f32 	[%rd1156+12], %f122;
	add.s64 	%rd1155, %rd1155, 16;
	add.s64 	%rd1156, %rd1156, 16;
	mov.u64 	%rd1583, %rd1156;
	mov.u64 	%rd1584, %rd1155;
$L__BB4_634:
	setp.eq.s32 	%p123, %r480, 0;
	@%p123 bra 	$L__BB4_638;
	setp.eq.s32 	%p124, %r480, 1;
	ld.global.f32 	%f123, [%rd1584];
	st.global.f32 	[%rd1583], %f123;
	add.s64 	%rd1155, %rd1584, 4;
	add.s64 	%rd1156, %rd1583, 4;
	@%p124 bra 	$L__BB4_638;
	setp.eq.s32 	%p125, %r480, 2;
	ld.global.f32 	%f124, [%rd1584+4];
	st.global.f32 	[%rd1583+4], %f124;
	add.s64 	%rd1155, %rd1584, 8;
	add.s64 	%rd1156, %rd1583, 8;
	@%p125 bra 	$L__BB4_638;
	ld.global.f32 	%f125, [%rd1584+8];
	st.global.f32 	[%rd1583+8], %f125;
	add.s64 	%rd1155, %rd1584, 12;
	add.s64 	%rd1156, %rd1583, 12;
$L__BB4_638:
	add.s32 	%r852, %r852, 1;
	setp.eq.s32 	%p126, %r852, %r628;
	@%p126 bra 	$L__BB4_639;
	bra.uni 	$L__BB4_625;
$L__BB4_639:
	setp.lt.u32 	%p127, %r472, 15;
	@%p127 bra 	$L__BB4_642;
	mov.b32 	%r854, 0;
$L__BB4_641:
	.pragma "nounroll";
	st.global.f32 	[%rd1156], %f1;
	st.global.f32 	[%rd1156+4], %f1;
	st.global.f32 	[%rd1156+8], %f1;
	st.global.f32 	[%rd1156+12], %f1;
	st.global.f32 	[%rd1156+16], %f1;
	st.global.f32 	[%rd1156+20], %f1;
	st.global.f32 	[%rd1156+24], %f1;
	st.global.f32 	[%rd1156+28], %f1;
	st.global.f32 	[%rd1156+32], %f1;
	st.global.f32 	[%rd1156+36], %f1;
	st.global.f32 	[%rd1156+40], %f1;
	st.global.f32 	[%rd1156+44], %f1;
	st.global.f32 	[%rd1156+48], %f1;
	st.global.f32 	[%rd1156+52], %f1;
	st.global.f32 	[%rd1156+56], %f1;
	st.global.f32 	[%rd1156+60], %f1;
	add.s64 	%rd1156, %rd1156, 64;
	add.s32 	%r854, %r854, 16;
	setp.ne.s32 	%p128, %r854, %r481;
	@%p128 bra 	$L__BB4_641;
$L__BB4_642:
	setp.eq.s32 	%p129, %r473, 0;
	@%p129 bra 	$L__BB4_652;
	setp.lt.u32 	%p130, %r474, 7;
	@%p130 bra 	$L__BB4_645;
	st.global.f32 	[%rd1156], %f1;
	st.global.f32 	[%rd1156+4], %f1;
	st.global.f32 	[%rd1156+8], %f1;
	st.global.f32 	[%rd1156+12], %f1;
	st.global.f32 	[%rd1156+16], %f1;
	st.global.f32 	[%rd1156+20], %f1;
	st.global.f32 	[%rd1156+24], %f1;
	st.global.f32 	[%rd1156+28], %f1;
	add.s64 	%rd1156, %rd1156, 32;
$L__BB4_645:
	setp.eq.s32 	%p131, %r475, 0;
	@%p131 bra 	$L__BB4_652;
	setp.lt.u32 	%p132, %r476, 3;
	mov.u64 	%rd1593, %rd1156;
	@%p132 bra 	$L__BB4_648;
	st.global.f32 	[%rd1156], %f1;
	st.global.f32 	[%rd1156+4], %f1;
	st.global.f32 	[%rd1156+8], %f1;
	st.global.f32 	[%rd1156+12], %f1;
	add.s64 	%rd1156, %rd1156, 16;
	mov.u64 	%rd1593, %rd1156;
$L__BB4_648:
	setp.eq.s32 	%p133, %r482, 0;
	@%p133 bra 	$L__BB4_652;
	setp.eq.s32 	%p134, %r482, 1;
	st.global.f32 	[%rd1593], %f1;
	add.s64 	%rd1156, %rd1593, 4;
	@%p134 bra 	$L__BB4_652;
	setp.eq.s32 	%p135, %r482, 2;
	st.global.f32 	[%rd1593+4], %f1;
	add.s64 	%rd1156, %rd1593, 8;
	@%p135 bra 	$L__BB4_652;
	st.global.f32 	[%rd1593+8], %f1;
	add.s64 	%rd1156, %rd1593, 12;
$L__BB4_652:
	add.s32 	%r850, %r850, 1;
	setp.eq.s32 	%p136, %r850, %r627;
	@%p136 bra 	$L__BB4_653;
	bra.uni 	$L__BB4_611;
$L__BB4_653:
	add.s32 	%r849, %r849, 1;
	setp.eq.s32 	%p137, %r849, %r626;
	@%p137 bra 	$L__BB4_805;
	bra.uni 	$L__BB4_610;
$L__BB4_654:
	add.s32 	%r500, %r2, -1;
	and.b32  	%r501, %r2, 15;
	add.s32 	%r502, %r501, -1;
	and.b32  	%r503, %r2, 7;
	add.s32 	%r504, %r503, -1;
	add.s32 	%r505, %r628, -1;
	and.b32  	%r506, %r628, 15;
	add.s32 	%r507, %r506, -1;
	and.b32  	%r508, %r628, 7;
	add.s32 	%r509, %r508, -1;
	and.b32  	%r510, %r2, 2147483632;
	and.b32  	%r511, %r2, 3;
	and.b32  	%r512, %r628, 2147483632;
	and.b32  	%r513, %r628, 3;
	mov.b32 	%r858, 0;
$L__BB4_655:
	mov.b32 	%r859, 0;
$L__BB4_656:
	setp.lt.u32 	%p87, %r500, 15;
	mov.b32 	%r864, 0;
	@%p87 bra 	$L__BB4_659;
	mov.b32 	%r860, 0;
$L__BB4_658:
	.pragma "nounroll";
	mul.wide.u32 	%rd959, %r860, 4;
	add.s64 	%rd960, %rd1156, %rd959;
	st.global.f32 	[%rd960], %f1;
	st.global.f32 	[%rd960+4], %f1;
	st.global.f32 	[%rd960+8], %f1;
	st.global.f32 	[%rd960+12], %f1;
	st.global.f32 	[%rd960+16], %f1;
	st.global.f32 	[%rd960+20], %f1;
	st.global.f32 	[%rd960+24], %f1;
	st.global.f32 	[%rd960+28], %f1;
	st.global.f32 	[%rd960+32], %f1;
	st.global.f32 	[%rd960+36], %f1;
	st.global.f32 	[%rd960+40], %f1;
	st.global.f32 	[%rd960+44], %f1;
	st.global.f32 	[%rd960+48], %f1;
	st.global.f32 	[%rd960+52], %f1;
	st.global.f32 	[%rd960+56], %f1;
	st.global.f32 	[%rd960+60], %f1;
	add.s32 	%r860, %r860, 16;
	setp.eq.s32 	%p88, %r860, %r510;
	mov.u32 	%r864, %r510;
	@%p88 bra 	$L__BB4_659;
	bra.uni 	$L__BB4_658;
$L__BB4_659:
	setp.eq.s32 	%p89, %r501, 0;
	@%p89 bra 	$L__BB4_669;
	setp.lt.u32 	%p90, %r502, 7;
	@%p90 bra 	$L__BB4_662;
	mul.wide.u32 	%rd961, %r864, 4;
	add.s64 	%rd962, %rd1156, %rd961;
	st.global.f32 	[%rd962], %f1;
	st.global.f32 	[%rd962+4], %f1;
	st.global.f32 	[%rd962+8], %f1;
	st.global.f32 	[%rd962+12], %f1;
	st.global.f32 	[%rd962+16], %f1;
	st.global.f32 	[%rd962+20], %f1;
	st.global.f32 	[%rd962+24], %f1;
	st.global.f32 	[%rd962+28], %f1;
	add.s32 	%r864, %r864, 8;
$L__BB4_662:
	setp.eq.s32 	%p91, %r503, 0;
	@%p91 bra 	$L__BB4_669;
	setp.lt.u32 	%p92, %r504, 3;
	@%p92 bra 	$L__BB4_665;
	mul.wide.u32 	%rd963, %r864, 4;
	add.s64 	%rd964, %rd1156, %rd963;
	st.global.f32 	[%rd964], %f1;
	st.global.f32 	[%rd964+4], %f1;
	st.global.f32 	[%rd964+8], %f1;
	st.global.f32 	[%rd964+12], %f1;
	add.s32 	%r864, %r864, 4;
$L__BB4_665:
	setp.eq.s32 	%p93, %r511, 0;
	@%p93 bra 	$L__BB4_669;
	setp.eq.s32 	%p94, %r511, 1;
	mul.wide.u32 	%rd965, %r864, 4;
	add.s64 	%rd811, %rd1156, %rd965;
	st.global.f32 	[%rd811], %f1;
	@%p94 bra 	$L__BB4_669;
	setp.eq.s32 	%p95, %r511, 2;
	st.global.f32 	[%rd811+4], %f1;
	@%p95 bra 	$L__BB4_669;
	st.global.f32 	[%rd811+8], %f1;
$L__BB4_669:
	mov.b32 	%r861, 0;
$L__BB4_670:
	setp.lt.u32 	%p96, %r505, 15;
	@%p96 bra 	$L__BB4_673;
	mov.b32 	%r862, 0;
$L__BB4_672:
	.pragma "nounroll";
	ld.global.f32 	%f64, [%rd1155];
	st.global.f32 	[%rd1156], %f64;
	ld.global.f32 	%f65, [%rd1155+4];
	st.global.f32 	[%rd1156+4], %f65;
	ld.global.f32 	%f66, [%rd1155+8];
	st.global.f32 	[%rd1156+8], %f66;
	ld.global.f32 	%f67, [%rd1155+12];
	st.global.f32 	[%rd1156+12], %f67;
	ld.global.f32 	%f68, [%rd1155+16];
	st.global.f32 	[%rd1156+16], %f68;
	ld.global.f32 	%f69, [%rd1155+20];
	st.global.f32 	[%rd1156+20], %f69;
	ld.global.f32 	%f70, [%rd1155+24];
	st.global.f32 	[%rd1156+24], %f70;
	ld.global.f32 	%f71, [%rd1155+28];
	st.global.f32 	[%rd1156+28], %f71;
	ld.global.f32 	%f72, [%rd1155+32];
	st.global.f32 	[%rd1156+32], %f72;
	ld.global.f32 	%f73, [%rd1155+36];
	st.global.f32 	[%rd1156+36], %f73;
	ld.global.f32 	%f74, [%rd1155+40];
	st.global.f32 	[%rd1156+40], %f74;
	ld.global.f32 	%f75, [%rd1155+44];
	st.global.f32 	[%rd1156+44], %f75;
	ld.global.f32 	%f76, [%rd1155+48];
	st.global.f32 	[%rd1156+48], %f76;
	ld.global.f32 	%f77, [%rd1155+52];
	st.global.f32 	[%rd1156+52], %f77;
	ld.global.f32 	%f78, [%rd1155+56];
	st.global.f32 	[%rd1156+56], %f78;
	ld.global.f32 	%f79, [%rd1155+60];
	st.global.f32 	[%rd1156+60], %f79;
	add.s64 	%rd1155, %rd1155, 64;
	add.s64 	%rd1156, %rd1156, 64;
	add.s32 	%r862, %r862, 16;
	setp.ne.s32 	%p97, %r862, %r512;
	@%p97 bra 	$L__BB4_672;
$L__BB4_673:
	setp.eq.s32 	%p98, %r506, 0;
	@%p98 bra 	$L__BB4_683;
	setp.lt.u32 	%p99, %r507, 7;
	@%p99 bra 	$L__BB4_676;
	ld.global.f32 	%f80, [%rd1155];
	st.global.f32 	[%rd1156], %f80;
	ld.global.f32 	%f81, [%rd1155+4];
	st.global.f32 	[%rd1156+4], %f81;
	ld.global.f32 	%f82, [%rd1155+8];
	st.global.f32 	[%rd1156+8], %f82;
	ld.global.f32 	%f83, [%rd1155+12];
	st.global.f32 	[%rd1156+12], %f83;
	ld.global.f32 	%f84, [%rd1155+16];
	st.global.f32 	[%rd1156+16], %f84;
	ld.global.f32 	%f85, [%rd1155+20];
	st.global.f32 	[%rd1156+20], %f85;
	ld.global.f32 	%f86, [%rd1155+24];
	st.global.f32 	[%rd1156+24], %f86;
	ld.global.f32 	%f87, [%rd1155+28];
	st.global.f32 	[%rd1156+28], %f87;
	add.s64 	%rd1155, %rd1155, 32;
	add.s64 	%rd1156, %rd1156, 32;
$L__BB4_676:
	setp.eq.s32 	%p100, %r508, 0;
	@%p100 bra 	$L__BB4_683;
	setp.lt.u32 	%p101, %r509, 3;
	mov.u64 	%rd1613, %rd1156;
	mov.u64 	%rd1614, %rd1155;
	@%p101 bra 	$L__BB4_679;
	ld.global.f32 	%f88, [%rd1155];
	st.global.f32 	[%rd1156], %f88;
	ld.global.f32 	%f89, [%rd1155+4];
	st.global.f32 	[%rd1156+4], %f89;
	ld.global.f32 	%f90, [%rd1155+8];
	st.global.f32 	[%rd1156+8], %f90;
	ld.global.f32 	%f91, [%rd1155+12];
	st.global.f32 	[%rd1156+12], %f91;
	add.s64 	%rd1155, %rd1155, 16;
	add.s64 	%rd1156, %rd1156, 16;
	mov.u64 	%rd1613, %rd1156;
	mov.u64 	%rd1614, %rd1155;
$L__BB4_679:
	setp.eq.s32 	%p102, %r513, 0;
	@%p102 bra 	$L__BB4_683;
	setp.eq.s32 	%p103, %r513, 1;
	ld.global.f32 	%f92, [%rd1614];
	st.global.f32 	[%rd1613], %f92;
	add.s64 	%rd1155, %rd1614, 4;
	add.s64 	%rd1156, %rd1613, 4;
	@%p103 bra 	$L__BB4_683;
	setp.eq.s32 	%p104, %r513, 2;
	ld.global.f32 	%f93, [%rd1614+4];
	st.global.f32 	[%rd1613+4], %f93;
	add.s64 	%rd1155, %rd1614, 8;
	add.s64 	%rd1156, %rd1613, 8;
	@%p104 bra 	$L__BB4_683;
	ld.global.f32 	%f94, [%rd1614+8];
	st.global.f32 	[%rd1613+8], %f94;
	add.s64 	%rd1155, %rd1614, 12;
	add.s64 	%rd1156, %rd1613, 12;
$L__BB4_683:
	add.s32 	%r861, %r861, 1;
	setp.eq.s32 	%p105, %r861, %r628;
	@%p105 bra 	$L__BB4_684;
	bra.uni 	$L__BB4_670;
$L__BB4_684:
	add.s32 	%r859, %r859, 1;
	setp.ne.s32 	%p106, %r859, %r627;
	@%p106 bra 	$L__BB4_656;
	add.s32 	%r858, %r858, 1;
	setp.eq.s32 	%p107, %r858, %r626;
	@%p107 bra 	$L__BB4_805;
	bra.uni 	$L__BB4_655;
$L__BB4_686:
	setp.lt.s32 	%p52, %r3, 1;
	@%p52 bra 	$L__BB4_719;
	add.s32 	%r529, %r628, -1;
	and.b32  	%r530, %r628, 15;
	add.s32 	%r531, %r530, -1;
	and.b32  	%r532, %r628, 7;
	add.s32 	%r533, %r532, -1;
	add.s32 	%r534, %r3, -1;
	and.b32  	%r535, %r3, 15;
	add.s32 	%r536, %r535, -1;
	and.b32  	%r537, %r3, 7;
	add.s32 	%r538, %r537, -1;
	and.b32  	%r539, %r628, 2147483632;
	and.b32  	%r540, %r628, 3;
	and.b32  	%r541, %r3, 2147483632;
	and.b32  	%r542, %r3, 3;
	mov.b32 	%r866, 0;
$L__BB4_688:
	mov.b32 	%r867, 0;
$L__BB4_689:
	mov.b32 	%r868, 0;
$L__BB4_690:
	setp.lt.u32 	%p65, %r529, 15;
	@%p65 bra 	$L__BB4_693;
	mov.b32 	%r869, 0;
$L__BB4_692:
	.pragma "nounroll";
	ld.global.f32 	%f33, [%rd1155];
	st.global.f32 	[%rd1156], %f33;
	ld.global.f32 	%f34, [%rd1155+4];
	st.global.f32 	[%rd1156+4], %f34;
	ld.global.f32 	%f35, [%rd1155+8];
	st.global.f32 	[%rd1156+8], %f35;
	ld.global.f32 	%f36, [%rd1155+12];
	st.global.f32 	[%rd1156+12], %f36;
	ld.global.f32 	%f37, [%rd1155+16];
	st.global.f32 	[%rd1156+16], %f37;
	ld.global.f32 	%f38, [%rd1155+20];
	st.global.f32 	[%rd1156+20], %f38;
	ld.global.f32 	%f39, [%rd1155+24];
	st.global.f32 	[%rd1156+24], %f39;
	ld.global.f32 	%f40, [%rd1155+28];
	st.global.f32 	[%rd1156+28], %f40;
	ld.global.f32 	%f41, [%rd1155+32];
	st.global.f32 	[%rd1156+32], %f41;
	ld.global.f32 	%f42, [%rd1155+36];
	st.global.f32 	[%rd1156+36], %f42;
	ld.global.f32 	%f43, [%rd1155+40];
	st.global.f32 	[%rd1156+40], %f43;
	ld.global.f32 	%f44, [%rd1155+44];
	st.global.f32 	[%rd1156+44], %f44;
	ld.global.f32 	%f45, [%rd1155+48];
	st.global.f32 	[%rd1156+48], %f45;
	ld.global.f32 	%f46, [%rd1155+52];
	st.global.f32 	[%rd1156+52], %f46;
	ld.global.f32 	%f47, [%rd1155+56];
	st.global.f32 	[%rd1156+56], %f47;
	ld.global.f32 	%f48, [%rd1155+60];
	st.global.f32 	[%rd1156+60], %f48;
	add.s64 	%rd1155, %rd1155, 64;
	add.s64 	%rd1156, %rd1156, 64;
	add.s32 	%r869, %r869, 16;
	setp.ne.s32 	%p66, %r869, %r539;
	@%p66 bra 	$L__BB4_692;
$L__BB4_693:
	setp.eq.s32 	%p67, %r530, 0;
	@%p67 bra 	$L__BB4_703;
	setp.lt.u32 	%p68, %r531, 7;
	@%p68 bra 	$L__BB4_696;
	ld.global.f32 	%f49, [%rd1155];
	st.global.f32 	[%rd1156], %f49;
	ld.global.f32 	%f50, [%rd1155+4];
	st.global.f32 	[%rd1156+4], %f50;
	ld.global.f32 	%f51, [%rd1155+8];
	st.global.f32 	[%rd1156+8], %f51;
	ld.global.f32 	%f52, [%rd1155+12];
	st.global.f32 	[%rd1156+12], %f52;
	ld.global.f32 	%f53, [%rd1155+16];
	st.global.f32 	[%rd1156+16], %f53;
	ld.global.f32 	%f54, [%rd1155+20];
	st.global.f32 	[%rd1156+20], %f54;
	ld.global.f32 	%f55, [%rd1155+24];
	st.global.f32 	[%rd1156+24], %f55;
	ld.global.f32 	%f56, [%rd1155+28];
	st.global.f32 	[%rd1156+28], %f56;
	add.s64 	%rd1155, %rd1155, 32;
	add.s64 	%rd1156, %rd1156, 32;
$L__BB4_696:
	setp.eq.s32 	%p69, %r532, 0;
	@%p69 bra 	$L__BB4_703;
	setp.lt.u32 	%p70, %r533, 3;
	mov.u64 	%rd1635, %rd1156;
	mov.u64 	%rd1636, %rd1155;
	@%p70 bra 	$L__BB4_699;
	ld.global.f32 	%f57, [%rd1155];
	st.global.f32 	[%rd1156], %f57;
	ld.global.f32 	%f58, [%rd1155+4];
	st.global.f32 	[%rd1156+4], %f58;
	ld.global.f32 	%f59, [%rd1155+8];
	st.global.f32 	[%rd1156+8], %f59;
	ld.global.f32 	%f60, [%rd1155+12];
	st.global.f32 	[%rd1156+12], %f60;
	add.s64 	%rd1155, %rd1155, 16;
	add.s64 	%rd1156, %rd1156, 16;
	mov.u64 	%rd1635, %rd1156;
	mov.u64 	%rd1636, %rd1155;
$L__BB4_699:
	setp.eq.s32 	%p71, %r540, 0;
	@%p71 bra 	$L__BB4_703;
	setp.eq.s32 	%p72, %r540, 1;
	ld.global.f32 	%f61, [%rd1636];
	st.global.f32 	[%rd1635], %f61;
	add.s64 	%rd1155, %rd1636, 4;
	add.s64 	%rd1156, %rd1635, 4;
	@%p72 bra 	$L__BB4_703;
	setp.eq.s32 	%p73, %r540, 2;
	ld.global.f32 	%f62, [%rd1636+4];
	st.global.f32 	[%rd1635+4], %f62;
	add.s64 	%rd1155, %rd1636, 8;
	add.s64 	%rd1156, %rd1635, 8;
	@%p73 bra 	$L__BB4_703;
	ld.global.f32 	%f63, [%rd1636+8];
	st.global.f32 	[%rd1635+8], %f63;
	add.s64 	%rd1155, %rd1636, 12;
	add.s64 	%rd1156, %rd1635, 12;
$L__BB4_703:
	add.s32 	%r868, %r868, 1;
	setp.eq.s32 	%p74, %r868, %r628;
	@%p74 bra 	$L__BB4_704;
	bra.uni 	$L__BB4_690;
$L__BB4_704:
	setp.lt.u32 	%p75, %r534, 15;
	@%p75 bra 	$L__BB4_707;
	mov.b32 	%r870, 0;
$L__BB4_706:
	.pragma "nounroll";
	st.global.f32 	[%rd1156], %f1;
	st.global.f32 	[%rd1156+4], %f1;
	st.global.f32 	[%rd1156+8], %f1;
	st.global.f32 	[%rd1156+12], %f1;
	st.global.f32 	[%rd1156+16], %f1;
	st.global.f32 	[%rd1156+20], %f1;
	st.global.f32 	[%rd1156+24], %f1;
	st.global.f32 	[%rd1156+28], %f1;
	st.global.f32 	[%rd1156+32], %f1;
	st.global.f32 	[%rd1156+36], %f1;
	st.global.f32 	[%rd1156+40], %f1;
	st.global.f32 	[%rd1156+44], %f1;
	st.global.f32 	[%rd1156+48], %f1;
	st.global.f32 	[%rd1156+52], %f1;
	st.global.f32 	[%rd1156+56], %f1;
	st.global.f32 	[%rd1156+60], %f1;
	add.s64 	%rd1156, %rd1156, 64;
	add.s32 	%r870, %r870, 16;
	setp.ne.s32 	%p76, %r870, %r541;
	@%p76 bra 	$L__BB4_706;
$L__BB4_707:
	setp.eq.s32 	%p77, %r535, 0;
	@%p77 bra 	$L__BB4_717;
	setp.lt.u32 	%p78, %r536, 7;
	@%p78 bra 	$L__BB4_710;
	st.global.f32 	[%rd1156], %f1;
	st.global.f32 	[%rd1156+4], %f1;
	st.global.f32 	[%rd1156+8], %f1;
	st.global.f32 	[%rd1156+12], %f1;
	st.global.f32 	[%rd1156+16], %f1;
	st.global.f32 	[%rd1156+20], %f1;
	st.global.f32 	[%rd1156+24], %f1;
	st.global.f32 	[%rd1156+28], %f1;
	add.s64 	%rd1156, %rd1156, 32;
$L__BB4_710:
	setp.eq.s32 	%p79, %r537, 0;
	@%p79 bra 	$L__BB4_717;
	setp.lt.u32 	%p80, %r538, 3;
	mov.u64 	%rd1645, %rd1156;
	@%p80 bra 	$L__BB4_713;
	st.global.f32 	[%rd1156], %f1;
	st.global.f32 	[%rd1156+4], %f1;
	st.global.f32 	[%rd1156+8], %f1;
	st.global.f32 	[%rd1156+12], %f1;
	add.s64 	%rd1156, %rd1156, 16;
	mov.u64 	%rd1645, %rd1156;
$L__BB4_713:
	setp.eq.s32 	%p81, %r542, 0;
	@%p81 bra 	$L__BB4_717;
	setp.eq.s32 	%p82, %r542, 1;
	st.global.f32 	[%rd1645], %f1;
	add.s64 	%rd1156, %rd1645, 4;
	@%p82 bra 	$L__BB4_717;
	setp.eq.s32 	%p83, %r542, 2;
	st.global.f32 	[%rd1645+4], %f1;
	add.s64 	%rd1156, %rd1645, 8;
	@%p83 bra 	$L__BB4_717;
	st.global.f32 	[%rd1645+8], %f1;
	add.s64 	%rd1156, %rd1645, 12;
$L__BB4_717:
	add.s32 	%r867, %r867, 1;
	setp.eq.s32 	%p84, %r867, %r627;
	@%p84 bra 	$L__BB4_718;
	bra.uni 	$L__BB4_689;
$L__BB4_718:
	add.s32 	%r866, %r866, 1;
	setp.eq.s32 	%p85, %r866, %r626;
	@%p85 bra 	$L__BB4_805;
	bra.uni 	$L__BB4_688;
$L__BB4_719:
	add.s32 	%r553, %r628, -1;
	and.b32  	%r554, %r628, 15;
	add.s32 	%r555, %r554, -1;
	and.b32  	%r556, %r628, 7;
	add.s32 	%r557, %r556, -1;
	and.b32  	%r558, %r628, 2147483632;
	and.b32  	%r559, %r628, 3;
	mov.b32 	%r871, 0;
$L__BB4_720:
	mov.b32 	%r872, 0;
$L__BB4_721:
	mov.b32 	%r873, 0;
$L__BB4_722:
	setp.lt.u32 	%p53, %r553, 15;
	@%p53 bra 	$L__BB4_725;
	mov.b32 	%r874, 0;
$L__BB4_724:
	.pragma "nounroll";
	ld.global.f32 	%f2, [%rd1155];
	st.global.f32 	[%rd1156], %f2;
	ld.global.f32 	%f3, [%rd1155+4];
	st.global.f32 	[%rd1156+4], %f3;
	ld.global.f32 	%f4, [%rd1155+8];
	st.global.f32 	[%rd1156+8], %f4;
	ld.global.f32 	%f5, [%rd1155+12];
	st.global.f32 	[%rd1156+12], %f5;
	ld.global.f32 	%f6, [%rd1155+16];
	st.global.f32 	[%rd1156+16], %f6;
	ld.global.f32 	%f7, [%rd1155+20];
	st.global.f32 	[%rd1156+20], %f7;
	ld.global.f32 	%f8, [%rd1155+24];
	st.global.f32 	[%rd1156+24], %f8;
	ld.global.f32 	%f9, [%rd1155+28];
	st.global.f32 	[%rd1156+28], %f9;
	ld.global.f32 	%f10, [%rd1155+32];
	st.global.f32 	[%rd1156+32], %f10;
	ld.global.f32 	%f11, [%rd1155+36];
	st.global.f32 	[%rd1156+36], %f11;
	ld.global.f32 	%f12, [%rd1155+40];
	st.global.f32 	[%rd1156+40], %f12;
	ld.global.f32 	%f13, [%rd1155+44];
	st.global.f32 	[%rd1156+44], %f13;
	ld.global.f32 	%f14, [%rd1155+48];
	st.global.f32 	[%rd1156+48], %f14;
	ld.global.f32 	%f15, [%rd1155+52];
	st.global.f32 	[%rd1156+52], %f15;
	ld.global.f32 	%f16, [%rd1155+56];
	st.global.f32 	[%rd1156+56], %f16;
	ld.global.f32 	%f17, [%rd1155+60];
	st.global.f32 	[%rd1156+60], %f17;
	add.s64 	%rd1155, %rd1155, 64;
	add.s64 	%rd1156, %rd1156, 64;
	add.s32 	%r874, %r874, 16;
	setp.ne.s32 	%p54, %r874, %r558;
	@%p54 bra 	$L__BB4_724;
$L__BB4_725:
	setp.eq.s32 	%p55, %r554, 0;
	@%p55 bra 	$L__BB4_735;
	setp.lt.u32 	%p56, %r555, 7;
	@%p56 bra 	$L__BB4_728;
	ld.global.f32 	%f18, [%rd1155];
	st.global.f32 	[%rd1156], %f18;
	ld.global.f32 	%f19, [%rd1155+4];
	st.global.f32 	[%rd1156+4], %f19;
	ld.global.f32 	%f20, [%rd1155+8];
	st.global.f32 	[%rd1156+8], %f20;
	ld.global.f32 	%f21, [%rd1155+12];
	st.global.f32 	[%rd1156+12], %f21;
	ld.global.f32 	%f22, [%rd1155+16];
	st.global.f32 	[%rd1156+16], %f22;
	ld.global.f32 	%f23, [%rd1155+20];
	st.global.f32 	[%rd1156+20], %f23;
	ld.global.f32 	%f24, [%rd1155+24];
	st.global.f32 	[%rd1156+24], %f24;
	ld.global.f32 	%f25, [%rd1155+28];
	st.global.f32 	[%rd1156+28], %f25;
	add.s64 	%rd1155, %rd1155, 32;
	add.s64 	%rd1156, %rd1156, 32;
$L__BB4_728:
	setp.eq.s32 	%p57, %r556, 0;
	@%p57 bra 	$L__BB4_735;
	setp.lt.u32 	%p58, %r557, 3;
	mov.u64 	%rd1665, %rd1156;
	mov.u64 	%rd1666, %rd1155;
	@%p58 bra 	$L__BB4_731;
	ld.global.f32 	%f26, [%rd1155];
	st.global.f32 	[%rd1156], %f26;
	ld.global.f32 	%f27, [%rd1155+4];
	st.global.f32 	[%rd1156+4], %f27;
	ld.global.f32 	%f28, [%rd1155+8];
	st.global.f32 	[%rd1156+8], %f28;
	ld.global.f32 	%f29, [%rd1155+12];
	st.global.f32 	[%rd1156+12], %f29;
	add.s64 	%rd1155, %rd1155, 16;
	add.s64 	%rd1156, %rd1156, 16;
	mov.u64 	%rd1665, %rd1156;
	mov.u64 	%rd1666, %rd1155;
$L__BB4_731:
	setp.eq.s32 	%p59, %r559, 0;
	@%p59 bra 	$L__BB4_735;
	setp.eq.s32 	%p60, %r559, 1;
	ld.global.f32 	%f30, [%rd1666];
	st.global.f32 	[%rd1665], %f30;
	add.s64 	%rd1155, %rd1666, 4;
	add.s64 	%rd1156, %rd1665, 4;
	@%p60 bra 	$L__BB4_735;
	setp.eq.s32 	%p61, %r559, 2;
	ld.global.f32 	%f31, [%rd1666+4];
	st.global.f32 	[%rd1665+4], %f31;
	add.s64 	%rd1155, %rd1666, 8;
	add.s64 	%rd1156, %rd1665, 8;
	@%p61 bra 	$L__BB4_735;
	ld.global.f32 	%f32, [%rd1666+8];
	st.global.f32 	[%rd1665+8], %f32;
	add.s64 	%rd1155, %rd1666, 12;
	add.s64 	%rd1156, %rd1665, 12;
$L__BB4_735:
	add.s32 	%r873, %r873, 1;
	setp.ne.s32 	%p62, %r873, %r628;
	@%p62 bra 	$L__BB4_722;
	add.s32 	%r872, %r872, 1;
	setp.ne.s32 	%p63, %r872, %r627;
	@%p63 bra 	$L__BB4_721;
	add.s32 	%r871, %r871, 1;
	setp.eq.s32 	%p64, %r871, %r626;
	@%p64 bra 	$L__BB4_805;
	bra.uni 	$L__BB4_720;
$L__BB4_738:
	setp.lt.s32 	%p4, %r2, 1;
	@%p4 bra 	$L__BB4_787;
	setp.lt.s32 	%p17, %r3, 1;
	@%p17 bra 	$L__BB4_770;
	add.s32 	%r568, %r2, -1;
	and.b32  	%r569, %r2, 15;
	add.s32 	%r570, %r569, -1;
	and.b32  	%r571, %r2, 7;
	add.s32 	%r572, %r571, -1;
	add.s32 	%r573, %r3, -1;
	and.b32  	%r574, %r3, 15;
	add.s32 	%r575, %r574, -1;
	and.b32  	%r576, %r3, 7;
	add.s32 	%r577, %r576, -1;
	and.b32  	%r578, %r2, 2147483632;
	and.b32  	%r579, %r2, 3;
	and.b32  	%r580, %r3, 2147483632;
	and.b32  	%r581, %r3, 3;
	mov.b32 	%r875, 0;
$L__BB4_741:
	mov.b32 	%r876, 0;
$L__BB4_742:
	setp.lt.u32 	%p29, %r568, 15;
	mov.b32 	%r880, 0;
	@%p29 bra 	$L__BB4_745;
	mov.b32 	%r877, 0;
$L__BB4_744:
	.pragma "nounroll";
	mul.wide.u32 	%rd940, %r877, 4;
	add.s64 	%rd941, %rd1156, %rd940;
	st.global.f32 	[%rd941], %f1;
	st.global.f32 	[%rd941+4], %f1;
	st.global.f32 	[%rd941+8], %f1;
	st.global.f32 	[%rd941+12], %f1;
	st.global.f32 	[%rd941+16], %f1;
	st.global.f32 	[%rd941+20], %f1;
	st.global.f32 	[%rd941+24], %f1;
	st.global.f32 	[%rd941+28], %f1;
	st.global.f32 	[%rd941+32], %f1;
	st.global.f32 	[%rd941+36], %f1;
	st.global.f32 	[%rd941+40], %f1;
	st.global.f32 	[%rd941+44], %f1;
	st.global.f32 	[%rd941+48], %f1;
	st.global.f32 	[%rd941+52], %f1;
	st.global.f32 	[%rd941+56], %f1;
	st.global.f32 	[%rd941+60], %f1;
	add.s32 	%r877, %r877, 16;
	setp.eq.s32 	%p30, %r877, %r578;
	mov.u32 	%r880, %r578;
	@%p30 bra 	$L__BB4_745;
	bra.uni 	$L__BB4_744;
$L__BB4_745:
	setp.eq.s32 	%p31, %r569, 0;
	@%p31 bra 	$L__BB4_755;
	setp.lt.u32 	%p32, %r570, 7;
	@%p32 bra 	$L__BB4_748;
	mul.wide.u32 	%rd942, %r880, 4;
	add.s64 	%rd943, %rd1156, %rd942;
	st.global.f32 	[%rd943], %f1;
	st.global.f32 	[%rd943+4], %f1;
	st.global.f32 	[%rd943+8], %f1;
	st.global.f32 	[%rd943+12], %f1;
	st.global.f32 	[%rd943+16], %f1;
	st.global.f32 	[%rd943+20], %f1;
	st.global.f32 	[%rd943+24], %f1;
	st.global.f32 	[%rd943+28], %f1;
	add.s32 	%r880, %r880, 8;
$L__BB4_748:
	setp.eq.s32 	%p33, %r571, 0;
	@%p33 bra 	$L__BB4_755;
	setp.lt.u32 	%p34, %r572, 3;
	@%p34 bra 	$L__BB4_751;
	mul.wide.u32 	%rd944, %r880, 4;
	add.s64 	%rd945, %rd1156, %rd944;
	st.global.f32 	[%rd945], %f1;
	st.global.f32 	[%rd945+4], %f1;
	st.global.f32 	[%rd945+8], %f1;
	st.global.f32 	[%rd945+12], %f1;
	add.s32 	%r880, %r880, 4;
$L__BB4_751:
	setp.eq.s32 	%p35, %r579, 0;
	@%p35 bra 	$L__BB4_755;
	setp.eq.s32 	%p36, %r579, 1;
	mul.wide.u32 	%rd946, %r880, 4;
	add.s64 	%rd910, %rd1156, %rd946;
	st.global.f32 	[%rd910], %f1;
	@%p36 bra 	$L__BB4_755;
	setp.eq.s32 	%p37, %r579, 2;
	st.global.f32 	[%rd910+4], %f1;
	@%p37 bra 	$L__BB4_755;
	st.global.f32 	[%rd910+8], %f1;
$L__BB4_755:
	setp.lt.u32 	%p38, %r573, 15;
	@%p38 bra 	$L__BB4_758;
	mov.b32 	%r878, 0;
$L__BB4_757:
	.pragma "nounroll";
	st.global.f32 	[%rd1156], %f1;
	st.global.f32 	[%rd1156+4], %f1;
	st.global.f32 	[%rd1156+8], %f1;
	st.global.f32 	[%rd1156+12], %f1;
	st.global.f32 	[%rd1156+16], %f1;
	st.global.f32 	[%rd1156+20], %f1;
	st.global.f32 	[%rd1156+24], %f1;
	st.global.f32 	[%rd1156+28], %f1;
	st.global.f32 	[%rd1156+32], %f1;
	st.global.f32 	[%rd1156+36], %f1;
	st.global.f32 	[%rd1156+40], %f1;
	st.global.f32 	[%rd1156+44], %f1;
	st.global.f32 	[%rd1156+48], %f1;
	st.global.f32 	[%rd1156+52], %f1;
	st.global.f32 	[%rd1156+56], %f1;
	st.global.f32 	[%rd1156+60], %f1;
	add.s64 	%rd1156, %rd1156, 64;
	add.s32 	%r878, %r878, 16;
	setp.ne.s32 	%p39, %r878, %r580;
	@%p39 bra 	$L__BB4_757;
$L__BB4_758:
	setp.eq.s32 	%p40, %r574, 0;
	@%p40 bra 	$L__BB4_768;
	setp.lt.u32 	%p41, %r575, 7;
	@%p41 bra 	$L__BB4_761;
	st.global.f32 	[%rd1156], %f1;
	st.global.f32 	[%rd1156+4], %f1;
	st.global.f32 	[%rd1156+8], %f1;
	st.global.f32 	[%rd1156+12], %f1;
	st.global.f32 	[%rd1156+16], %f1;
	st.global.f32 	[%rd1156+20], %f1;
	st.global.f32 	[%rd1156+24], %f1;
	st.global.f32 	[%rd1156+28], %f1;
	add.s64 	%rd1156, %rd1156, 32;
$L__BB4_761:
	setp.eq.s32 	%p42, %r576, 0;
	@%p42 bra 	$L__BB4_768;
	setp.lt.u32 	%p43, %r577, 3;
	mov.u64 	%rd1677, %rd1156;
	@%p43 bra 	$L__BB4_764;
	st.global.f32 	[%rd1156], %f1;
	st.global.f32 	[%rd1156+4], %f1;
	st.global.f32 	[%rd1156+8], %f1;
	st.global.f32 	[%rd1156+12], %f1;
	add.s64 	%rd1156, %rd1156, 16;
	mov.u64 	%rd1677, %rd1156;
$L__BB4_764:
	setp.eq.s32 	%p44, %r581, 0;
	@%p44 bra 	$L__BB4_768;
	setp.eq.s32 	%p45, %r581, 1;
	st.global.f32 	[%rd1677], %f1;
	add.s64 	%rd1156, %rd1677, 4;
	@%p45 bra 	$L__BB4_768;
	setp.eq.s32 	%p46, %r581, 2;
	st.global.f32 	[%rd1677+4], %f1;
	add.s64 	%rd1156, %rd1677, 8;
	@%p46 bra 	$L__BB4_768;
	st.global.f32 	[%rd1677+8], %f1;
	add.s64 	%rd1156, %rd1677, 12;
$L__BB4_768:
	add.s32 	%r876, %r876, 1;
	setp.eq.s32 	%p47, %r876, %r627;
	@%p47 bra 	$L__BB4_769;
	bra.uni 	$L__BB4_742;
$L__BB4_769:
	add.s32 	%r875, %r875, 1;
	setp.eq.s32 	%p48, %r875, %r626;
	@%p48 bra 	$L__BB4_805;
	bra.uni 	$L__BB4_741;
$L__BB4_770:
	add.s32 	%r595, %r2, -1;
	and.b32  	%r596, %r2, 15;
	add.s32 	%r597, %r596, -1;
	and.b32  	%r598, %r2, 7;
	add.s32 	%r599, %r598, -1;
	and.b32  	%r600, %r2, 2147483632;
	and.b32  	%r601, %r2, 3;
	mov.b32 	%r882, 0;
$L__BB4_771:
	mov.b32 	%r883, 0;
$L__BB4_772:
	setp.lt.u32 	%p18, %r595, 15;
	mov.b32 	%r886, 0;
	@%p18 bra 	$L__BB4_775;
	mov.b32 	%r884, 0;
$L__BB4_774:
	.pragma "nounroll";
	mul.wide.u32 	%rd933, %r884, 4;
	add.s64 	%rd934, %rd1156, %rd933;
	st.global.f32 	[%rd934], %f1;
	st.global.f32 	[%rd934+4], %f1;
	st.global.f32 	[%rd934+8], %f1;
	st.global.f32 	[%rd934+12], %f1;
	st.global.f32 	[%rd934+16], %f1;
	st.global.f32 	[%rd934+20], %f1;
	st.global.f32 	[%rd934+24], %f1;
	st.global.f32 	[%rd934+28], %f1;
	st.global.f32 	[%rd934+32], %f1;
	st.global.f32 	[%rd934+36], %f1;
	st.global.f32 	[%rd934+40], %f1;
	st.global.f32 	[%rd934+44], %f1;
	st.global.f32 	[%rd934+48], %f1;
	st.global.f32 	[%rd934+52], %f1;
	st.global.f32 	[%rd934+56], %f1;
	st.global.f32 	[%rd934+60], %f1;
	add.s32 	%r884, %r884, 16;
	setp.ne.s32 	%p19, %r884, %r600;
	mov.u32 	%r886, %r600;
	@%p19 bra 	$L__BB4_774;
$L__BB4_775:
	setp.eq.s32 	%p20, %r596, 0;
	@%p20 bra 	$L__BB4_785;
	setp.lt.u32 	%p21, %r597, 7;
	@%p21 bra 	$L__BB4_778;
	mul.wide.u32 	%rd935, %r886, 4;
	add.s64 	%rd936, %rd1156, %rd935;
	st.global.f32 	[%rd936], %f1;
	st.global.f32 	[%rd936+4], %f1;
	st.global.f32 	[%rd936+8], %f1;
	st.global.f32 	[%rd936+12], %f1;
	st.global.f32 	[%rd936+16], %f1;
	st.global.f32 	[%rd936+20], %f1;
	st.global.f32 	[%rd936+24], %f1;
	st.global.f32 	[%rd936+28], %f1;
	add.s32 	%r886, %r886, 8;
$L__BB4_778:
	setp.eq.s32 	%p22, %r598, 0;
	@%p22 bra 	$L__BB4_785;
	setp.lt.u32 	%p23, %r599, 3;
	@%p23 bra 	$L__BB4_781;
	mul.wide.u32 	%rd937, %r886, 4;
	add.s64 	%rd938, %rd1156, %rd937;
	st.global.f32 	[%rd938], %f1;
	st.global.f32 	[%rd938+4], %f1;
	st.global.f32 	[%rd938+8], %f1;
	st.global.f32 	[%rd938+12], %f1;
	add.s32 	%r886, %r886, 4;
$L__BB4_781:
	setp.eq.s32 	%p24, %r601, 0;
	@%p24 bra 	$L__BB4_785;
	setp.eq.s32 	%p25, %r601, 1;
	mul.wide.u32 	%rd939, %r886, 4;
	add.s64 	%rd911, %rd1156, %rd939;
	st.global.f32 	[%rd911], %f1;
	@%p25 bra 	$L__BB4_785;
	setp.eq.s32 	%p26, %r601, 2;
	st.global.f32 	[%rd911+4], %f1;
	@%p26 bra 	$L__BB4_785;
	st.global.f32 	[%rd911+8], %f1;
$L__BB4_785:
	add.s32 	%r883, %r883, 1;
	setp.ne.s32 	%p27, %r883, %r627;
	@%p27 bra 	$L__BB4_772;
	add.s32 	%r882, %r882, 1;
	setp.eq.s32 	%p28, %r882, %r626;
	@%p28 bra 	$L__BB4_805;
	bra.uni 	$L__BB4_771;
$L__BB4_787:
	setp.lt.s32 	%p5, %r3, 1;
	@%p5 bra 	$L__BB4_805;
	add.s32 	%r613, %r3, -1;
	and.b32  	%r614, %r3, 15;
	add.s32 	%r615, %r614, -1;
	and.b32  	%r616, %r3, 7;
	add.s32 	%r617, %r616, -1;
	and.b32  	%r618, %r3, 2147483632;
	and.b32  	%r619, %r3, 3;
	mov.b32 	%r888, 0;
$L__BB4_789:
	mov.b32 	%r889, 0;
$L__BB4_790:
	setp.lt.u32 	%p6, %r613, 15;
	@%p6 bra 	$L__BB4_793;
	mov.b32 	%r890, 0;
$L__BB4_792:
	.pragma "nounroll";
	st.global.f32 	[%rd1156], %f1;
	st.global.f32 	[%rd1156+4], %f1;
	st.global.f32 	[%rd1156+8], %f1;
	st.global.f32 	[%rd1156+12], %f1;
	st.global.f32 	[%rd1156+16], %f1;
	st.global.f32 	[%rd1156+20], %f1;
	st.global.f32 	[%rd1156+24], %f1;
	st.global.f32 	[%rd1156+28], %f1;
	st.global.f32 	[%rd1156+32], %f1;
	st.global.f32 	[%rd1156+36], %f1;
	st.global.f32 	[%rd1156+40], %f1;
	st.global.f32 	[%rd1156+44], %f1;
	st.global.f32 	[%rd1156+48], %f1;
	st.global.f32 	[%rd1156+52], %f1;
	st.global.f32 	[%rd1156+56], %f1;
	st.global.f32 	[%rd1156+60], %f1;
	add.s64 	%rd1156, %rd1156, 64;
	add.s32 	%r890, %r890, 16;
	setp.ne.s32 	%p7, %r890, %r618;
	@%p7 bra 	$L__BB4_792;
$L__BB4_793:
	setp.eq.s32 	%p8, %r614, 0;
	@%p8 bra 	$L__BB4_803;
	setp.lt.u32 	%p9, %r615, 7;
	@%p9 bra 	$L__BB4_796;
	st.global.f32 	[%rd1156], %f1;
	st.global.f32 	[%rd1156+4], %f1;
	st.global.f32 	[%rd1156+8], %f1;
	st.global.f32 	[%rd1156+12], %f1;
	st.global.f32 	[%rd1156+16], %f1;
	st.global.f32 	[%rd1156+20], %f1;
	st.global.f32 	[%rd1156+24], %f1;
	st.global.f32 	[%rd1156+28], %f1;
	add.s64 	%rd1156, %rd1156, 32;
$L__BB4_796:
	setp.eq.s32 	%p10, %r616, 0;
	@%p10 bra 	$L__BB4_803;
	setp.lt.u32 	%p11, %r617, 3;
	mov.u64 	%rd1687, %rd1156;
	@%p11 bra 	$L__BB4_799;
	st.global.f32 	[%rd1156], %f1;
	st.global.f32 	[%rd1156+4], %f1;
	st.global.f32 	[%rd1156+8], %f1;
	st.global.f32 	[%rd1156+12], %f1;
	add.s64 	%rd1156, %rd1156, 16;
	mov.u64 	%rd1687, %rd1156;
$L__BB4_799:
	setp.eq.s32 	%p12, %r619, 0;
	@%p12 bra 	$L__BB4_803;
	setp.eq.s32 	%p13, %r619, 1;
	st.global.f32 	[%rd1687], %f1;
	add.s64 	%rd1156, %rd1687, 4;
	@%p13 bra 	$L__BB4_803;
	setp.eq.s32 	%p14, %r619, 2;
	st.global.f32 	[%rd1687+4], %f1;
	add.s64 	%rd1156, %rd1687, 8;
	@%p14 bra 	$L__BB4_803;
	st.global.f32 	[%rd1687+8], %f1;
	add.s64 	%rd1156, %rd1687, 12;
$L__BB4_803:
	add.s32 	%r889, %r889, 1;
	setp.ne.s32 	%p15, %r889, %r627;
	@%p15 bra 	$L__BB4_790;
	add.s32 	%r888, %r888, 1;
	setp.ne.s32 	%p16, %r888, %r626;
	@%p16 bra 	$L__BB4_789;
$L__BB4_805:
	ret;

}
	// .globl	_pad_fill
.visible .entry _pad_fill(
	.param .u64 .ptr .align 1 _pad_fill_param_0,
	.param .u32 _pad_fill_param_1,
	.param .f32 _pad_fill_param_2
)
{
	.reg .pred 	%p<3>;
	.reg .b32 	%r<11>;
	.reg .b32 	%f<2>;
	.reg .b64 	%rd<5>;

	ld.param.u64 	%rd2, [_pad_fill_param_0];
	ld.param.u32 	%r6, [_pad_fill_param_1];
	ld.param.f32 	%f1, [_pad_fill_param_2];
	mov.u32 	%r7, %ctaid.x;
	mov.u32 	%r1, %ntid.x;
	mov.u32 	%r8, %tid.x;
	mad.lo.s32 	%r10, %r7, %r1, %r8;
	setp.ge.s32 	%p1, %r10, %r6;
	@%p1 bra 	$L__BB5_3;
	mov.u32 	%r9, %nctaid.x;
	mul.lo.s32 	%r3, %r9, %r1;
	cvta.to.global.u64 	%rd1, %rd2;
$L__BB5_2:
	mul.wide.s32 	%rd3, %r10, 4;
	add.s64 	%rd4, %rd1, %rd3;
	st.global.f32 	[%rd4], %f1;
	add.s32 	%r10, %r10, %r3;
	setp.lt.s32 	%p2, %r10, %r6;
	@%p2 bra 	$L__BB5_2;
$L__BB5_3:
	ret;

}


// ===== COMPILED SASS (sm_100) =====

	.target	sm_100

	.elftype	@"ET_EXEC"


//--------------------- .note.nv.tkinfo           --------------------------
	.section	.note.nv.tkinfo,"",@"SHT_NOTE"
	.sectionflags	@"SHF_NOTE_NV_TKINFO"
	.tkinfo
        /*0018*/ 	.word	0x00000002
        /*0030*/ 	.string	""
        /*0030*/ 	.string	"ptxas"
        /*0030*/ 	.string	"Cuda compilation tools, release 13.0, V13.0.88"
        /*0030*/ 	.string	"Build cuda_13.0.r13.0/compiler.36424714_0"
        /*0030*/ 	.string	"-arch sm_100 -m 64 "



//--------------------- .note.nv.cuinfo           --------------------------
	.section	.note.nv.cuinfo,"",@"SHT_NOTE"
	.sectionflags	@"SHF_NOTE_NV_CUINFO"
        /*0018*/ 	.short	0x0002
        /*001a*/ 	.short	0x0064
        /*001c*/ 	.short	0x0082
	.zero		2


//--------------------- .nv.info                  --------------------------
	.section	.nv.info,"",@"SHT_CUDA_INFO"
	.align	4


	//----- nvinfo : EIATTR_REGCOUNT
	.align		4
        /*0000*/ 	.byte	0x04, 0x2f
        /*0002*/ 	.short	(.L_1 - .L_0)
	.align		4
.L_0:
        /*0004*/ 	.word	index@(_leaky_relu)
        /*0008*/ 	.word	0x0000000c


	//----- nvinfo : EIATTR_FRAME_SIZE
	.align		4
.L_1:
        /*000c*/ 	.byte	0x04, 0x11
        /*000e*/ 	.short	(.L_3 - .L_2)
	.align		4
.L_2:
        /*0010*/ 	.word	index@(_leaky_relu)
        /*0014*/ 	.word	0x00000000


	//----- nvinfo : EIATTR_REGCOUNT
	.align		4
.L_3:
        /*0018*/ 	.byte	0x04, 0x2f
        /*001a*/ 	.short	(.L_5 - .L_4)
	.align		4
.L_4:
        /*001c*/ 	.word	index@(_batch_norm)
        /*0020*/ 	.word	0x00000012


	//----- nvinfo : EIATTR_FRAME_SIZE
	.align		4
.L_5:
        /*0024*/ 	.byte	0x04, 0x11
        /*0026*/ 	.short	(.L_7 - .L_6)
	.align		4
.L_6:
        /*0028*/ 	.word	index@($__internal_1_$__cuda_sm3x_div_rn_noftz_f32_slowpath)
        /*002c*/ 	.word	0x00000000


	//----- nvinfo : EIATTR_FRAME_SIZE
	.align		4
.L_7:
        /*0030*/ 	.byte	0x04, 0x11
        /*0032*/ 	.short	(.L_9 - .L_8)
	.align		4
.L_8:
        /*0034*/ 	.word	index@($__internal_0_$__cuda_sm20_sqrt_rn_f32_slowpath)
        /*0038*/ 	.word	0x00000000


	//----- nvinfo : EIATTR_FRAME_SIZE
	.align		4
.L_9:
        /*003c*/ 	.byte	0x04, 0x11
        /*003e*/ 	.short	(.L_11 - .L_10)
	.align		4
.L_10:
        /*0040*/ 	.word	index@(_batch_norm)
        /*0044*/ 	.word	0x00000000


	//----- nvinfo : EIATTR_REGCOUNT
	.align		4
.L_11:
        /*0048*/ 	.byte	0x04, 0x2f
        /*004a*/ 	.short	(.L_13 - .L_12)
	.align		4
.L_12:
        /*004c*/ 	.word	index@(_conv2d)
        /*0050*/ 	.word	0x00000020


	//----- nvinfo : EIATTR_FRAME_SIZE
	.align		4
.L_13:
        /*0054*/ 	.byte	0x04, 0x11
        /*0056*/ 	.short	(.L_15 - .L_14)
	.align		4
.L_14:
        /*0058*/ 	.word	index@(_conv2d)
        /*005c*/ 	.word	0x00000000


	//----- nvinfo : EIATTR_REGCOUNT
	.align		4
.L_15:
        /*0060*/ 	.byte	0x04, 0x2f
        /*0062*/ 	.short	(.L_17 - .L_16)
	.align		4
.L_16:
        /*0064*/ 	.word	index@(_max_pool2d)
        /*0068*/ 	.word	0x00000020


	//----- nvinfo : EIATTR_FRAME_SIZE
	.align		4
.L_17:
        /*006c*/ 	.byte	0x04, 0x11
        /*006e*/ 	.short	(.L_19 - .L_18)
	.align		4
.L_18:
        /*0070*/ 	.word	index@(_max_pool2d)
        /*0074*/ 	.word	0x00000000


	//----- nvinfo : EIATTR_REGCOUNT
	.align		4
.L_19:
        /*0078*/ 	.byte	0x04, 0x2f
        /*007a*/ 	.short	(.L_21 - .L_20)
	.align		4
.L_20:
        /*007c*/ 	.word	index@(_pad)
        /*0080*/ 	.word	0x00000028


	//----- nvinfo : EIATTR_FRAME_SIZE
	.align		4
.L_21:
        /*0084*/ 	.byte	0x04, 0x11
        /*0086*/ 	.short	(.L_23 - .L_22)
	.align		4
.L_22:
        /*0088*/ 	.word	index@(_pad)
        /*008c*/ 	.word	0x00000000


	//----- nvinfo : EIATTR_REGCOUNT
	.align		4
.L_23:
        /*0090*/ 	.byte	0x04, 0x2f
        /*0092*/ 	.short	(.L_25 - .L_24)
	.align		4
.L_24:
        /*0094*/ 	.word	index@(_pad_fill)
        /*0098*/ 	.word	0x0000000c


	//----- nvinfo : EIATTR_FRAME_SIZE
	.align		4
.L_25:
        /*009c*/ 	.byte	0x04, 0x11
        /*009e*/ 	.short	(.L_27 - .L_26)
	.align		4
.L_26:
        /*00a0*/ 	.word	index@(_pad_fill)
        /*00a4*/ 	.word	0x00000000


	//----- nvinfo : EIATTR_MIN_STACK_SIZE
	.align		4
.L_27:
        /*00a8*/ 	.byte	0x04, 0x12
        /*00aa*/ 	.short	(.L_29 - .L_28)
	.align		4
.L_28:
        /*00ac*/ 	.word	index@(_pad_fill)
        /*00b0*/ 	.word	0x00000000


	//----- nvinfo : EIATTR_MIN_STACK_SIZE
	.align		4
.L_29:
        /*00b4*/ 	.byte	0x04, 0x12
        /*00b6*/ 	.short	(.L_31 - .L_30)
	.align		4
.L_30:
        /*00b8*/ 	.word	index@(_pad)
        /*00bc*/ 	.word	0x00000000


	//----- nvinfo : EIATTR_MIN_STACK_SIZE
	.align		4
.L_31:
        /*00c0*/ 	.byte	0x04, 0x12
        /*00c2*/ 	.short	(.L_33 - .L_32)
	.align		4
.L_32:
        /*00c4*/ 	.word	index@(_max_pool2d)
        /*00c8*/ 	.word	0x00000000


	//----- nvinfo : EIATTR_MIN_STACK_SIZE
	.align		4
.L_33:
        /*00cc*/ 	.byte	0x04, 0x12
        /*00ce*/ 	.short	(.L_35 - .L_34)
	.align		4
.L_34:
        /*00d0*/ 	.word	index@(_conv2d)
        /*00d4*/ 	.word	0x00000000


	//----- nvinfo : EIATTR_MIN_STACK_SIZE
	.align		4
.L_35:
        /*00d8*/ 	.byte	0x04, 0x12
        /*00da*/ 	.short	(.L_37 - .L_36)
	.align		4
.L_36:
        /*00dc*/ 	.word	index@(_batch_norm)
        /*00e0*/ 	.word	0x00000000


	//----- nvinfo : EIATTR_MIN_STACK_SIZE
	.align		4
.L_37:
        /*00e4*/ 	.byte	0x04, 0x12
        /*00e6*/ 	.short	(.L_39 - .L_38)
	.align		4
.L_38:
        /*00e8*/ 	.word	index@(_leaky_relu)
        /*00ec*/ 	.word	0x00000000
.L_39:


//--------------------- .nv.compat                --------------------------
	.section	.nv.compat,"",@"SHT_CUDA_COMPAT_INFO"
	.align	4
        /*0000*/ 	.byte	0x02, 0x09, 0x00, 0x00, 0x02, 0x02, 0x01, 0x00, 0x02, 0x05, 0x05, 0x00, 0x03, 0x07, 0x01, 0x01
        /*0010*/ 	.byte	0x02, 0x03, 0x00, 0x00, 0x02, 0x06, 0x01, 0x00, 0x04, 0x0b, 0x08, 0x00, 0x01, 0x00, 0x00, 0x00
        /*0020*/ 	.byte	0x00, 0x00, 0x00, 0x00


//--------------------- .nv.info._pad_fill        --------------------------
	.section	.nv.info._pad_fill,"",@"SHT_CUDA_INFO"
	.sectionflags	@""
	.align	4


	//----- nvinfo : EIATTR_CUDA_API_VERSION
	.align		4
        /*0000*/ 	.byte	0x04, 0x37
        /*0002*/ 	.short	(.L_41 - .L_40)
.L_40:
        /*0004*/ 	.word	0x00000082


	//----- nvinfo : EIATTR_KPARAM_INFO
	.align		4
.L_41:
        /*0008*/ 	.byte	0x04, 0x17
        /*000a*/ 	.short	(.L_43 - .L_42)
.L_42:
        /*000c*/ 	.word	0x00000000
        /*0010*/ 	.short	0x0002
        /*0012*/ 	.short	0x000c
        /*0014*/ 	.byte	0x00, 0xf0, 0x11, 0x00


	//----- nvinfo : EIATTR_KPARAM_INFO
	.align		4
.L_43:
        /*0018*/ 	.byte	0x04, 0x17
        /*001a*/ 	.short	(.L_45 - .L_44)
.L_44:
        /*001c*/ 	.word	0x00000000
        /*0020*/ 	.short	0x0001
        /*0022*/ 	.short	0x0008
        /*0024*/ 	.byte	0x00, 0xf0, 0x11, 0x00


	//----- nvinfo : EIATTR_KPARAM_INFO
	.align		4
.L_45:
        /*0028*/ 	.byte	0x04, 0x17
        /*002a*/ 	.short	(.L_47 - .L_46)
.L_46:
        /*002c*/ 	.word	0x00000000
        /*0030*/ 	.short	0x0000
        /*0032*/ 	.short	0x0000
        /*0034*/ 	.byte	0x00, 0xf5, 0x21, 0x00


	//----- nvinfo : EIATTR_SPARSE_MMA_MASK
	.align		4
.L_47:
        /*0038*/ 	.byte	0x03, 0x50
        /*003a*/ 	.short	0x0000


	//----- nvinfo : EIATTR_MAXREG_COUNT
	.align		4
        /*003c*/ 	.byte	0x03, 0x1b
        /*003e*/ 	.short	0x00ff


	//----- nvinfo : EIATTR_MERCURY_ISA_VERSION
	.align		4
        /*0040*/ 	.byte	0x03, 0x5f
        /*0042*/ 	.short	0x0101


	//----- nvinfo : EIATTR_VRC_CTA_INIT_COUNT
	.align		4
        /*0044*/ 	.byte	0x02, 0x4a
	.zero		1
	.zero		1


	//----- nvinfo : EIATTR_EXIT_INSTR_OFFSETS
	.align		4
        /*0048*/ 	.byte	0x04, 0x1c
        /*004a*/ 	.short	(.L_49 - .L_48)


	//   ....[0]....
.L_48:
        /*004c*/ 	.word	0x00000070


	//   ....[1]....
        /*0050*/ 	.word	0x00000120


	//----- nvinfo : EIATTR_CRS_STACK_SIZE
	.align		4
.L_49:
        /*0054*/ 	.byte	0x04, 0x1e
        /*0056*/ 	.short	(.L_51 - .L_50)
.L_50:
        /*0058*/ 	.word	0x00000000


	//----- nvinfo : EIATTR_CBANK_PARAM_SIZE
	.align		4
.L_51:
        /*005c*/ 	.byte	0x03, 0x19
        /*005e*/ 	.short	0x0010


	//----- nvinfo : EIATTR_PARAM_CBANK
	.align		4
        /*0060*/ 	.byte	0x04, 0x0a
        /*0062*/ 	.short	(.L_53 - .L_52)
	.align		4
.L_52:
        /*0064*/ 	.word	index@(.nv.constant0._pad_fill)
        /*0068*/ 	.short	0x0380
        /*006a*/ 	.short	0x0010


	//----- nvinfo : EIATTR_SW_WAR
	.align		4
.L_53:
        /*006c*/ 	.byte	0x04, 0x36
        /*006e*/ 	.short	(.L_55 - .L_54)
.L_54:
        /*0070*/ 	.word	0x00000008
.L_55:


//--------------------- .nv.info._pad             --------------------------
	.section	.nv.info._pad,"",@"SHT_CUDA_INFO"
	.sectionflags	@""
	.align	4


	//----- nvinfo : EIATTR_CUDA_API_VERSION
	.align		4
        /*0000*/ 	.byte	0x04, 0x37
        /*0002*/ 	.short	(.L_57 - .L_56)
.L_56:
        /*0004*/ 	.word	0x00000082


	//----- nvinfo : EIATTR_KPARAM_INFO
	.align		4
.L_57:
        /*0008*/ 	.byte	0x04, 0x17
        /*000a*/ 	.short	(.L_59 - .L_58)
.L_58:
        /*000c*/ 	.word	0x00000000
        /*0010*/ 	.short	0x000a
        /*0012*/ 	.short	0x0030
        /*0014*/ 	.byte	0x00, 0xf0, 0x11, 0x00


	//----- nvinfo : EIATTR_KPARAM_INFO
	.align		4
.L_59:
        /*0018*/ 	.byte	0x04, 0x17
        /*001a*/ 	.short	(.L_61 - .L_60)
.L_60:
        /*001c*/ 	.word	0x00000000
        /*0020*/ 	.short	0x0009
        /*0022*/ 	.short	0x002c
        /*0024*/ 	.byte	0x00, 0xf0, 0x11, 0x00


	//----- nvinfo : EIATTR_KPARAM_INFO
	.align		4
.L_61:
        /*0028*/ 	.byte	0x04, 0x17
        /*002a*/ 	.short	(.L_63 - .L_62)
.L_62:
        /*002c*/ 	.word	0x00000000
        /*0030*/ 	.short	0x0008
        /*0032*/ 	.short	0x0028
        /*0034*/ 	.byte	0x00, 0xf0, 0x11, 0x00


	//----- nvinfo : EIATTR_KPARAM_INFO
	.align		4
.L_63:
        /*0038*/ 	.byte	0x04, 0x17
        /*003a*/ 	.short	(.L_65 - .L_64)
.L_64:
        /*003c*/ 	.word	0x00000000
        /*0040*/ 	.short	0x0007
        /*0042*/ 	.short	0x0024
        /*0044*/ 	.byte	0x00, 0xf0, 0x11, 0x00


	//----- nvinfo : EIATTR_KPARAM_INFO
	.align		4
.L_65:
        /*0048*/ 	.byte	0x04, 0x17
        /*004a*/ 	.short	(.L_67 - .L_66)
.L_66:
        /*004c*/ 	.word	0x00000000
        /*0050*/ 	.short	0x0006
        /*0052*/ 	.short	0x0020
        /*0054*/ 	.byte	0x00, 0xf0, 0x11, 0x00


	//----- nvinfo : EIATTR_KPARAM_INFO
	.align		4
.L_67:
        /*0058*/ 	.byte	0x04, 0x17
        /*005a*/ 	.short	(.L_69 - .L_68)
.L_68:
        /*005c*/ 	.word	0x00000000
        /*0060*/ 	.short	0x0005
        /*0062*/ 	.short	0x001c
        /*0064*/ 	.byte	0x00, 0xf0, 0x11, 0x00


	//----- nvinfo : EIATTR_KPARAM_INFO
	.align		4
.L_69:
        /*0068*/ 	.byte	0x04, 0x17
        /*006a*/ 	.short	(.L_71 - .L_70)
.L_70:
        /*006c*/ 	.word	0x00000000
        /*0070*/ 	.short	0x0004
        /*0072*/ 	.short	0x0018
        /*0074*/ 	.byte	0x00, 0xf0, 0x11, 0x00


	//----- nvinfo : EIATTR_KPARAM_INFO
	.align		4
.L_71:
        /*0078*/ 	.byte	0x04, 0x17
        /*007a*/ 	.short	(.L_73 - .L_72)
.L_72:
        /*007c*/ 	.word	0x00000000
        /*0080*/ 	.short	0x0003
        /*0082*/ 	.short	0x0014
        /*0084*/ 	.byte	0x00, 0xf0, 0x11, 0x00


	//----- nvinfo : EIATTR_KPARAM_INFO
	.align		4
.L_73:
        /*0088*/ 	.byte	0x04, 0x17
        /*008a*/ 	.short	(.L_75 - .L_74)
.L_74:
        /*008c*/ 	.word	0x00000000
        /*0090*/ 	.short	0x0002
        /*0092*/ 	.short	0x0010
        /*0094*/ 	.byte	0x00, 0xf0, 0x11, 0x00


	//----- nvinfo : EIATTR_KPARAM_INFO
	.align		4
.L_75:
        /*0098*/ 	.byte	0x04, 0x17
        /*009a*/ 	.short	(.L_77 - .L_76)
.L_76:
        /*009c*/ 	.word	0x00000000
        /*00a0*/ 	.short	0x0001
        /*00a2*/ 	.short	0x0008
        /*00a4*/ 	.byte	0x00, 0xf5, 0x21, 0x00


	//----- nvinfo : EIATTR_KPARAM_INFO
	.align		4
.L_77:
        /*00a8*/ 	.byte	0x04, 0x17
        /*00aa*/ 	.short	(.L_79 - .L_78)
.L_78:
        /*00ac*/ 	.word	0x00000000
        /*00b0*/ 	.short	0x0000
        /*00b2*/ 	.short	0x0000
        /*00b4*/ 	.byte	0x00, 0xf5, 0x21, 0x00


	//----- nvinfo : EIATTR_SPARSE_MMA_MASK
	.align		4
.L_79:
        /*00b8*/ 	.byte	0x03, 0x50
        /*00ba*/ 	.short	0x0000


	//----- nvinfo : EIATTR_MAXREG_COUNT
	.align		4
        /*00bc*/ 	.byte	0x03, 0x1b
        /*00be*/ 	.short	0x00ff


	//----- nvinfo : EIATTR_MERCURY_ISA_VERSION
	.align		4
        /*00c0*/ 	.byte	0x03, 0x5f
        /*00c2*/ 	.short	0x0101


	//----- nvinfo : EIATTR_VRC_CTA_INIT_COUNT
	.align		4
        /*00c4*/ 	.byte	0x02, 0x4a
	.zero		1
	.zero		1


	//----- nvinfo : EIATTR_EXIT_INSTR_OFFSETS
	.align		4
        /*00c8*/ 	.byte	0x04, 0x1c
        /*00ca*/ 	.short	(.L_81 - .L_80)


	//   ....[0]....
.L_80:
        /*00cc*/ 	.word	0x00000030


	//   ....[1]....
        /*00d0*/ 	.word	0x00000060


	//   ....[2]....
        /*00d4*/ 	.word	0x00002010


	//   ....[3]....
        /*00d8*/ 	.word	0x00003880


	//   ....[4]....
        /*00dc*/ 	.word	0x000051f0


	//   ....[5]....
        /*00e0*/ 	.word	0x00006570


	//   ....[6]....
        /*00e4*/ 	.word	0x00007e50


	//   ....[7]....
        /*00e8*/ 	.word	0x00009140


	//   ....[8]....
        /*00ec*/ 	.word	0x0000a550


	//   ....[9]....
        /*00f0*/ 	.word	0x0000b3a0


	//   ....[10]....
        /*00f4*/ 	.word	0x0000cca0


	//   ....[11]....
        /*00f8*/ 	.word	0x0000df90


	//   ....[12]....
        /*00fc*/ 	.word	0x0000f3a0


	//   ....[13]....
        /*0100*/ 	.word	0x000101f0


	//   ....[14]....
        /*0104*/ 	.word	0x00011560


	//   ....[15]....
        /*0108*/ 	.word	0x000122e0


	//   ....[16]....
        /*010c*/ 	.word	0x00013170


	//   ....[17]....
        /*0110*/ 	.word	0x00013aa0


	//   ....[18]....
        /*0114*/ 	.word	0x00014530


	//   ....[19]....
        /*0118*/ 	.word	0x00014a70


	//   ....[20]....
        /*011c*/ 	.word	0x00014aa0


	//   ....[21]....
        /*0120*/ 	.word	0x00015080


	//----- nvinfo : EIATTR_CBANK_PARAM_SIZE
	.align		4
.L_81:
        /*0124*/ 	.byte	0x03, 0x19
        /*0126*/ 	.short	0x0034


	//----- nvinfo : EIATTR_PARAM_CBANK
	.align		4
        /*0128*/ 	.byte	0x04, 0x0a
        /*012a*/ 	.short	(.L_83 - .L_82)
	.align		4
.L_82:
        /*012c*/ 	.word	index@(.nv.constant0._pad)
        /*0130*/ 	.short	0x0380
        /*0132*/ 	.short	0x0034


	//----- nvinfo : EIATTR_SW_WAR
	.align		4
.L_83:
        /*0134*/ 	.byte	0x04, 0x36
        /*0136*/ 	.short	(.L_85 - .L_84)
.L_84:
        /*0138*/ 	.word	0x00000008
.L_85:


//--------------------- .nv.info._max_pool2d      --------------------------
	.section	.nv.info._max_pool2d,"",@"SHT_CUDA_INFO"
	.sectionflags	@""
	.align	4


	//----- nvinfo : EIATTR_CUDA_API_VERSION
	.align		4
        /*0000*/ 	.byte	0x04, 0x37
        /*0002*/ 	.short	(.L_87 - .L_86)
.L_86:
        /*0004*/ 	.word	0x00000082


	//----- nvinfo : EIATTR_KPARAM_INFO
	.align		4
.L_87:
        /*0008*/ 	.byte	0x04, 0x17
        /*000a*/ 	.short	(.L_89 - .L_88)
.L_88:
        /*000c*/ 	.word	0x00000000
        /*0010*/ 	.short	0x000a
        /*0012*/ 	.short	0x0034
        /*0014*/ 	.byte	0x00, 0xf0, 0x11, 0x00


	//----- nvinfo : EIATTR_KPARAM_INFO
	.align		4
.L_89:
        /*0018*/ 	.byte	0x04, 0x17
        /*001a*/ 	.short	(.L_91 - .L_90)
.L_90:
        /*001c*/ 	.word	0x00000000
        /*0020*/ 	.short	0x0009
        /*0022*/ 	.short	0x0030
        /*0024*/ 	.byte	0x00, 0xf0, 0x11, 0x00


	//----- nvinfo : EIATTR_KPARAM_INFO
	.align		4
.L_91:
        /*0028*/ 	.byte	0x04, 0x17
        /*002a*/ 	.short	(.L_93 - .L_92)
.L_92:
        /*002c*/ 	.word	0x00000000
        /*0030*/ 	.short	0x0008
        /*0032*/ 	.short	0x0028
        /*0034*/ 	.byte	0x00, 0xf5, 0x21, 0x00


	//----- nvinfo : EIATTR_KPARAM_INFO
	.align		4
.L_93:
        /*0038*/ 	.byte	0x04, 0x17
        /*003a*/ 	.short	(.L_95 - .L_94)
.L_94:
        /*003c*/ 	.word	0x00000000
        /*0040*/ 	.short	0x0007
        /*0042*/ 	.short	0x0024
        /*0044*/ 	.byte	0x00, 0xf0, 0x11, 0x00


	//----- nvinfo : EIATTR_KPARAM_INFO
	.align		4
.L_95:
        /*0048*/ 	.byte	0x04, 0x17
        /*004a*/ 	.short	(.L_97 - .L_96)
.L_96:
        /*004c*/ 	.word	0x00000000
        /*0050*/ 	.short	0x0006
        /*0052*/ 	.short	0x0020
        /*0054*/ 	.byte	0x00, 0xf0, 0x11, 0x00


	//----- nvinfo : EIATTR_KPARAM_INFO
	.align		4
.L_97:
        /*0058*/ 	.byte	0x04, 0x17
        /*005a*/ 	.short	(.L_99 - .L_98)
.L_98:
        /*005c*/ 	.word	0x00000000
        /*0060*/ 	.short	0x0005
        /*0062*/ 	.short	0x001c
        /*0064*/ 	.byte	0x00, 0xf0, 0x11, 0x00


	//----- nvinfo : EIATTR_KPARAM_INFO
	.align		4
.L_99:
        /*0068*/ 	.byte	0x04, 0x17
        /*006a*/ 	.short	(.L_101 - .L_100)
.L_100:
        /*006c*/ 	.word	0x00000000
        /*0070*/ 	.short	0x0004
        /*0072*/ 	.short	0x0018
        /*0074*/ 	.byte	0x00, 0xf0, 0x11, 0x00


	//----- nvinfo : EIATTR_KPARAM_INFO
	.align		4
.L_101:
        /*0078*/ 	.byte	0x04, 0x17
        /*007a*/ 	.short	(.L_103 - .L_102)
.L_102:
        /*007c*/ 	.word	0x00000000
        /*0080*/ 	.short	0x0003
        /*0082*/ 	.short	0x0014
        /*0084*/ 	.byte	0x00, 0xf0, 0x11, 0x00


	//----- nvinfo : EIATTR_KPARAM_INFO
	.align		4
.L_103:
        /*0088*/ 	.byte	0x04, 0x17
        /*008a*/ 	.short	(.L_105 - .L_104)
.L_104:
        /*008c*/ 	.word	0x00000000
        /*0090*/ 	.short	0x0002
        /*0092*/ 	.short	0x0010
        /*0094*/ 	.byte	0x00, 0xf0, 0x11, 0x00


	//----- nvinfo : EIATTR_KPARAM_INFO
	.align		4
.L_105:
        /*0098*/ 	.byte	0x04, 0x17
        /*009a*/ 	.short	(.L_107 - .L_106)
.L_106:
        /*009c*/ 	.word	0x00000000
        /*00a0*/ 	.short	0x0001
        /*00a2*/ 	.short	0x0008
        /*00a4*/ 	.byte	0x00, 0xf5, 0x21, 0x00


	//----- nvinfo : EIATTR_KPARAM_INFO
	.align		4
.L_107:
        /*00a8*/ 	.byte	0x04, 0x17
        /*00aa*/ 	.short	(.L_109 - .L_108)
.L_108:
        /*00ac*/ 	.word	0x00000000
        /*00b0*/ 	.short	0x0000
        /*00b2*/ 	.short	0x0000
        /*00b4*/ 	.byte	0x00, 0xf0, 0x11, 0x00


	//----- nvinfo : EIATTR_SPARSE_MMA_MASK
	.align		4
.L_109:
        /*00b8*/ 	.byte	0x03, 0x50
        /*00ba*/ 	.short	0x0000


	//----- nvinfo : EIATTR_MAXREG_COUNT
	.align		4
        /*00bc*/ 	.byte	0x03, 0x1b
        /*00be*/ 	.short	0x00ff


	//----- nvinfo : EIATTR_MERCURY_ISA_VERSION
	.align		4
        /*00c0*/ 	.byte	0x03, 0x5f
        /*00c2*/ 	.short	0x0101


	//----- nvinfo : EIATTR_VRC_CTA_INIT_COUNT
	.align		4
        /*00c4*/ 	.byte	0x02, 0x4a
	.zero		1
	.zero		1


	//----- nvinfo : EIATTR_EXIT_INSTR_OFFSETS
	.align		4
        /*00c8*/ 	.byte	0x04, 0x1c
        /*00ca*/ 	.short	(.L_111 - .L_110)


	//   ....[0]....
.L_110:
        /*00cc*/ 	.word	0x00000030


	//   ....[1]....
        /*00d0*/ 	.word	0x00000090


	//   ....[2]....
        /*00d4*/ 	.word	0x00000c00


	//   ....[3]....
        /*00d8*/ 	.word	0x00001220


	//   ....[4]....
        /*00dc*/ 	.word	0x00001bd0


	//----- nvinfo : EIATTR_CBANK_PARAM_SIZE
	.align		4
.L_111:
        /*00e0*/ 	.byte	0x03, 0x19
        /*00e2*/ 	.short	0x0038


	//----- nvinfo : EIATTR_PARAM_CBANK
	.align		4
        /*00e4*/ 	.byte	0x04, 0x0a
        /*00e6*/ 	.short	(.L_113 - .L_112)
	.align		4
.L_112:
        /*00e8*/ 	.word	index@(.nv.constant0._max_pool2d)
        /*00ec*/ 	.short	0x0380
        /*00ee*/ 	.short	0x0038


	//----- nvinfo : EIATTR_SW_WAR
	.align		4
.L_113:
        /*00f0*/ 	.byte	0x04, 0x36
        /*00f2*/ 	.short	(.L_115 - .L_114)
.L_114:
        /*00f4*/ 	.word	0x00000008
.L_115:


//--------------------- .nv.info._conv2d          --------------------------
	.section	.nv.info._conv2d,"",@"SHT_CUDA_INFO"
	.sectionflags	@""
	.align	4


	//----- nvinfo : EIATTR_CUDA_API_VERSION
	.align		4
        /*0000*/ 	.byte	0x04, 0x37
        /*0002*/ 	.short	(.L_117 - .L_116)
.L_116:
        /*0004*/ 	.word	0x00000082


	//----- nvinfo : EIATTR_KPARAM_INFO
	.align		4
.L_117:
        /*0008*/ 	.byte	0x04, 0x17
        /*000a*/ 	.short	(.L_119 - .L_118)
.L_118:
        /*000c*/ 	.word	0x00000000
        /*0010*/ 	.short	0x000d
        /*0012*/ 	.short	0x0048
        /*0014*/ 	.byte	0x00, 0xf5, 0x21, 0x00


	//----- nvinfo : EIATTR_KPARAM_INFO
	.align		4
.L_119:
        /*0018*/ 	.byte	0x04, 0x17
        /*001a*/ 	.short	(.L_121 - .L_120)
.L_120:
        /*001c*/ 	.word	0x00000000
        /*0020*/ 	.short	0x000c
        /*0022*/ 	.short	0x0044
        /*0024*/ 	.byte	0x00, 0xf0, 0x11, 0x00


	//----- nvinfo : EIATTR_KPARAM_INFO
	.align		4
.L_121:
        /*0028*/ 	.byte	0x04, 0x17
        /*002a*/ 	.short	(.L_123 - .L_122)
.L_122:
        /*002c*/ 	.word	0x00000000
        /*0030*/ 	.short	0x000b
        /*0032*/ 	.short	0x0040
        /*0034*/ 	.byte	0x00, 0xf0, 0x11, 0x00


	//----- nvinfo : EIATTR_KPARAM_INFO
	.align		4
.L_123:
        /*0038*/ 	.byte	0x04, 0x17
        /*003a*/ 	.short	(.L_125 - .L_124)
.L_124:
        /*003c*/ 	.word	0x00000000
        /*0040*/ 	.short	0x000a
        /*0042*/ 	.short	0x003c
        /*0044*/ 	.byte	0x00, 0xf0, 0x11, 0x00


	//----- nvinfo : EIATTR_KPARAM_INFO
	.align		4
.L_125:
        /*0048*/ 	.byte	0x04, 0x17
        /*004a*/ 	.short	(.L_127 - .L_126)
.L_126:
        /*004c*/ 	.word	0x00000000
        /*0050*/ 	.short	0x0009
        /*0052*/ 	.short	0x0038
        /*0054*/ 	.byte	0x00, 0xf0, 0x11, 0x00


	//----- nvinfo : EIATTR_KPARAM_INFO
	.align		4
.L_127:
        /*0058*/ 	.byte	0x04, 0x17
        /*005a*/ 	.short	(.L_129 - .L_128)
.L_128:
        /*005c*/ 	.word	0x00000000
        /*0060*/ 	.short	0x0008
        /*0062*/ 	.short	0x0034
        /*0064*/ 	.byte	0x00, 0xf0, 0x11, 0x00


	//----- nvinfo : EIATTR_KPARAM_INFO
	.align		4
.L_129:
        /*0068*/ 	.byte	0x04, 0x17
        /*006a*/ 	.short	(.L_131 - .L_130)
.L_130:
        /*006c*/ 	.word	0x00000000
        /*0070*/ 	.short	0x0007
        /*0072*/ 	.short	0x0030
        /*0074*/ 	.byte	0x00, 0xf0, 0x11, 0x00


	//----- nvinfo : EIATTR_KPARAM_INFO
	.align		4
.L_131:
        /*0078*/ 	.byte	0x04, 0x17
        /*007a*/ 	.short	(.L_133 - .L_132)
.L_132:
        /*007c*/ 	.word	0x00000000
        /*0080*/ 	.short	0x0006
        /*0082*/ 	.short	0x0028
        /*0084*/ 	.byte	0x00, 0xf5, 0x21, 0x00


	//----- nvinfo : EIATTR_KPARAM_INFO
	.align		4
.L_133:
        /*0088*/ 	.byte	0x04, 0x17
        /*008a*/ 	.short	(.L_135 - .L_134)
.L_134:
        /*008c*/ 	.word	0x00000000
        /*0090*/ 	.short	0x0005
        /*0092*/ 	.short	0x0020
        /*0094*/ 	.byte	0x00, 0xf5, 0x21, 0x00


	//----- nvinfo : EIATTR_KPARAM_INFO
	.align		4
.L_135:
        /*0098*/ 	.byte	0x04, 0x17
        /*009a*/ 	.short	(.L_137 - .L_136)
.L_136:
        /*009c*/ 	.word	0x00000000
        /*00a0*/ 	.short	0x0004
        /*00a2*/ 	.short	0x0018
        /*00a4*/ 	.byte	0x00, 0xf0, 0x11, 0x00


	//----- nvinfo : EIATTR_KPARAM_INFO
	.align		4
.L_137:
        /*00a8*/ 	.byte	0x04, 0x17
        /*00aa*/ 	.short	(.L_139 - .L_138)
.L_138:
        /*00ac*/ 	.word	0x00000000
        /*00b0*/ 	.short	0x0003
        /*00b2*/ 	.short	0x0014
        /*00b4*/ 	.byte	0x00, 0xf0, 0x11, 0x00


	//----- nvinfo : EIATTR_KPARAM_INFO
	.align		4
.L_139:
        /*00b8*/ 	.byte	0x04, 0x17
        /*00ba*/ 	.short	(.L_141 - .L_140)
.L_140:
        /*00bc*/ 	.word	0x00000000
        /*00c0*/ 	.short	0x0002
        /*00c2*/ 	.short	0x0010
        /*00c4*/ 	.byte	0x00, 0xf0, 0x11, 0x00


	//----- nvinfo : EIATTR_KPARAM_INFO
	.align		4
.L_141:
        /*00c8*/ 	.byte	0x04, 0x17
        /*00ca*/ 	.short	(.L_143 - .L_142)
.L_142:
        /*00cc*/ 	.word	0x00000000
        /*00d0*/ 	.short	0x0001
        /*00d2*/ 	.short	0x0008
        /*00d4*/ 	.byte	0x00, 0xf5, 0x21, 0x00


	//----- nvinfo : EIATTR_KPARAM_INFO
	.align		4
.L_143:
        /*00d8*/ 	.byte	0x04, 0x17
        /*00da*/ 	.short	(.L_145 - .L_144)
.L_144:
        /*00dc*/ 	.word	0x00000000
        /*00e0*/ 	.short	0x0000
        /*00e2*/ 	.short	0x0000
        /*00e4*/ 	.byte	0x00, 0xf0, 0x11, 0x00


	//----- nvinfo : EIATTR_SPARSE_MMA_MASK
	.align		4
.L_145:
        /*00e8*/ 	.byte	0x03, 0x50
        /*00ea*/ 	.short	0x0000


	//----- nvinfo : EIATTR_MAXREG_COUNT
	.align		4
        /*00ec*/ 	.byte	0x03, 0x1b
        /*00ee*/ 	.short	0x00ff


	//----- nvinfo : EIATTR_MERCURY_ISA_VERSION
	.align		4
        /*00f0*/ 	.byte	0x03, 0x5f
        /*00f2*/ 	.short	0x0101


	//----- nvinfo : EIATTR_VRC_CTA_INIT_COUNT
	.align		4
        /*00f4*/ 	.byte	0x02, 0x4a
	.zero		1
	.zero		1


	//----- nvinfo : EIATTR_EXIT_INSTR_OFFSETS
	.align		4
        /*00f8*/ 	.byte	0x04, 0x1c
        /*00fa*/ 	.short	(.L_147 - .L_146)


	//   ....[0]....
.L_146:
        /*00fc*/ 	.word	0x00000030


	//   ....[1]....
        /*0100*/ 	.word	0x00000070


	//   ....[2]....
        /*0104*/ 	.word	0x00001650


	//   ....[3]....
        /*0108*/ 	.word	0x00002460


	//   ....[4]....
        /*010c*/ 	.word	0x00002750


	//   ....[5]....
        /*0110*/ 	.word	0x00002ce0


	//   ....[6]....
        /*0114*/ 	.word	0x00002fd0


	//   ....[7]....
        /*0118*/ 	.word	0x00003560


	//   ....[8]....
        /*011c*/ 	.word	0x00003980


	//   ....[9]....
        /*0120*/ 	.word	0x000042b0


	//----- nvinfo : EIATTR_CBANK_PARAM_SIZE
	.align		4
.L_147:
        /*0124*/ 	.byte	0x03, 0x19
        /*0126*/ 	.short	0x0050


	//----- nvinfo : EIATTR_PARAM_CBANK
	.align		4
        /*0128*/ 	.byte	0x04, 0x0a
        /*012a*/ 	.short	(.L_149 - .L_148)
	.align		4
.L_148:
        /*012c*/ 	.word	index@(.nv.constant0._conv2d)
        /*0130*/ 	.short	0x0380
        /*0132*/ 	.short	0x0050


	//----- nvinfo : EIATTR_SW_WAR
	.align		4
.L_149:
        /*0134*/ 	.byte	0x04, 0x36
        /*0136*/ 	.short	(.L_151 - .L_150)
.L_150:
        /*0138*/ 	.word	0x00000008
.L_151:


//--------------------- .nv.info._batch_norm      --------------------------
	.section	.nv.info._batch_norm,"",@"SHT_CUDA_INFO"
	.sectionflags	@""
	.align	4


	//----- nvinfo : EIATTR_CUDA_API_VERSION
	.align		4
        /*0000*/ 	.byte	0x04, 0x37
        /*0002*/ 	.short	(.L_153 - .L_152)
.L_152:
        /*0004*/ 	.word	0x00000082


	//----- nvinfo : EIATTR_KPARAM_INFO
	.align		4
.L_153:
        /*0008*/ 	.byte	0x04, 0x17
        /*000a*/ 	.short	(.L_155 - .L_154)
.L_154:
        /*000c*/ 	.word	0x00000000
        /*0010*/ 	.short	0x0008
        /*0012*/ 	.short	0x0038
        /*0014*/ 	.byte	0x00, 0xf5, 0x21, 0x00


	//----- nvinfo : EIATTR_KPARAM_INFO
	.align		4
.L_155:
        /*0018*/ 	.byte	0x04, 0x17
        /*001a*/ 	.short	(.L_157 - .L_156)
.L_156:
        /*001c*/ 	.word	0x00000000
        /*0020*/ 	.short	0x0007
        /*0022*/ 	.short	0x0030
        /*0024*/ 	.byte	0x00, 0xf5, 0x21, 0x00


	//----- nvinfo : EIATTR_KPARAM_INFO
	.align		4
.L_157:
        /*0028*/ 	.byte	0x04, 0x17
        /*002a*/ 	.short	(.L_159 - .L_158)
.L_158:
        /*002c*/ 	.word	0x00000000
        /*0030*/ 	.short	0x0006
        /*0032*/ 	.short	0x0028
        /*0034*/ 	.byte	0x00, 0xf5, 0x21, 0x00


	//----- nvinfo : EIATTR_KPARAM_INFO
	.align		4
.L_159:
        /*0038*/ 	.byte	0x04, 0x17
        /*003a*/ 	.short	(.L_161 - .L_160)
.L_160:
        /*003c*/ 	.word	0x00000000
        /*0040*/ 	.short	0x0005
        /*0042*/ 	.short	0x0020
        /*0044*/ 	.byte	0x00, 0xf5, 0x21, 0x00


	//----- nvinfo : EIATTR_KPARAM_INFO
	.align		4
.L_161:
        /*0048*/ 	.byte	0x04, 0x17
        /*004a*/ 	.short	(.L_163 - .L_162)
.L_162:
        /*004c*/ 	.word	0x00000000
        /*0050*/ 	.short	0x0004
        /*0052*/ 	.short	0x0018
        /*0054*/ 	.byte	0x00, 0xf0, 0x11, 0x00


	//----- nvinfo : EIATTR_KPARAM_INFO
	.align		4
.L_163:
        /*0058*/ 	.byte	0x04, 0x17
        /*005a*/ 	.short	(.L_165 - .L_164)
.L_164:
        /*005c*/ 	.word	0x00000000
        /*0060*/ 	.short	0x0003
        /*0062*/ 	.short	0x0014
        /*0064*/ 	.byte	0x00, 0xf0, 0x11, 0x00


	//----- nvinfo : EIATTR_KPARAM_INFO
	.align		4
.L_165:
        /*0068*/ 	.byte	0x04, 0x17
        /*006a*/ 	.short	(.L_167 - .L_166)
.L_166:
        /*006c*/ 	.word	0x00000000
        /*0070*/ 	.short	0x0002
        /*0072*/ 	.short	0x0010
        /*0074*/ 	.byte	0x00, 0xf0, 0x11, 0x00


	//----- nvinfo : EIATTR_KPARAM_INFO
	.align		4
.L_167:
        /*0078*/ 	.byte	0x04, 0x17
        /*007a*/ 	.short	(.L_169 - .L_168)
.L_168:
        /*007c*/ 	.word	0x00000000
        /*0080*/ 	.short	0x0001
        /*0082*/ 	.short	0x0008
        /*0084*/ 	.byte	0x00, 0xf5, 0x21, 0x00


	//----- nvinfo : EIATTR_KPARAM_INFO
	.align		4
.L_169:
        /*0088*/ 	.byte	0x04, 0x17
        /*008a*/ 	.short	(.L_171 - .L_170)
.L_170:
        /*008c*/ 	.word	0x00000000
        /*0090*/ 	.short	0x0000
        /*0092*/ 	.short	0x0000
        /*0094*/ 	.byte	0x00, 0xf5, 0x21, 0x00


	//----- nvinfo : EIATTR_SPARSE_MMA_MASK
	.align		4
.L_171:
        /*0098*/ 	.byte	0x03, 0x50
        /*009a*/ 	.short	0x0000


	//----- nvinfo : EIATTR_MAXREG_COUNT
	.align		4
        /*009c*/ 	.byte	0x03, 0x1b
        /*009e*/ 	.short	0x00ff


	//----- nvinfo : EIATTR_MERCURY_ISA_VERSION
	.align		4
        /*00a0*/ 	.byte	0x03, 0x5f
        /*00a2*/ 	.short	0x0101


	//----- nvinfo : EIATTR_VRC_CTA_INIT_COUNT
	.align		4
        /*00a4*/ 	.byte	0x02, 0x4a
	.zero		1
	.zero		1


	//----- nvinfo : EIATTR_EXIT_INSTR_OFFSETS
	.align		4
        /*00a8*/ 	.byte	0x04, 0x1c
        /*00aa*/ 	.short	(.L_173 - .L_172)


	//   ....[0]....
.L_172:
        /*00ac*/ 	.word	0x000000b0


	//   ....[1]....
        /*00b0*/ 	.word	0x000003c0


	//----- nvinfo : EIATTR_CRS_STACK_SIZE
	.align		4
.L_173:
        /*00b4*/ 	.byte	0x04, 0x1e
        /*00b6*/ 	.short	(.L_175 - .L_174)
.L_174:
        /*00b8*/ 	.word	0x00000000


	//----- nvinfo : EIATTR_CBANK_PARAM_SIZE
	.align		4
.L_175:
        /*00bc*/ 	.byte	0x03, 0x19
        /*00be*/ 	.short	0x0040


	//----- nvinfo : EIATTR_PARAM_CBANK
	.align		4
        /*00c0*/ 	.byte	0x04, 0x0a
        /*00c2*/ 	.short	(.L_177 - .L_176)
	.align		4
.L_176:
        /*00c4*/ 	.word	index@(.nv.constant0._batch_norm)
        /*00c8*/ 	.short	0x0380
        /*00ca*/ 	.short	0x0040


	//----- nvinfo : EIATTR_SW_WAR
	.align		4
.L_177:
        /*00cc*/ 	.byte	0x04, 0x36
        /*00ce*/ 	.short	(.L_179 - .L_178)
.L_178:
        /*00d0*/ 	.word	0x00000008
.L_179:


//--------------------- .nv.info._leaky_relu      --------------------------
	.section	.nv.info._leaky_relu,"",@"SHT_CUDA_INFO"
	.sectionflags	@""
	.align	4


	//----- nvinfo : EIATTR_CUDA_API_VERSION
	.align		4
        /*0000*/ 	.byte	0x04, 0x37
        /*0002*/ 	.short	(.L_181 - .L_180)
.L_180:
        /*0004*/ 	.word	0x00000082


	//----- nvinfo : EIATTR_KPARAM_INFO
	.align		4
.L_181:
        /*0008*/ 	.byte	0x04, 0x17
        /*000a*/ 	.short	(.L_183 - .L_182)
.L_182:
        /*000c*/ 	.word	0x00000000
        /*0010*/ 	.short	0x0003
        /*0012*/ 	.short	0x0014
        /*0014*/ 	.byte	0x00, 0xf0, 0x11, 0x00


	//----- nvinfo : EIATTR_KPARAM_INFO
	.align		4
.L_183:
        /*0018*/ 	.byte	0x04, 0x17
        /*001a*/ 	.short	(.L_185 - .L_184)
.L_184:
        /*001c*/ 	.word	0x00000000
        /*0020*/ 	.short	0x0002
        /*0022*/ 	.short	0x0010
        /*0024*/ 	.byte	0x00, 0xf0, 0x11, 0x00


	//----- nvinfo : EIATTR_KPARAM_INFO
	.align		4
.L_185:
        /*0028*/ 	.byte	0x04, 0x17
        /*002a*/ 	.short	(.L_187 - .L_186)
.L_186:
        /*002c*/ 	.word	0x00000000
        /*0030*/ 	.short	0x0001
        /*0032*/ 	.short	0x0008
        /*0034*/ 	.byte	0x00, 0xf5, 0x21, 0x00


	//----- nvinfo : EIATTR_KPARAM_INFO
	.align		4
.L_187:
        /*0038*/ 	.byte	0x04, 0x17
        /*003a*/ 	.short	(.L_189 - .L_188)
.L_188:
        /*003c*/ 	.word	0x00000000
        /*0040*/ 	.short	0x0000
        /*0042*/ 	.short	0x0000
        /*0044*/ 	.byte	0x00, 0xf5, 0x21, 0x00


	//----- nvinfo : EIATTR_SPARSE_MMA_MASK
	.align		4
.L_189:
        /*0048*/ 	.byte	0x03, 0x50
        /*004a*/ 	.short	0x0000


	//----- nvinfo : EIATTR_MAXREG_COUNT
	.align		4
        /*004c*/ 	.byte	0x03, 0x1b
        /*004e*/ 	.short	0x00ff


	//----- nvinfo : EIATTR_MERCURY_ISA_VERSION
	.align		4
        /*0050*/ 	.byte	0x03, 0x5f
        /*0052*/ 	.short	0x0101


	//----- nvinfo : EIATTR_VRC_CTA_INIT_COUNT
	.align		4
        /*0054*/ 	.byte	0x02, 0x4a
	.zero		1
	.zero		1


	//----- nvinfo : EIATTR_EXIT_INSTR_OFFSETS
	.align		4
        /*0058*/ 	.byte	0x04, 0x1c
        /*005a*/ 	.short	(.L_191 - .L_190)


	//   ....[0]....
.L_190:
        /*005c*/ 	.word	0x00000070


	//   ....[1]....
        /*0060*/ 	.word	0x00000120


	//----- nvinfo : EIATTR_CBANK_PARAM_SIZE
	.align		4
.L_191:
        /*0064*/ 	.byte	0x03, 0x19
        /*0066*/ 	.short	0x0018


	//----- nvinfo : EIATTR_PARAM_CBANK
	.align		4
        /*0068*/ 	.byte	0x04, 0x0a
        /*006a*/ 	.short	(.L_193 - .L_192)
	.align		4
.L_192:
        /*006c*/ 	.word	index@(.nv.constant0._leaky_relu)
        /*0070*/ 	.short	0x0380
        /*0072*/ 	.short	0x0018


	//----- nvinfo : EIATTR_SW_WAR
	.align		4
.L_193:
        /*0074*/ 	.byte	0x04, 0x36
        /*0076*/ 	.short	(.L_195 - .L_194)
.L_194:
        /*0078*/ 	.word	0x00000008
.L_195:


//--------------------- .nv.callgraph             --------------------------
	.section	.nv.callgraph,"",@"SHT_CUDA_CALLGRAPH"
	.align	4
	.sectionentsize	8
	.align		4
        /*0000*/ 	.word	0x00000000
	.align		4
        /*0004*/ 	.word	0xffffffff
	.align		4
        /*0008*/ 	.word	0x00000000
	.align		4
        /*000c*/ 	.word	0xfffffffe
	.align		4
        /*0010*/ 	.word	0x00000000
	.align		4
        /*0014*/ 	.word	0xfffffffd
	.align		4
        /*0018*/ 	.word	0x00000000
	.align		4
        /*001c*/ 	.word	0xfffffffc


//--------------------- .text._pad_fill           --------------------------
	.section	.text._pad_fill,"ax",@progbits
	.align	128
        .global         _pad_fill
        .type           _pad_fill,@function
        .size           _pad_fill,(.L_x_421 - _pad_fill)
        .other          _pad_fill,@"STO_CUDA_ENTRY STV_DEFAULT"
_pad_fill:
.text._pad_fill:
[----:B------:R-:W-:Y:S01]  /*0000*/  LDC R1, c[0x0][0x37c] ;  /* 0x0000df00ff017b82 */ /* 0x000fe20000000800 */
[----:B------:R-:W0:Y:S07]  /*0010*/  S2R R0, SR_TID.X ;  /* 0x0000000000007919 */ /* 0x000e2e0000002100 */
[----:B------:R-:W0:Y:S01]  /*0020*/  S2UR UR4, SR_CTAID.X ;  /* 0x00000000000479c3 */ /* 0x000e220000002500 */
[----:B------:R-:W1:Y:S07]  /*0030*/  LDCU UR5, c[0x0][0x388] ;  /* 0x00007100ff0577ac */ /* 0x000e6e0008000800 */
[----:B------:R-:W0:Y:S02]  /*0040*/  LDC R7, c[0x0][0x360] ;  /* 0x0000d800ff077b82 */ /* 0x000e240000000800 */
[----:B0-----:R-:W-:-:S05]  /*0050*/  IMAD R0, R7, UR4, R0 ;  /* 0x0000000407007c24 */ /* 0x001fca000f8e0200 */
[----:B-1----:R-:W-:-:S13]  /*0060*/  ISETP.GE.AND P0, PT, R0, UR5, PT ;  /* 0x0000000500007c0c */ /* 0x002fda000bf06270 */
[----:B------:R-:W-:Y:S05]  /*0070*/  @P0 EXIT ;  /* 0x000000000000094d */ /* 0x000fea0003800000 */
[----:B------:R-:W0:Y:S01]  /*0080*/  LDC R9, c[0x0][0x38c] ;  /* 0x0000e300ff097b82 */ /* 0x000e220000000800 */
[----:B------:R-:W1:Y:S01]  /*0090*/  LDCU UR4, c[0x0][0x370] ;  /* 0x00006e00ff0477ac */ /* 0x000e620008000800 */
[----:B------:R-:W2:Y:S06]  /*00a0*/  LDCU.64 UR6, c[0x0][0x358] ;  /* 0x00006b00ff0677ac */ /* 0x000eac0008000a00 */
[----:B------:R-:W3:Y:S01]  /*00b0*/  LDC.64 R4, c[0x0][0x380] ;  /* 0x0000e000ff047b82 */ /* 0x000ee20000000a00 */
[----:B-1----:R-:W-:-:S07]  /*00c0*/  IMAD R7, R7, UR4, RZ ;  /* 0x0000000407077c24 */ /* 0x002fce000f8e02ff */
.L_x_0:
[----:B---3--:R-:W-:Y:S01]  /*00d0*/  IMAD.WIDE R2, R0, 0x4, R4 ;  /* 0x0000000400027825 */ /* 0x008fe200078e0204 */
[----:B------:R-:W-:-:S04]  /*00e0*/  IADD3 R0, PT, PT, R7, R0, RZ ;  /* 0x0000000007007210 */ /* 0x000fc80007ffe0ff */
[----:B0-2---:R1:W-:Y:S01]  /*00f0*/  STG.E desc[UR6][R2.64], R9 ;  /* 0x0000000902007986 */ /* 0x0053e2000c101906 */
[----:B------:R-:W-:-:S13]  /*0100*/  ISETP.GE.AND P0, PT, R0, UR5, PT ;  /* 0x0000000500007c0c */ /* 0x000fda000bf06270 */
[----:B-1----:R-:W-:Y:S05]  /*0110*/  @!P0 BRA `(.L_x_0) ;  /* 0xfffffffc00ec8947 */ /* 0x002fea000383ffff */
[----:B------:R-:W-:Y:S05]  /*0120*/  EXIT ;  /* 0x000000000000794d */ /* 0x000fea0003800000 */
.L_x_1:
[----:B------:R-:W-:-:S00]  /*0130*/  BRA `(.L_x_1) ;  /* 0xfffffffc00fc7947 */ /* 0x000fc0000383ffff */
[----:B------:R-:W-:-:S00]  /*0140*/  NOP ;  /* 0x0000000000007918 */ /* 0x000fc00000000000 */
        /* <DEDUP_REMOVED lines=11> */
.L_x_421:


//--------------------- .text._pad                --------------------------
	.section	.text._pad,"ax",@progbits
	.align	128
        .global         _pad
        .type           _pad,@function
        .size           _pad,(.L_x_422 - _pad)
        .other          _pad,@"STO_CUDA_ENTRY STV_DEFAULT"
_pad:
.text._pad:
[----:B------:R-:W-:Y:S08]  /*0000*/  LDC R1, c[0x0][0x37c] ;  /* 0x0000df00ff017b82 */ /* 0x000ff00000000800 */
[----:B------:R-:W0:Y:S02]  /*0010*/  LDC R0, c[0x0][0x390] ;  /* 0x0000e400ff007b82 */ /* 0x000e240000000800 */
[----:B0-----:R-:W-:-:S13]  /*0020*/  ISETP.GE.AND P0, PT, R0, 0x1, PT ;  /* 0x000000010000780c */ /* 0x001fda0003f06270 */
[----:B------:R-:W-:Y:S05]  /*0030*/  @!P0 EXIT ;  /* 0x000000000000894d */ /* 0x000fea0003800000 */
[----:B------:R-:W0:Y:S02]  /*0040*/  LDC R0, c[0x0][0x394] ;  /* 0x0000e500ff007b82 */ /* 0x000e240000000800 */
[----:B0-----:R-:W-:-:S13]  /*0050*/  ISETP.GE.AND P0, PT, R0, 0x1, PT ;  /* 0x000000010000780c */ /* 0x001fda0003f06270 */
[----:B------:R-:W-:Y:S05]  /*0060*/  @!P0 EXIT ;  /* 0x000000000000894d */ /* 0x000fea0003800000 */
[----:B------:R-:W0:Y:S01]  /*0070*/  LDC.64 R2, c[0x0][0x398] ;  /* 0x0000e600ff027b82 */ /* 0x000e220000000a00 */
[----:B------:R-:W1:Y:S01]  /*0080*/  LDCU.64 UR4, c[0x0][0x388] ;  /* 0x00007100ff0477ac */ /* 0x000e620008000a00 */
[----:B------:R-:W2:Y:S06]  /*0090*/  LDCU.64 UR8, c[0x0][0x358] ;  /* 0x00006b00ff0877ac */ /* 0x000eac0008000a00 */
[----:B------:R-:W3:Y:S08]  /*00a0*/  LDC.64 R18, c[0x0][0x3a0] ;  /* 0x0000e800ff127b82 */ /* 0x000ef00000000a00 */
[----:B------:R-:W4:Y:S01]  /*00b0*/  LDC.64 R26, c[0x0][0x3a8] ;  /* 0x0000ea00ff1a7b82 */ /* 0x000f220000000a00 */
[----:B-1----:R-:W-:-:S02]  /*00c0*/  IMAD.U32 R30, RZ, RZ, UR4 ;  /* 0x00000004ff1e7e24 */ /* 0x002fc4000f8e00ff */
[----:B------:R-:W-:Y:S01]  /*00d0*/  IMAD.U32 R31, RZ, RZ, UR5 ;  /* 0x00000005ff1f7e24 */ /* 0x000fe2000f8e00ff */
[----:B0-----:R-:W-:Y:S02]  /*00e0*/  ISETP.GE.AND P0, PT, R2, 0x1, PT ;  /* 0x000000010200780c */ /* 0x001fe40003f06270 */
[----:B---3--:R-:W-:-:S05]  /*00f0*/  IADD3 R3, PT, PT, R19, R18, R3 ;  /* 0x0000001213037210 */ /* 0x008fca0007ffe003 */
[C---:B----4-:R-:W-:Y:S02]  /*0100*/  IMAD R25, R3.reuse, R26, RZ ;  /* 0x0000001a03197224 */ /* 0x050fe400078e02ff */
[----:B------:R-:W-:-:S04]  /*0110*/  IMAD R27, R3, R27, RZ ;  /* 0x0000001b031b7224 */ /* 0x000fc800078e02ff */
[----:B--2---:R-:W-:Y:S05]  /*0120*/  @!P0 BRA `(.L_x_2) ;  /* 0x0000013800648947 */ /* 0x004fea0003800000 */
[----:B------:R-:W0:Y:S01]  /*0130*/  LDC.64 R16, c[0x0][0x380] ;  /* 0x0000e000ff107b82 */ /* 0x000e220000000a00 */
[----:B------:R-:W-:-:S13]  /*0140*/  ISETP.GE.AND P0, PT, R18, 0x1, PT ;  /* 0x000000011200780c */ /* 0x000fda0003f06270 */
[----:B------:R-:W-:Y:S05]  /*0150*/  @!P0 BRA `(.L_x_3) ;  /* 0x000000b000988947 */ /* 0x000fea0003800000 */
[----:B------:R-:W-:-:S13]  /*0160*/  ISETP.GE.AND P0, PT, R19, 0x1, PT ;  /* 0x000000011300780c */ /* 0x000fda0003f06270 */
[----:B------:R-:W-:Y:S05]  /*0170*/  @!P0 BRA `(.L_x_4) ;  /* 0x0000006400048947 */ /* 0x000fea0003800000 */
[----:B------:R-:W-:-:S13]  /*0180*/  ISETP.GE.AND P0, PT, R25, 0x1, PT ;  /* 0x000000011900780c */ /* 0x000fda0003f06270 */
[----:B------:R-:W-:Y:S05]  /*0190*/  @!P0 BRA `(.L_x_5) ;  /* 0x0000003400c08947 */ /* 0x000fea0003800000 */
[----:B------:R-:W-:Y:S01]  /*01a0*/  ISETP.GE.AND P0, PT, R27, 0x1, PT ;  /* 0x000000011b00780c */ /* 0x000fe20003f06270 */
[----:B------:R-:W-:Y:S02]  /*01b0*/  VIADD R0, R18, 0xffffffff ;  /* 0xffffffff12007836 */ /* 0x000fe40000000000 */
[----:B------:R-:W-:Y:S02]  /*01c0*/  VIADD R3, R2, 0xffffffff ;  /* 0xffffffff02037836 */ /* 0x000fe40000000000 */
[----:B------:R-:W-:-:S08]  /*01d0*/  VIADD R4, R19, 0xffffffff ;  /* 0xffffffff13047836 */ /* 0x000fd00000000000 */
[----:B------:R-:W-:Y:S05]  /*01e0*/  @!P0 BRA `(.L_x_6) ;  /* 0x0000001c00908947 */ /* 0x000fea0003800000 */
[C---:B------:R-:W-:Y:S01]  /*01f0*/  LOP3.LUT R11, R18.reuse, 0xf, RZ, 0xc0, !PT ;  /* 0x0000000f120b7812 */ /* 0x040fe200078ec0ff */
[----:B------:R-:W-:Y:S01]  /*0200*/  VIADD R12, R25, 0xffffffff ;  /* 0xffffffff190c7836 */ /* 0x000fe20000000000 */
[----:B------:R-:W-:Y:S01]  /*0210*/  LOP3.LUT R10, R18, 0x7, RZ, 0xc0, !PT ;  /* 0x00000007120a7812 */ /* 0x000fe200078ec0ff */
[----:B------:R-:W-:Y:S01]  /*0220*/  VIADD R13, R27, 0xffffffff ;  /* 0xffffffff1b0d7836 */ /* 0x000fe20000000000 */
[----:B------:R-:W-:Y:S01]  /*0230*/  LOP3.LUT R9, R2, 0xf, RZ, 0xc0, !PT ;  /* 0x0000000f02097812 */ /* 0x000fe200078ec0ff */
[----:B------:R-:W-:Y:S01]  /*0240*/  VIADD R5, R11, 0xffffffff ;  /* 0xffffffff0b057836 */ /* 0x000fe20000000000 */
[----:B------:R-:W-:Y:S01]  /*0250*/  ISETP.GE.U32.AND P2, PT, R12, 0xf, PT ;  /* 0x0000000f0c00780c */ /* 0x000fe20003f46070 */
[----:B------:R-:W-:Y:S01]  /*0260*/  UMOV UR4, URZ ;  /* 0x000000ff00047c82 */ /* 0x000fe20008000000 */
[----:B------:R-:W-:Y:S01]  /*0270*/  ISETP.GE.U32.AND P1, PT, R13, 0xf, PT ;  /* 0x0000000f0d00780c */ /* 0x000fe20003f26070 */
[----:B------:R-:W-:Y:S01]  /*0280*/  VIADD R6, R9, 0xffffffff ;  /* 0xffffffff09067836 */ /* 0x000fe20000000000 */
[----:B------:R-:W-:-:S02]  /*0290*/  LOP3.LUT R8, R19, 0xf, RZ, 0xc0, !PT ;  /* 0x0000000f13087812 */ /* 0x000fc400078ec0ff */
[----:B------:R-:W-:Y:S02]  /*02a0*/  LOP3.LUT R7, R19, 0x7, RZ, 0xc0, !PT ;  /* 0x0000000713077812 */ /* 0x000fe400078ec0ff */
[----:B------:R-:W-:Y:S01]  /*02b0*/  ISETP.GE.U32.AND P0, PT, R5, 0x7, PT ;  /* 0x000000070500780c */ /* 0x000fe20003f06070 */
[----:B------:R-:W-:Y:S01]  /*02c0*/  VIADD R14, R8, 0xffffffff ;  /* 0xffffffff080e7836 */ /* 0x000fe20000000000 */
[----:B------:R-:W-:Y:S01]  /*02d0*/  P2R R5, PR, RZ, 0x4 ;  /* 0x00000004ff057803 */ /* 0x000fe20000000000 */
[----:B------:R-:W-:Y:S01]  /*02e0*/  VIADD R15, R7, 0xffffffff ;  /* 0xffffffff070f7836 */ /* 0x000fe20000000000 */
[----:B------:R-:W-:Y:S01]  /*02f0*/  P2R R5, PR, RZ, 0x2 ;  /* 0x00000002ff057803 */ /* 0x000fe20000000000 */
[----:B------:R-:W-:Y:S01]  /*0300*/  VIADD R5, R10, 0xffffffff ;  /* 0xffffffff0a057836 */ /* 0x000fe20000000000 */
[----:B------:R-:W-:Y:S02]  /*0310*/  ISETP.GE.U32.AND P2, PT, R6, 0x7, PT ;  /* 0x000000070600780c */ /* 0x000fe40003f46070 */
[----:B------:R-:W-:-:S02]  /*0320*/  ISETP.GE.U32.AND P3, PT, R14, 0x7, PT ;  /* 0x000000070e00780c */ /* 0x000fc40003f66070 */
[----:B------:R-:W-:Y:S02]  /*0330*/  ISETP.GE.U32.AND P1, PT, R5, 0x3, PT ;  /* 0x000000030500780c */ /* 0x000fe40003f26070 */
[C---:B------:R-:W-:Y:S02]  /*0340*/  LOP3.LUT R23, R25.reuse, 0x7ffffff0, RZ, 0xc0, !PT ;  /* 0x7ffffff019177812 */ /* 0x040fe400078ec0ff */
[----:B------:R-:W-:Y:S02]  /*0350*/  LOP3.LUT R28, R25, 0x3, RZ, 0xc0, !PT ;  /* 0x00000003191c7812 */ /* 0x000fe400078ec0ff */
[----:B------:R-:W-:Y:S02]  /*0360*/  ISETP.GE.U32.AND P4, PT, R15, 0x3, PT ;  /* 0x000000030f00780c */ /* 0x000fe40003f86070 */
[C---:B------:R-:W-:Y:S02]  /*0370*/  LOP3.LUT R6, R2.reuse, 0x7, RZ, 0xc0, !PT ;  /* 0x0000000702067812 */ /* 0x040fe400078ec0ff */
[----:B------:R-:W-:-:S02]  /*0380*/  LOP3.LUT R5, R2, 0x3, RZ, 0xc0, !PT ;  /* 0x0000000302057812 */ /* 0x000fc400078ec0ff */
[----:B------:R-:W-:Y:S02]  /*0390*/  LOP3.LUT R14, R2, 0x7ffffff0, RZ, 0xc0, !PT ;  /* 0x7ffffff0020e7812 */ /* 0x000fe400078ec0ff */
[C---:B------:R-:W-:Y:S02]  /*03a0*/  LOP3.LUT R26, R27.reuse, 0x7, RZ, 0xc0, !PT ;  /* 0x000000071b1a7812 */ /* 0x040fe400078ec0ff */
[----:B------:R-:W-:Y:S02]  /*03b0*/  LOP3.LUT R25, R27, 0x7ffffff0, RZ, 0xc0, !PT ;  /* 0x7ffffff01b197812 */ /* 0x000fe400078ec0ff */
[C---:B------:R-:W-:Y:S02]  /*03c0*/  LOP3.LUT R2, R18.reuse, 0x7ffffff0, RZ, 0xc0, !PT ;  /* 0x7ffffff012027812 */ /* 0x040fe400078ec0ff */
[----:B------:R-:W-:Y:S02]  /*03d0*/  LOP3.LUT R22, R18, 0x3, RZ, 0xc0, !PT ;  /* 0x0000000312167812 */ /* 0x000fe400078ec0ff */
[----:B------:R-:W-:-:S02]  /*03e0*/  LOP3.LUT R15, R19, 0x7ffffff0, RZ, 0xc0, !PT ;  /* 0x7ffffff0130f7812 */ /* 0x000fc400078ec0ff */
[----:B------:R-:W-:Y:S02]  /*03f0*/  LOP3.LUT R24, R19, 0x3, RZ, 0xc0, !PT ;  /* 0x0000000313187812 */ /* 0x000fe400078ec0ff */
[----:B------:R-:W-:-:S07]  /*0400*/  LOP3.LUT R27, R27, 0x3, RZ, 0xc0, !PT ;  /* 0x000000031b1b7812 */ /* 0x000fce00078ec0ff */
.L_x_33:
[----:B------:R-:W-:-:S05]  /*0410*/  UMOV UR5, URZ ;  /* 0x000000ff00057c82 */ /* 0x000fca0008000000 */
.L_x_32:
[----:B-1----:R-:W1:Y:S01]  /*0420*/  LDCU UR6, c[0x0][0x394] ;  /* 0x00007280ff0677ac */ /* 0x002e620008000800 */
[----:B------:R-:W-:Y:S01]  /*0430*/  ISETP.GE.U32.AND P5, PT, R12, 0xf, PT ;  /* 0x0000000f0c00780c */ /* 0x000fe20003fa6070 */
[----:B------:R-:W-:Y:S01]  /*0440*/  IMAD.MOV.U32 R21, RZ, RZ, RZ ;  /* 0x000000ffff157224 */ /* 0x000fe200078e00ff */
[----:B------:R-:W-:-:S04]  /*0450*/  UIADD3 UR5, UPT, UPT, UR5, 0x1, URZ ;  /* 0x0000000105057890 */ /* 0x000fc8000fffe0ff */
[----:B-1----:R-:W-:-:S07]  /*0460*/  UISETP.NE.AND UP0, UPT, UR5, UR6, UPT ;  /* 0x000000060500728c */ /* 0x002fce000bf05270 */
[----:B0-234-:R-:W-:Y:S05]  /*0470*/  @!P5 BRA `(.L_x_7) ;  /* 0x000000000070d947 */ /* 0x01dfea0003800000 */
[----:B------:R-:W1:Y:S01]  /*0480*/  LDC R29, c[0x0][0x3b0] ;  /* 0x0000ec00ff1d7b82 */ /* 0x000e620000000800 */
[----:B------:R-:W-:Y:S01]  /*0490*/  IADD3 R21, P5, PT, R30, 0x20, RZ ;  /* 0x000000201e157810 */ /* 0x000fe20007fbe0ff */
[----:B------:R-:W-:-:S04]  /*04a0*/  IMAD.MOV R20, RZ, RZ, -R23 ;  /* 0x000000ffff147224 */ /* 0x000fc800078e0a17 */
[----:B------:R-:W-:-:S08]  /*04b0*/  IMAD.X R32, RZ, RZ, R31, P5 ;  /* 0x000000ffff207224 */ /* 0x000fd000028e061f */
.L_x_8:
[----:B--2---:R-:W-:Y:S02]  /*04c0*/  IMAD.MOV.U32 R18, RZ, RZ, R21 ;  /* 0x000000ffff127224 */ /* 0x004fe400078e0015 */
[----:B------:R-:W-:Y:S02]  /*04d0*/  IMAD.MOV.U32 R19, RZ, RZ, R32 ;  /* 0x000000ffff137224 */ /* 0x000fe400078e0020 */
[----:B------:R-:W-:Y:S01]  /*04e0*/  VIADD R20, R20, 0x10 ;  /* 0x0000001014147836 */ /* 0x000fe20000000000 */
[----:B------:R-:W-:Y:S02]  /*04f0*/  IADD3 R21, P5, PT, R18, 0x40, RZ ;  /* 0x0000004012157810 */ /* 0x000fe40007fbe0ff */
[----:B-1----:R2:W-:Y:S03]  /*0500*/  STG.E desc[UR8][R18.64+-0x20], R29 ;  /* 0xffffe01d12007986 */ /* 0x0025e6000c101908 */
[----:B------:R-:W-:Y:S01]  /*0510*/  IMAD.X R32, RZ, RZ, R19, P5 ;  /* 0x000000ffff207224 */ /* 0x000fe200028e0613 */
[----:B------:R-:W-:Y:S01]  /*0520*/  ISETP.NE.AND P5, PT, R20, RZ, PT ;  /* 0x000000ff1400720c */ /* 0x000fe20003fa5270 */
[----:B------:R2:W-:Y:S04]  /*0530*/  STG.E desc[UR8][R18.64+-0x1c], R29 ;  /* 0xffffe41d12007986 */ /* 0x0005e8000c101908 */
        /* <DEDUP_REMOVED lines=13> */
[----:B------:R2:W-:Y:S01]  /*0610*/  STG.E desc[UR8][R18.64+0x1c], R29 ;  /* 0x00001c1d12007986 */ /* 0x0005e2000c101908 */
[----:B------:R-:W-:Y:S05]  /*0620*/  @P5 BRA `(.L_x_8) ;  /* 0xfffffffc00a45947 */ /* 0x000fea000383ffff */
[----:B------:R-:W-:-:S07]  /*0630*/  IMAD.MOV.U32 R21, RZ, RZ, R23 ;  /* 0x000000ffff157224 */ /* 0x000fce00078e0017 */
.L_x_7:
[----:B------:R-:W1:Y:S01]  /*0640*/  LDCU UR6, c[0x0][0x39c] ;  /* 0x00007380ff0677ac */ /* 0x000e620008000800 */
[----:B------:R-:W1:Y:S01]  /*0650*/  LDCU.64 UR10, c[0x0][0x3a0] ;  /* 0x00007400ff0a77ac */ /* 0x000e620008000a00 */
[----:B------:R-:W3:Y:S01]  /*0660*/  LDCU UR7, c[0x0][0x3a8] ;  /* 0x00007500ff0777ac */ /* 0x000ee20008000800 */
[----:B-1----:R-:W-:-:S04]  /*0670*/  UIADD3 UR6, UPT, UPT, UR11, UR10, UR6 ;  /* 0x0000000a0b067290 */ /* 0x002fc8000fffe006 */
[----:B---3--:R-:W-:-:S04]  /*0680*/  UIMAD UR6, UR6, UR7, URZ ;  /* 0x00000007060672a4 */ /* 0x008fc8000f8e02ff */
[----:B------:R-:W-:-:S04]  /*0690*/  ULOP3.LUT UR7, UR6, 0xf, URZ, 0xc0, !UPT ;  /* 0x0000000f06077892 */ /* 0x000fc8000f8ec0ff */
[----:B------:R-:W-:-:S09]  /*06a0*/  UISETP.NE.AND UP1, UPT, UR7, URZ, UPT ;  /* 0x000000ff0700728c */ /* 0x000fd2000bf25270 */
[----:B------:R-:W-:Y:S05]  /*06b0*/  BRA.U !UP1, `(.L_x_9) ;  /* 0x0000000109947547 */ /* 0x000fea000b800000 */
[----:B------:R-:W-:Y:S02]  /*06c0*/  ULOP3.LUT UR10, UR6, 0x7, URZ, 0xc0, !UPT ;  /* 0x00000007060a7892 */ /* 0x000fe4000f8ec0ff */
[----:B------:R-:W-:Y:S02]  /*06d0*/  UIADD3 UR6, UPT, UPT, UR7, -0x1, URZ ;  /* 0xffffffff07067890 */ /* 0x000fe4000fffe0ff */
[----:B------:R-:W-:Y:S02]  /*06e0*/  UISETP.NE.AND UP2, UPT, UR10, URZ, UPT ;  /* 0x000000ff0a00728c */ /* 0x000fe4000bf45270 */
[----:B------:R-:W-:-:S09]  /*06f0*/  UISETP.GE.U32.AND UP1, UPT, UR6, 0x7, UPT ;  /* 0x000000070600788c */ /* 0x000fd2000bf26070 */
[----:B------:R-:W-:Y:S05]  /*0700*/  BRA.U !UP1, `(.L_x_10) ;  /* 0x00000001092c7547 */ /* 0x000fea000b800000 */
[----:B--2---:R-:W1:Y:S01]  /*0710*/  LDC R29, c[0x0][0x3b0] ;  /* 0x0000ec00ff1d7b82 */ /* 0x004e620000000800 */
[----:B------:R-:W-:-:S04]  /*0720*/  IMAD.WIDE.U32 R18, R21, 0x4, R30 ;  /* 0x0000000415127825 */ /* 0x000fc800078e001e */
[----:B------:R-:W-:Y:S01]  /*0730*/  VIADD R21, R21, 0x8 ;  /* 0x0000000815157836 */ /* 0x000fe20000000000 */
[----:B-1----:R1:W-:Y:S04]  /*0740*/  STG.E desc[UR8][R18.64], R29 ;  /* 0x0000001d12007986 */ /* 0x0023e8000c101908 */
[----:B------:R1:W-:Y:S04]  /*0750*/  STG.E desc[UR8][R18.64+0x4], R29 ;  /* 0x0000041d12007986 */ /* 0x0003e8000c101908 */
[----:B------:R1:W-:Y:S04]  /*0760*/  STG.E desc[UR8][R18.64+0x8], R29 ;  /* 0x0000081d12007986 */ /* 0x0003e8000c101908 */
[----:B------:R1:W-:Y:S04]  /*0770*/  STG.E desc[UR8][R18.64+0xc], R29 ;  /* 0x00000c1d12007986 */ /* 0x0003e8000c101908 */
[----:B------:R1:W-:Y:S04]  /*0780*/  STG.E desc[UR8][R18.64+0x10], R29 ;  /* 0x0000101d12007986 */ /* 0x0003e8000c101908 */
[----:B------:R1:W-:Y:S04]  /*0790*/  STG.E desc[UR8][R18.64+0x14], R29 ;  /* 0x0000141d12007986 */ /* 0x0003e8000c101908 */
[----:B------:R1:W-:Y:S04]  /*07a0*/  STG.E desc[UR8][R18.64+0x18], R29 ;  /* 0x0000181d12007986 */ /* 0x0003e8000c101908 */
[----:B------:R1:W-:Y:S02]  /*07b0*/  STG.E desc[UR8][R18.64+0x1c], R29 ;  /* 0x00001c1d12007986 */ /* 0x0003e4000c101908 */
.L_x_10:
[----:B------:R-:W-:Y:S05]  /*07c0*/  BRA.U !UP2, `(.L_x_9) ;  /* 0x000000010a507547 */ /* 0x000fea000b800000 */
[----:B------:R-:W-:-:S04]  /*07d0*/  UIADD3 UR6, UPT, UPT, UR10, -0x1, URZ ;  /* 0xffffffff0a067890 */ /* 0x000fc8000fffe0ff */
[----:B------:R-:W-:-:S09]  /*07e0*/  UISETP.GE.U32.AND UP1, UPT, UR6, 0x3, UPT ;  /* 0x000000030600788c */ /* 0x000fd2000bf26070 */
[----:B------:R-:W-:Y:S05]  /*07f0*/  BRA.U !UP1, `(.L_x_11) ;  /* 0x00000001091c7547 */ /* 0x000fea000b800000 */
[----:B-12---:R-:W1:Y:S01]  /*0800*/  LDC R29, c[0x0][0x3b0] ;  /* 0x0000ec00ff1d7b82 */ /* 0x006e620000000800 */
[----:B------:R-:W-:-:S04]  /*0810*/  IMAD.WIDE.U32 R18, R21, 0x4, R30 ;  /* 0x0000000415127825 */ /* 0x000fc800078e001e */
[----:B------:R-:W-:Y:S01]  /*0820*/  VIADD R21, R21, 0x4 ;  /* 0x0000000415157836 */ /* 0x000fe20000000000 */
[----:B-1----:R3:W-:Y:S04]  /*0830*/  STG.E desc[UR8][R18.64], R29 ;  /* 0x0000001d12007986 */ /* 0x0027e8000c101908 */
[----:B------:R3:W-:Y:S04]  /*0840*/  STG.E desc[UR8][R18.64+0x4], R29 ;  /* 0x0000041d12007986 */ /* 0x0007e8000c101908 */
[----:B------:R3:W-:Y:S04]  /*0850*/  STG.E desc[UR8][R18.64+0x8], R29 ;  /* 0x0000081d12007986 */ /* 0x0007e8000c101908 */
[----:B------:R3:W-:Y:S02]  /*0860*/  STG.E desc[UR8][R18.64+0xc], R29 ;  /* 0x00000c1d12007986 */ /* 0x0007e4000c101908 */
.L_x_11:
[----:B------:R-:W-:-:S13]  /*0870*/  ISETP.NE.AND P5, PT, R28, RZ, PT ;  /* 0x000000ff1c00720c */ /* 0x000fda0003fa5270 */
[----:B------:R-:W-:Y:S05]  /*0880*/  @!P5 BRA `(.L_x_9) ;  /* 0x000000000020d947 */ /* 0x000fea0003800000 */
[----:B-123--:R-:W1:Y:S01]  /*0890*/  LDC R29, c[0x0][0x3b0] ;  /* 0x0000ec00ff1d7b82 */ /* 0x00ee620000000800 */
[----:B------:R-:W-:Y:S01]  /*08a0*/  ISETP.NE.AND P5, PT, R28, 0x1, PT ;  /* 0x000000011c00780c */ /* 0x000fe20003fa5270 */
[----:B------:R-:W-:-:S05]  /*08b0*/  IMAD.WIDE.U32 R18, R21, 0x4, R30 ;  /* 0x0000000415127825 */ /* 0x000fca00078e001e */
[----:B-1----:R4:W-:Y:S07]  /*08c0*/  STG.E desc[UR8][R18.64], R29 ;  /* 0x0000001d12007986 */ /* 0x0029ee000c101908 */
[----:B------:R-:W-:Y:S05]  /*08d0*/  @!P5 BRA `(.L_x_9) ;  /* 0x00000000000cd947 */ /* 0x000fea0003800000 */
[----:B------:R-:W-:Y:S01]  /*08e0*/  ISETP.NE.AND P5, PT, R28, 0x2, PT ;  /* 0x000000021c00780c */ /* 0x000fe20003fa5270 */
[----:B------:R1:W-:-:S12]  /*08f0*/  STG.E desc[UR8][R18.64+0x4], R29 ;  /* 0x0000041d12007986 */ /* 0x0003d8000c101908 */
[----:B------:R1:W-:Y:S02]  /*0900*/  @P5 STG.E desc[UR8][R18.64+0x8], R29 ;  /* 0x0000081d12005986 */ /* 0x0003e4000c101908 */
.L_x_9:
[----:B------:R-:W-:-:S05]  /*0910*/  UMOV UR6, URZ ;  /* 0x000000ff00067c82 */ /* 0x000fca0008000000 */
.L_x_26:
[----:B------:R-:W5:Y:S01]  /*0920*/  LDCU UR7, c[0x0][0x398] ;  /* 0x00007300ff0777ac */ /* 0x000f620008000800 */
[----:B------:R-:W-:Y:S01]  /*0930*/  ISETP.GE.U32.AND P5, PT, R0, 0xf, PT ;  /* 0x0000000f0000780c */ /* 0x000fe20003fa6070 */
[----:B------:R-:W-:-:S04]  /*0940*/  UIADD3 UR6, UPT, UPT, UR6, 0x1, URZ ;  /* 0x0000000106067890 */ /* 0x000fc8000fffe0ff */
[----:B-----5:R-:W-:-:S08]  /*0950*/  UISETP.NE.AND UP1, UPT, UR6, UR7, UPT ;  /* 0x000000070600728c */ /* 0x020fd0000bf25270 */
[----:B0-----:R-:W-:Y:S05]  /*0960*/  @!P5 BRA `(.L_x_12) ;  /* 0x000000000064d947 */ /* 0x001fea0003800000 */
[----:B------:R-:W0:Y:S01]  /*0970*/  LDC R21, c[0x0][0x3b0] ;  /* 0x0000ec00ff157b82 */ /* 0x000e220000000800 */
[----:B------:R-:W-:-:S05]  /*0980*/  UMOV UR7, URZ ;  /* 0x000000ff00077c82 */ /* 0x000fca0008000000 */
.L_x_13:
[----:B-1234-:R-:W-:Y:S01]  /*0990*/  IADD3 R18, P5, PT, R30, 0x40, RZ ;  /* 0x000000401e127810 */ /* 0x01efe20007fbe0ff */
[----:B------:R-:W-:Y:S01]  /*09a0*/  UIADD3 UR7, UPT, UPT, UR7, 0x10, URZ ;  /* 0x0000001007077890 */ /* 0x000fe2000fffe0ff */
[----:B0-----:R-:W-:Y:S03]  /*09b0*/  STG.E desc[UR8][R30.64], R21 ;  /* 0x000000151e007986 */ /* 0x001fe6000c101908 */
[----:B------:R-:W-:Y:S01]  /*09c0*/  IMAD.X R19, RZ, RZ, R31, P5 ;  /* 0x000000ffff137224 */ /* 0x000fe200028e061f */
[----:B------:R-:W-:Y:S01]  /*09d0*/  STG.E desc[UR8][R30.64+0x4], R21 ;  /* 0x000004151e007986 */ /* 0x000fe2000c101908 */
[----:B------:R-:W-:-:S03]  /*09e0*/  ISETP.NE.AND P5, PT, R2, UR7, PT ;  /* 0x0000000702007c0c */ /* 0x000fc6000bfa5270 */
[----:B------:R-:W-:Y:S04]  /*09f0*/  STG.E desc[UR8][R30.64+0x8], R21 ;  /* 0x000008151e007986 */ /* 0x000fe8000c101908 */
        /* <DEDUP_REMOVED lines=12> */
[----:B------:R0:W-:Y:S02]  /*0ac0*/  STG.E desc[UR8][R30.64+0x3c], R21 ;  /* 0x00003c151e007986 */ /* 0x0001e4000c101908 */
[----:B0-----:R-:W-:-:S02]  /*0ad0*/  IMAD.MOV.U32 R30, RZ, RZ, R18 ;  /* 0x000000ffff1e7224 */ /* 0x001fc400078e0012 */
[----:B------:R-:W-:Y:S01]  /*0ae0*/  IMAD.MOV.U32 R31, RZ, RZ, R19 ;  /* 0x000000ffff1f7224 */ /* 0x000fe200078e0013 */
[----:B------:R-:W-:Y:S06]  /*0af0*/  @P5 BRA `(.L_x_13) ;  /* 0xfffffffc00a45947 */ /* 0x000fec000383ffff */
.L_x_12:
[----:B------:R-:W-:-:S13]  /*0b00*/  ISETP.NE.AND P5, PT, R11, RZ, PT ;  /* 0x000000ff0b00720c */ /* 0x000fda0003fa5270 */
[----:B------:R-:W-:Y:S05]  /*0b10*/  @!P5 BRA `(.L_x_14) ;  /* 0x0000000000b4d947 */ /* 0x000fea0003800000 */
[----:B------:R-:W-:Y:S05]  /*0b20*/  @!P0 BRA `(.L_x_15) ;  /* 0x0000000000348947 */ /* 0x000fea0003800000 */
[----:B-1234-:R-:W1:Y:S01]  /*0b30*/  LDC R19, c[0x0][0x3b0] ;  /* 0x0000ec00ff137b82 */ /* 0x01ee620000000800 */
[----:B------:R-:W-:-:S05]  /*0b40*/  IADD3 R18, P5, PT, R30, 0x20, RZ ;  /* 0x000000201e127810 */ /* 0x000fca0007fbe0ff */
[----:B------:R-:W-:Y:S01]  /*0b50*/  IMAD.X R21, RZ, RZ, R31, P5 ;  /* 0x000000ffff157224 */ /* 0x000fe200028e061f */
[----:B-1----:R-:W-:Y:S04]  /*0b60*/  STG.E desc[UR8][R30.64], R19 ;  /* 0x000000131e007986 */ /* 0x002fe8000c101908 */
[----:B------:R-:W-:Y:S04]  /*0b70*/  STG.E desc[UR8][R30.64+0x4], R19 ;  /* 0x000004131e007986 */ /* 0x000fe8000c101908 */
[----:B------:R-:W-:Y:S04]  /*0b80*/  STG.E desc[UR8][R30.64+0x8], R19 ;  /* 0x000008131e007986 */ /* 0x000fe8000c101908 */
[----:B------:R-:W-:Y:S04]  /*0b90*/  STG.E desc[UR8][R30.64+0xc], R19 ;  /* 0x00000c131e007986 */ /* 0x000fe8000c101908 */
[----:B------:R-:W-:Y:S04]  /*0ba0*/  STG.E desc[UR8][R30.64+0x10], R19 ;  /* 0x000010131e007986 */ /* 0x000fe8000c101908 */
[----:B------:R-:W-:Y:S04]  /*0bb0*/  STG.E desc[UR8][R30.64+0x14], R19 ;  /* 0x000014131e007986 */ /* 0x000fe8000c101908 */
[----:B------:R-:W-:Y:S04]  /*0bc0*/  STG.E desc[UR8][R30.64+0x18], R19 ;  /* 0x000018131e007986 */ /* 0x000fe8000c101908 */
[----:B------:R1:W-:Y:S02]  /*0bd0*/  STG.E desc[UR8][R30.64+0x1c], R19 ;  /* 0x00001c131e007986 */ /* 0x0003e4000c101908 */
[----:B-1----:R-:W-:Y:S01]  /*0be0*/  IMAD.MOV.U32 R30, RZ, RZ, R18 ;  /* 0x000000ffff1e7224 */ /* 0x002fe200078e0012 */
[----:B------:R-:W-:-:S07]  /*0bf0*/  MOV R31, R21 ;  /* 0x00000015001f7202 */ /* 0x000fce0000000f00 */
.L_x_15:
[----:B------:R-:W-:-:S13]  /*0c00*/  ISETP.NE.AND P5, PT, R10, RZ, PT ;  /* 0x000000ff0a00720c */ /* 0x000fda0003fa5270 */
[----:B------:R-:W-:Y:S05]  /*0c10*/  @!P5 BRA `(.L_x_14) ;  /* 0x000000000074d947 */ /* 0x000fea0003800000 */
[----:B-1234-:R-:W-:Y:S02]  /*0c20*/  IMAD.MOV.U32 R18, RZ, RZ, R30 ;  /* 0x000000ffff127224 */ /* 0x01efe400078e001e */
[----:B------:R-:W-:Y:S01]  /*0c30*/  IMAD.MOV.U32 R19, RZ, RZ, R31 ;  /* 0x000000ffff137224 */ /* 0x000fe200078e001f */
[----:B------:R-:W-:Y:S06]  /*0c40*/  @!P1 BRA `(.L_x_16) ;  /* 0x0000000000249947 */ /* 0x000fec0003800000 */
[----:B------:R-:W1:Y:S01]  /*0c50*/  LDC R21, c[0x0][0x3b0] ;  /* 0x0000ec00ff157b82 */ /* 0x000e620000000800 */
[----:B------:R-:W-:-:S05]  /*0c60*/  IADD3 R18, P5, PT, R30, 0x10, RZ ;  /* 0x000000101e127810 */ /* 0x000fca0007fbe0ff */
[----:B------:R-:W-:Y:S01]  /*0c70*/  IMAD.X R19, RZ, RZ, R31, P5 ;  /* 0x000000ffff137224 */ /* 0x000fe200028e061f */
[----:B-1----:R-:W-:Y:S04]  /*0c80*/  STG.E desc[UR8][R30.64], R21 ;  /* 0x000000151e007986 */ /* 0x002fe8000c101908 */
[----:B------:R-:W-:Y:S04]  /*0c90*/  STG.E desc[UR8][R30.64+0x4], R21 ;  /* 0x000004151e007986 */ /* 0x000fe8000c101908 */
[----:B------:R-:W-:Y:S04]  /*0ca0*/  STG.E desc[UR8][R30.64+0x8], R21 ;  /* 0x000008151e007986 */ /* 0x000fe8000c101908 */
[----:B------:R1:W-:Y:S02]  /*0cb0*/  STG.E desc[UR8][R30.64+0xc], R21 ;  /* 0x00000c151e007986 */ /* 0x0003e4000c101908 */
[----:B-1----:R-:W-:-:S02]  /*0cc0*/  IMAD.MOV.U32 R30, RZ, RZ, R18 ;  /* 0x000000ffff1e7224 */ /* 0x002fc400078e0012 */
[----:B------:R-:W-:-:S07]  /*0cd0*/  IMAD.MOV.U32 R31, RZ, RZ, R19 ;  /* 0x000000ffff1f7224 */ /* 0x000fce00078e0013 */
.L_x_16:
[----:B------:R-:W-:-:S13]  /*0ce0*/  ISETP.NE.AND P5, PT, R22, RZ, PT ;  /* 0x000000ff1600720c */ /* 0x000fda0003fa5270 */
[----:B------:R-:W-:Y:S05]  /*0cf0*/  @!P5 BRA `(.L_x_14) ;  /* 0x00000000003cd947 */ /* 0x000fea0003800000 */
[----:B------:R-:W1:Y:S01]  /*0d00*/  LDC R29, c[0x0][0x3b0] ;  /* 0x0000ec00ff1d7b82 */ /* 0x000e620000000800 */
[----:B------:R-:W-:-:S05]  /*0d10*/  IADD3 R30, P5, PT, R18, 0x4, RZ ;  /* 0x00000004121e7810 */ /* 0x000fca0007fbe0ff */
[----:B------:R-:W-:Y:S01]  /*0d20*/  IMAD.X R31, RZ, RZ, R19, P5 ;  /* 0x000000ffff1f7224 */ /* 0x000fe200028e0613 */
[----:B------:R-:W-:Y:S01]  /*0d30*/  ISETP.NE.AND P5, PT, R22, 0x1, PT ;  /* 0x000000011600780c */ /* 0x000fe20003fa5270 */
[----:B-1----:R1:W-:-:S12]  /*0d40*/  STG.E desc[UR8][R18.64], R29 ;  /* 0x0000001d12007986 */ /* 0x0023d8000c101908 */
[----:B------:R-:W-:Y:S05]  /*0d50*/  @!P5 BRA `(.L_x_14) ;  /* 0x000000000024d947 */ /* 0x000fea0003800000 */
[----:B------:R-:W-:Y:S01]  /*0d60*/  IADD3 R30, P5, PT, R18, 0x8, RZ ;  /* 0x00000008121e7810 */ /* 0x000fe20007fbe0ff */
[----:B------:R2:W-:Y:S04]  /*0d70*/  STG.E desc[UR8][R18.64+0x4], R29 ;  /* 0x0000041d12007986 */ /* 0x0005e8000c101908 */
[----:B------:R-:W-:Y:S01]  /*0d80*/  IMAD.X R31, RZ, RZ, R19, P5 ;  /* 0x000000ffff1f7224 */ /* 0x000fe200028e0613 */
[----:B------:R-:W-:-:S13]  /*0d90*/  ISETP.NE.AND P5, PT, R22, 0x2, PT ;  /* 0x000000021600780c */ /* 0x000fda0003fa5270 */
[----:B------:R2:W-:Y:S01]  /*0da0*/  @P5 STG.E desc[UR8][R18.64+0x8], R29 ;  /* 0x0000081d12005986 */ /* 0x0005e2000c101908 */
[----:B------:R-:W-:-:S05]  /*0db0*/  @P5 IADD3 R20, P6, PT, R18, 0xc, RZ ;  /* 0x0000000c12145810 */ /* 0x000fca0007fde0ff */
[----:B------:R-:W-:Y:S02]  /*0dc0*/  @P5 IMAD.X R21, RZ, RZ, R19, P6 ;  /* 0x000000ffff155224 */ /* 0x000fe400030e0613 */
[----:B------:R-:W-:Y:S02]  /*0dd0*/  @P5 IMAD.MOV.U32 R30, RZ, RZ, R20 ;  /* 0x000000ffff1e5224 */ /* 0x000fe400078e0014 */
[----:B------:R-:W-:-:S07]  /*0de0*/  @P5 IMAD.MOV.U32 R31, RZ, RZ, R21 ;  /* 0x000000ffff1f5224 */ /* 0x000fce00078e0015 */
.L_x_14:
[----:B------:R-:W-:-:S13]  /*0df0*/  ISETP.GE.U32.AND P5, PT, R3, 0xf, PT ;  /* 0x0000000f0300780c */ /* 0x000fda0003fa6070 */
[----:B------:R-:W-:Y:S05]  /*0e00*/  @!P5 BRA `(.L_x_17) ;  /* 0x0000000000b0d947 */ /* 0x000fea0003800000 */
[----:B------:R-:W-:-:S05]  /*0e10*/  UMOV UR7, URZ ;  /* 0x000000ff00077c82 */ /* 0x000fca0008000000 */
.L_x_18:
[----:B01234-:R-:W2:Y:S01]  /*0e20*/  LDG.E R29, desc[UR8][R16.64] ;  /* 0x00000008101d7981 */ /* 0x01fea2000c1e1900 */
[----:B------:R-:W-:Y:S01]  /*0e30*/  IADD3 R20, P5, PT, R16, 0x40, RZ ;  /* 0x0000004010147810 */ /* 0x000fe20007fbe0ff */
[----:B------:R-:W-:-:S04]  /*0e40*/  UIADD3 UR7, UPT, UPT, UR7, 0x10, URZ ;  /* 0x0000001007077890 */ /* 0x000fc8000fffe0ff */
[----:B------:R-:W-:Y:S01]  /*0e50*/  IMAD.X R21, RZ, RZ, R17, P5 ;  /* 0x000000ffff157224 */ /* 0x000fe200028e0611 */
[----:B------:R-:W-:-:S05]  /*0e60*/  IADD3 R19, P5, PT, R30, 0x40, RZ ;  /* 0x000000401e137810 */ /* 0x000fca0007fbe0ff */
[----:B------:R-:W-:Y:S01]  /*0e70*/  IMAD.X R18, RZ, RZ, R31, P5 ;  /* 0x000000ffff127224 */ /* 0x000fe200028e061f */
[----:B--2---:R0:W-:Y:S04]  /*0e80*/  STG.E desc[UR8][R30.64], R29 ;  /* 0x0000001d1e007986 */ /* 0x0041e8000c101908 */
[----:B------:R-:W2:Y:S04]  /*0e90*/  LDG.E R33, desc[UR8][R16.64+0x4] ;  /* 0x0000040810217981 */ /* 0x000ea8000c1e1900 */
[----:B--2---:R1:W-:Y:S04]  /*0ea0*/  STG.E desc[UR8][R30.64+0x4], R33 ;  /* 0x000004211e007986 */ /* 0x0043e8000c101908 */
[----:B------:R-:W2:Y:S04]  /*0eb0*/  LDG.E R35, desc[UR8][R16.64+0x8] ;  /* 0x0000080810237981 */ /* 0x000ea8000c1e1900 */
[----:B--2---:R2:W-:Y:S04]  /*0ec0*/  STG.E desc[UR8][R30.64+0x8], R35 ;  /* 0x000008231e007986 */ /* 0x0045e8000c101908 */
[----:B------:R-:W3:Y:S04]  /*0ed0*/  LDG.E R37, desc[UR8][R16.64+0xc] ;  /* 0x00000c0810257981 */ /* 0x000ee8000c1e1900 */
[----:B---3--:R3:W-:Y:S04]  /*0ee0*/  STG.E desc[UR8][R30.64+0xc], R37 ;  /* 0x00000c251e007986 */ /* 0x0087e8000c101908 */
[----:B------:R-:W4:Y:S04]  /*0ef0*/  LDG.E R32, desc[UR8][R16.64+0x10] ;  /* 0x0000100810207981 */ /* 0x000f28000c1e1900 */
[----:B----4-:R4:W-:Y:S04]  /*0f00*/  STG.E desc[UR8][R30.64+0x10], R32 ;  /* 0x000010201e007986 */ /* 0x0109e8000c101908 */
[----:B------:R-:W5:Y:S04]  /*0f10*/  LDG.E R34, desc[UR8][R16.64+0x14] ;  /* 0x0000140810227981 */ /* 0x000f68000c1e1900 */
[----:B-----5:R5:W-:Y:S04]  /*0f20*/  STG.E desc[UR8][R30.64+0x14], R34 ;  /* 0x000014221e007986 */ /* 0x020be8000c101908 */
[----:B0-----:R-:W2:Y:S04]  /*0f30*/  LDG.E R29, desc[UR8][R16.64+0x18] ;  /* 0x00001808101d7981 */ /* 0x001ea8000c1e1900 */
[----:B--2---:R0:W-:Y:S04]  /*0f40*/  STG.E desc[UR8][R30.64+0x18], R29 ;  /* 0x0000181d1e007986 */ /* 0x0041e8000c101908 */
[----:B-1----:R-:W2:Y:S04]  /*0f50*/  LDG.E R33, desc[UR8][R16.64+0x1c] ;  /* 0x00001c0810217981 */ /* 0x002ea8000c1e1900 */
[----:B--2---:R1:W-:Y:S04]  /*0f60*/  STG.E desc[UR8][R30.64+0x1c], R33 ;  /* 0x00001c211e007986 */ /* 0x0043e8000c101908 */
[----:B------:R-:W2:Y:S04]  /*0f70*/  LDG.E R35, desc[UR8][R16.64+0x20] ;  /* 0x0000200810237981 */ /* 0x000ea8000c1e1900 */
[----:B--2---:R2:W-:Y:S04]  /*0f80*/  STG.E desc[UR8][R30.64+0x20], R35 ;  /* 0x000020231e007986 */ /* 0x0045e8000c101908 */
[----:B---3--:R-:W3:Y:S04]  /*0f90*/  LDG.E R37, desc[UR8][R16.64+0x24] ;  /* 0x0000240810257981 */ /* 0x008ee8000c1e1900 */
[----:B---3--:R3:W-:Y:S04]  /*0fa0*/  STG.E desc[UR8][R30.64+0x24], R37 ;  /* 0x000024251e007986 */ /* 0x0087e8000c101908 */
[----:B----4-:R-:W4:Y:S04]  /*0fb0*/  LDG.E R32, desc[UR8][R16.64+0x28] ;  /* 0x0000280810207981 */ /* 0x010f28000c1e1900 */
[----:B----4-:R-:W-:Y:S04]  /*0fc0*/  STG.E desc[UR8][R30.64+0x28], R32 ;  /* 0x000028201e007986 */ /* 0x010fe8000c101908 */
[----:B-----5:R-:W4:Y:S04]  /*0fd0*/  LDG.E R34, desc[UR8][R16.64+0x2c] ;  /* 0x00002c0810227981 */ /* 0x020f28000c1e1900 */
[----:B----4-:R-:W-:Y:S04]  /*0fe0*/  STG.E desc[UR8][R30.64+0x2c], R34 ;  /* 0x00002c221e007986 */ /* 0x010fe8000c101908 */
[----:B0-----:R-:W4:Y:S04]  /*0ff0*/  LDG.E R29, desc[UR8][R16.64+0x30] ;  /* 0x00003008101d7981 */ /* 0x001f28000c1e1900 */
[----:B----4-:R-:W-:Y:S04]  /*1000*/  STG.E desc[UR8][R30.64+0x30], R29 ;  /* 0x0000301d1e007986 */ /* 0x010fe8000c101908 */
[----:B-1----:R-:W4:Y:S04]  /*1010*/  LDG.E R33, desc[UR8][R16.64+0x34] ;  /* 0x0000340810217981 */ /* 0x002f28000c1e1900 */
[----:B----4-:R-:W-:Y:S04]  /*1020*/  STG.E desc[UR8][R30.64+0x34], R33 ;  /* 0x000034211e007986 */ /* 0x010fe8000c101908 */
[----:B--2---:R-:W2:Y:S01]  /*1030*/  LDG.E R35, desc[UR8][R16.64+0x38] ;  /* 0x0000380810237981 */ /* 0x004ea2000c1e1900 */
[----:B------:R-:W-:-:S03]  /*1040*/  ISETP.NE.AND P5, PT, R14, UR7, PT ;  /* 0x000000070e007c0c */ /* 0x000fc6000bfa5270 */
[----:B--2---:R-:W-:Y:S04]  /*1050*/  STG.E desc[UR8][R30.64+0x38], R35 ;  /* 0x000038231e007986 */ /* 0x004fe8000c101908 */
[----:B---3--:R0:W2:Y:S02]  /*1060*/  LDG.E R37, desc[UR8][R16.64+0x3c] ;  /* 0x00003c0810257981 */ /* 0x0080a4000c1e1900 */
[----:B0-----:R-:W-:Y:S02]  /*1070*/  IMAD.MOV.U32 R16, RZ, RZ, R20 ;  /* 0x000000ffff107224 */ /* 0x001fe400078e0014 */
[----:B------:R-:W-:Y:S01]  /*1080*/  IMAD.MOV.U32 R17, RZ, RZ, R21 ;  /* 0x000000ffff117224 */ /* 0x000fe200078e0015 */
[----:B--2---:R0:W-:Y:S02]  /*1090*/  STG.E desc[UR8][R30.64+0x3c], R37 ;  /* 0x00003c251e007986 */ /* 0x0041e4000c101908 */
[----:B0-----:R-:W-:-:S02]  /*10a0*/  IMAD.MOV.U32 R30, RZ, RZ, R19 ;  /* 0x000000ffff1e7224 */ /* 0x001fc400078e0013 */
[----:B------:R-:W-:Y:S01]  /*10b0*/  IMAD.MOV.U32 R31, RZ, RZ, R18 ;  /* 0x000000ffff1f7224 */ /* 0x000fe200078e0012 */
[----:B------:R-:W-:Y:S06]  /*10c0*/  @P5 BRA `(.L_x_18) ;  /* 0xfffffffc00545947 */ /* 0x000fec000383ffff */
.L_x_17:
[----:B------:R-:W-:-:S13]  /*10d0*/  ISETP.NE.AND P5, PT, R9, RZ, PT ;  /* 0x000000ff0900720c */ /* 0x000fda0003fa5270 */
[----:B------:R-:W-:Y:S05]  /*10e0*/  @!P5 BRA `(.L_x_19) ;  /* 0x00000004003cd947 */ /* 0x000fea0003800000 */
[----:B------:R-:W-:Y:S05]  /*10f0*/  @!P2 BRA `(.L_x_20) ;  /* 0x000000000060a947 */ /* 0x000fea0003800000 */
[----:B01234-:R-:W2:Y:S01]  /*1100*/  LDG.E R29, desc[UR8][R16.64] ;  /* 0x00000008101d7981 */ /* 0x01fea2000c1e1900 */
[----:B------:R-:W-:-:S05]  /*1110*/  IADD3 R20, P5, PT, R16, 0x20, RZ ;  /* 0x0000002010147810 */ /* 0x000fca0007fbe0ff */
[----:B------:R-:W-:Y:S01]  /*1120*/  IMAD.X R21, RZ, RZ, R17, P5 ;  /* 0x000000ffff157224 */ /* 0x000fe200028e0611 */
[----:B------:R-:W-:-:S05]  /*1130*/  IADD3 R19, P5, PT, R30, 0x20, RZ ;  /* 0x000000201e137810 */ /* 0x000fca0007fbe0ff */
[----:B------:R-:W-:Y:S01]  /*1140*/  IMAD.X R18, RZ, RZ, R31, P5 ;  /* 0x000000ffff127224 */ /* 0x000fe200028e061f */
[----:B--2---:R0:W-:Y:S04]  /*1150*/  STG.E desc[UR8][R30.64], R29 ;  /* 0x0000001d1e007986 */ /* 0x0041e8000c101908 */
[----:B------:R-:W2:Y:S04]  /*1160*/  LDG.E R33, desc[UR8][R16.64+0x4] ;  /* 0x0000040810217981 */ /* 0x000ea8000c1e1900 */
[----:B--2---:R1:W-:Y:S04]  /*1170*/  STG.E desc[UR8][R30.64+0x4], R33 ;  /* 0x000004211e007986 */ /* 0x0043e8000c101908 */
[----:B------:R-:W2:Y:S04]  /*1180*/  LDG.E R35, desc[UR8][R16.64+0x8] ;  /* 0x0000080810237981 */ /* 0x000ea8000c1e1900 */
[----:B--2---:R-:W-:Y:S04]  /*1190*/  STG.E desc[UR8][R30.64+0x8], R35 ;  /* 0x000008231e007986 */ /* 0x004fe8000c101908 */
[----:B------:R-:W2:Y:S04]  /*11a0*/  LDG.E R37, desc[UR8][R16.64+0xc] ;  /* 0x00000c0810257981 */ /* 0x000ea8000c1e1900 */
[----:B--2---:R-:W-:Y:S04]  /*11b0*/  STG.E desc[UR8][R30.64+0xc], R37 ;  /* 0x00000c251e007986 */ /* 0x004fe8000c101908 */
[----:B------:R-:W2:Y:S04]  /*11c0*/  LDG.E R32, desc[UR8][R16.64+0x10] ;  /* 0x0000100810207981 */ /* 0x000ea8000c1e1900 */
[----:B--2---:R-:W-:Y:S04]  /*11d0*/  STG.E desc[UR8][R30.64+0x10], R32 ;  /* 0x000010201e007986 */ /* 0x004fe8000c101908 */
[----:B------:R-:W2:Y:S04]  /*11e0*/  LDG.E R34, desc[UR8][R16.64+0x14] ;  /* 0x0000140810227981 */ /* 0x000ea8000c1e1900 */
[----:B--2---:R-:W-:Y:S04]  /*11f0*/  STG.E desc[UR8][R30.64+0x14], R34 ;  /* 0x000014221e007986 */ /* 0x004fe8000c101908 */
[----:B0-----:R-:W2:Y:S04]  /*1200*/  LDG.E R29, desc[UR8][R16.64+0x18] ;  /* 0x00001808101d7981 */ /* 0x001ea8000c1e1900 */
[----:B--2---:R-:W-:Y:S04]  /*1210*/  STG.E desc[UR8][R30.64+0x18], R29 ;  /* 0x0000181d1e007986 */ /* 0x004fe8000c101908 */
[----:B-1----:R0:W2:Y:S02]  /*1220*/  LDG.E R33, desc[UR8][R16.64+0x1c] ;  /* 0x00001c0810217981 */ /* 0x0020a4000c1e1900 */
[----:B0-----:R-:W-:-:S02]  /*1230*/  IMAD.MOV.U32 R16, RZ, RZ, R20 ;  /* 0x000000ffff107224 */ /* 0x001fc400078e0014 */
[----:B------:R-:W-:Y:S01]  /*1240*/  IMAD.MOV.U32 R17, RZ, RZ, R21 ;  /* 0x000000ffff117224 */ /* 0x000fe200078e0015 */
[----:B--2---:R0:W-:Y:S02]  /*1250*/  STG.E desc[UR8][R30.64+0x1c], R33 ;  /* 0x00001c211e007986 */ /* 0x0041e4000c101908 */
[----:B0-----:R-:W-:Y:S02]  /*1260*/  IMAD.MOV.U32 R30, RZ, RZ, R19 ;  /* 0x000000ffff1e7224 */ /* 0x001fe400078e0013 */
[----:B------:R-:W-:-:S07]  /*1270*/  IMAD.MOV.U32 R31, RZ, RZ, R18 ;  /* 0x000000ffff1f7224 */ /* 0x000fce00078e0012 */
.L_x_20:
[----:B------:R-:W-:-:S13]  /*1280*/  ISETP.NE.AND P5, PT, R6, RZ, PT ;  /* 0x000000ff0600720c */ /* 0x000fda0003fa5270 */
[----:B------:R-:W-:Y:S05]  /*1290*/  @!P5 BRA `(.L_x_19) ;  /* 0x0000000000d0d947 */ /* 0x000fea0003800000 */
[----:B------:R-:W-:Y:S02]  /*12a0*/  VIADD R20, R6, 0xffffffff ;  /* 0xffffffff06147836 */ /* 0x000fe40000000000 */
[----:B01234-:R-:W-:Y:S02]  /*12b0*/  IMAD.MOV.U32 R18, RZ, RZ, R16 ;  /* 0x000000ffff127224 */ /* 0x01ffe400078e0010 */
[----:B------:R-:W-:Y:S01]  /*12c0*/  IMAD.MOV.U32 R19, RZ, RZ, R17 ;  /* 0x000000ffff137224 */ /* 0x000fe200078e0011 */
[----:B------:R-:W-:Y:S01]  /*12d0*/  ISETP.GE.U32.AND P5, PT, R20, 0x3, PT ;  /* 0x000000031400780c */ /* 0x000fe20003fa6070 */
[----:B------:R-:W-:Y:S01]  /*12e0*/  IMAD.MOV.U32 R21, RZ, RZ, R31 ;  /* 0x000000ffff157224 */ /* 0x000fe200078e001f */
[----:B------:R-:W-:-:S11]  /*12f0*/  MOV R20, R30 ;  /* 0x0000001e00147202 */ /* 0x000fd60000000f00 */
[----:B------:R-:W2:Y:S01]  /*1300*/  @P5 LDG.E R29, desc[UR8][R16.64] ;  /* 0x00000008101d5981 */ /* 0x000ea2000c1e1900 */
[----:B------:R-:W-:-:S05]  /*1310*/  @P5 IADD3 R18, P6, PT, R16, 0x10, RZ ;  /* 0x0000001010125810 */ /* 0x000fca0007fde0ff */
[----:B------:R-:W-:Y:S01]  /*1320*/  @P5 IMAD.X R19, RZ, RZ, R17, P6 ;  /* 0x000000ffff135224 */ /* 0x000fe200030e0611 */
[----:B------:R-:W-:-:S05]  /*1330*/  @P5 IADD3 R20, P6, PT, R30, 0x10, RZ ;  /* 0x000000101e145810 */ /* 0x000fca0007fde0ff */
[----:B------:R-:W-:Y:S01]  /*1340*/  @P5 IMAD.X R21, RZ, RZ, R31, P6 ;  /* 0x000000ffff155224 */ /* 0x000fe200030e061f */
[----:B--2---:R-:W-:Y:S04]  /*1350*/  @P5 STG.E desc[UR8][R30.64], R29 ;  /* 0x0000001d1e005986 */ /* 0x004fe8000c101908 */
[----:B------:R-:W2:Y:S04]  /*1360*/  @P5 LDG.E R33, desc[UR8][R16.64+0x4] ;  /* 0x0000040810215981 */ /* 0x000ea8000c1e1900 */
[----:B--2---:R-:W-:Y:S04]  /*1370*/  @P5 STG.E desc[UR8][R30.64+0x4], R33 ;  /* 0x000004211e005986 */ /* 0x004fe8000c101908 */
[----:B------:R-:W2:Y:S04]  /*1380*/  @P5 LDG.E R35, desc[UR8][R16.64+0x8] ;  /* 0x0000080810235981 */ /* 0x000ea8000c1e1900 */
[----:B--2---:R-:W-:Y:S04]  /*1390*/  @P5 STG.E desc[UR8][R30.64+0x8], R35 ;  /* 0x000008231e005986 */ /* 0x004fe8000c101908 */
[----:B------:R0:W2:Y:S02]  /*13a0*/  @P5 LDG.E R37, desc[UR8][R16.64+0xc] ;  /* 0x00000c0810255981 */ /* 0x0000a4000c1e1900 */
[----:B0-----:R-:W-:-:S02]  /*13b0*/  @P5 IMAD.MOV.U32 R16, RZ, RZ, R18 ;  /* 0x000000ffff105224 */ /* 0x001fc400078e0012 */
[----:B------:R-:W-:Y:S01]  /*13c0*/  @P5 IMAD.MOV.U32 R17, RZ, RZ, R19 ;  /* 0x000000ffff115224 */ /* 0x000fe200078e0013 */
[----:B--2---:R0:W-:Y:S02]  /*13d0*/  @P5 STG.E desc[UR8][R30.64+0xc], R37 ;  /* 0x00000c251e005986 */ /* 0x0041e4000c101908 */
[----:B0-----:R-:W-:Y:S02]  /*13e0*/  @P5 IMAD.MOV.U32 R30, RZ, RZ, R20 ;  /* 0x000000ffff1e5224 */ /* 0x001fe400078e0014 */
[----:B------:R-:W-:Y:S01]  /*13f0*/  @P5 IMAD.MOV.U32 R31, RZ, RZ, R21 ;  /* 0x000000ffff1f5224 */ /* 0x000fe200078e0015 */
[----:B------:R-:W-:-:S13]  /*1400*/  ISETP.NE.AND P5, PT, R5, RZ, PT ;  /* 0x000000ff0500720c */ /* 0x000fda0003fa5270 */
[----:B------:R-:W-:Y:S05]  /*1410*/  @!P5 BRA `(.L_x_19) ;  /* 0x000000000070d947 */ /* 0x000fea0003800000 */
[----:B------:R-:W2:Y:S01]  /*1420*/  LDG.E R17, desc[UR8][R18.64] ;  /* 0x0000000812117981 */ /* 0x000ea2000c1e1900 */
[----:B------:R-:W-:-:S05]  /*1430*/  IADD3 R16, P5, PT, R18, 0x4, RZ ;  /* 0x0000000412107810 */ /* 0x000fca0007fbe0ff */
[----:B------:R-:W-:Y:S01]  /*1440*/  IMAD.X R29, RZ, RZ, R19, P5 ;  /* 0x000000ffff1d7224 */ /* 0x000fe200028e0613 */
[----:B------:R-:W-:-:S05]  /*1450*/  IADD3 R30, P5, PT, R20, 0x4, RZ ;  /* 0x00000004141e7810 */ /* 0x000fca0007fbe0ff */
[----:B------:R-:W-:Y:S01]  /*1460*/  IMAD.X R31, RZ, RZ, R21, P5 ;  /* 0x000000ffff1f7224 */ /* 0x000fe200028e0615 */
[----:B------:R-:W-:Y:S01]  /*1470*/  ISETP.NE.AND P5, PT, R5, 0x1, PT ;  /* 0x000000010500780c */ /* 0x000fe20003fa5270 */
[----:B--2---:R0:W-:Y:S02]  /*1480*/  STG.E desc[UR8][R20.64], R17 ;  /* 0x0000001114007986 */ /* 0x0041e4000c101908 */
[----:B0-----:R-:W-:-:S10]  /*1490*/  IMAD.MOV.U32 R17, RZ, RZ, R29 ;  /* 0x000000ffff117224 */ /* 0x001fd400078e001d */
[----:B------:R-:W-:Y:S05]  /*14a0*/  @!P5 BRA `(.L_x_19) ;  /* 0x00000000004cd947 */ /* 0x000fea0003800000 */
[----:B------:R-:W2:Y:S01]  /*14b0*/  LDG.E R35, desc[UR8][R18.64+0x4] ;  /* 0x0000040812237981 */ /* 0x000ea2000c1e1900 */
[----:B------:R-:W-:-:S05]  /*14c0*/  IADD3 R16, P5, PT, R18, 0x8, RZ ;  /* 0x0000000812107810 */ /* 0x000fca0007fbe0ff */
[----:B------:R-:W-:Y:S01]  /*14d0*/  IMAD.X R17, RZ, RZ, R19, P5 ;  /* 0x000000ffff117224 */ /* 0x000fe200028e0613 */
[----:B------:R-:W-:-:S13]  /*14e0*/  ISETP.NE.AND P5, PT, R5, 0x2, PT ;  /* 0x000000020500780c */ /* 0x000fda0003fa5270 */
[----:B------:R-:W-:-:S05]  /*14f0*/  @P5 IADD3 R30, P6, PT, R18, 0xc, RZ ;  /* 0x0000000c121e5810 */ /* 0x000fca0007fde0ff */
[----:B------:R-:W-:Y:S01]  /*1500*/  @P5 IMAD.X R31, RZ, RZ, R19, P6 ;  /* 0x000000ffff1f5224 */ /* 0x000fe200030e0613 */
[----:B------:R-:W-:-:S05]  /*1510*/  IADD3 R32, P6, PT, R20, 0x8, RZ ;  /* 0x0000000814207810 */ /* 0x000fca0007fde0ff */
[--C-:B------:R-:W-:Y:S01]  /*1520*/  IMAD.X R33, RZ, RZ, R21.reuse, P6 ;  /* 0x000000ffff217224 */ /* 0x100fe200030e0615 */
[----:B------:R-:W-:Y:S01]  /*1530*/  @P5 IADD3 R29, P6, PT, R20, 0xc, RZ ;  /* 0x0000000c141d5810 */ /* 0x000fe20007fde0ff */
[----:B--2---:R0:W-:Y:S04]  /*1540*/  STG.E desc[UR8][R20.64+0x4], R35 ;  /* 0x0000042314007986 */ /* 0x0041e8000c101908 */
[----:B------:R-:W-:Y:S01]  /*1550*/  @P5 IMAD.X R34, RZ, RZ, R21, P6 ;  /* 0x000000ffff225224 */ /* 0x000fe200030e0615 */
[----:B------:R-:W2:Y:S01]  /*1560*/  @P5 LDG.E R37, desc[UR8][R18.64+0x8] ;  /* 0x0000080812255981 */ /* 0x000ea2000c1e1900 */
[----:B------:R-:W-:Y:S02]  /*1570*/  @P5 IMAD.MOV.U32 R16, RZ, RZ, R30 ;  /* 0x000000ffff105224 */ /* 0x000fe400078e001e */
[----:B------:R-:W-:-:S02]  /*1580*/  @P5 IMAD.MOV.U32 R17, RZ, RZ, R31 ;  /* 0x000000ffff115224 */ /* 0x000fc400078e001f */
[----:B------:R-:W-:Y:S02]  /*1590*/  IMAD.MOV.U32 R30, RZ, RZ, R32 ;  /* 0x000000ffff1e7224 */ /* 0x000fe400078e0020 */
[----:B------:R-:W-:Y:S02]  /*15a0*/  IMAD.MOV.U32 R31, RZ, RZ, R33 ;  /* 0x000000ffff1f7224 */ /* 0x000fe400078e0021 */
[----:B------:R-:W-:Y:S02]  /*15b0*/  @P5 IMAD.MOV.U32 R30, RZ, RZ, R29 ;  /* 0x000000ffff1e5224 */ /* 0x000fe400078e001d */
[----:B------:R-:W-:Y:S01]  /*15c0*/  @P5 IMAD.MOV.U32 R31, RZ, RZ, R34 ;  /* 0x000000ffff1f5224 */ /* 0x000fe200078e0022 */
[----:B--2---:R0:W-:Y:S06]  /*15d0*/  @P5 STG.E desc[UR8][R20.64+0x8], R37 ;  /* 0x0000082514005986 */ /* 0x0041ec000c101908 */
.L_x_19:
[----:B------:R-:W-:-:S13]  /*15e0*/  ISETP.GE.U32.AND P5, PT, R4, 0xf, PT ;  /* 0x0000000f0400780c */ /* 0x000fda0003fa6070 */
[----:B------:R-:W-:Y:S05]  /*15f0*/  @!P5 BRA `(.L_x_21) ;  /* 0x000000000064d947 */ /* 0x000fea0003800000 */
[----:B-1234-:R-:W1:Y:S01]  /*1600*/  LDC R19, c[0x0][0x3b0] ;  /* 0x0000ec00ff137b82 */ /* 0x01ee620000000800 */
[----:B------:R-:W-:-:S05]  /*1610*/  UMOV UR7, URZ ;  /* 0x000000ff00077c82 */ /* 0x000fca0008000000 */
.L_x_22:
[----:B------:R-:W-:Y:S01]  /*1620*/  IADD3 R18, P5, PT, R30, 0x40, RZ ;  /* 0x000000401e127810 */ /* 0x000fe20007fbe0ff */
[----:B------:R-:W-:Y:S01]  /*1630*/  UIADD3 UR7, UPT, UPT, UR7, 0x10, URZ ;  /* 0x0000001007077890 */ /* 0x000fe2000fffe0ff */
[----:B-1----:R-:W-:Y:S03]  /*1640*/  STG.E desc[UR8][R30.64], R19 ;  /* 0x000000131e007986 */ /* 0x002fe6000c101908 */
[----:B0-----:R-:W-:Y:S01]  /*1650*/  IMAD.X R21, RZ, RZ, R31, P5 ;  /* 0x000000ffff157224 */ /* 0x001fe200028e061f */
        /* <DEDUP_REMOVED lines=19> */
.L_x_21:
[----:B------:R-:W-:-:S13]  /*1790*/  ISETP.NE.AND P5, PT, R8, RZ, PT ;  /* 0x000000ff0800720c */ /* 0x000fda0003fa5270 */
[----:B------:R-:W-:Y:S05]  /*17a0*/  @!P5 BRA `(.L_x_23) ;  /* 0x0000000000b4d947 */ /* 0x000fea0003800000 */
[----:B------:R-:W-:Y:S05]  /*17b0*/  @!P3 BRA `(.L_x_24) ;  /* 0x000000000034b947 */ /* 0x000fea0003800000 */
[----:B-1234-:R-:W1:Y:S01]  /*17c0*/  LDC R19, c[0x0][0x3b0] ;  /* 0x0000ec00ff137b82 */ /* 0x01ee620000000800 */
[----:B------:R-:W-:-:S05]  /*17d0*/  IADD3 R18, P5, PT, R30, 0x20, RZ ;  /* 0x000000201e127810 */ /* 0x000fca0007fbe0ff */
[----:B0-----:R-:W-:Y:S01]  /*17e0*/  IMAD.X R21, RZ, RZ, R31, P5 ;  /* 0x000000ffff157224 */ /* 0x001fe200028e061f */
        /* <DEDUP_REMOVED lines=9> */
[----:B------:R-:W-:-:S07]  /*1880*/  IMAD.MOV.U32 R31, RZ, RZ, R21 ;  /* 0x000000ffff1f7224 */ /* 0x000fce00078e0015 */
.L_x_24:
[----:B------:R-:W-:-:S13]  /*1890*/  ISETP.NE.AND P5, PT, R7, RZ, PT ;  /* 0x000000ff0700720c */ /* 0x000fda0003fa5270 */
[----:B------:R-:W-:Y:S05]  /*18a0*/  @!P5 BRA `(.L_x_23) ;  /* 0x000000000074d947 */ /* 0x000fea0003800000 */
[----:B-1234-:R-:W-:Y:S01]  /*18b0*/  IMAD.MOV.U32 R18, RZ, RZ, R30 ;  /* 0x000000ffff127224 */ /* 0x01efe200078e001e */
[----:B------:R-:W-:Y:S01]  /*18c0*/  MOV R19, R31 ;  /* 0x0000001f00137202 */ /* 0x000fe20000000f00 */
[----:B------:R-:W-:Y:S06]  /*18d0*/  @!P4 BRA `(.L_x_25) ;  /* 0x000000000024c947 */ /* 0x000fec0003800000 */
[----:B0-----:R-:W0:Y:S01]  /*18e0*/  LDC R21, c[0x0][0x3b0] ;  /* 0x0000ec00ff157b82 */ /* 0x001e220000000800 */
[----:B------:R-:W-:-:S05]  /*18f0*/  IADD3 R18, P5, PT, R30, 0x10, RZ ;  /* 0x000000101e127810 */ /* 0x000fca0007fbe0ff */
[----:B------:R-:W-:Y:S01]  /*1900*/  IMAD.X R19, RZ, RZ, R31, P5 ;  /* 0x000000ffff137224 */ /* 0x000fe200028e061f */
[----:B0-----:R-:W-:Y:S04]  /*1910*/  STG.E desc[UR8][R30.64], R21 ;  /* 0x000000151e007986 */ /* 0x001fe8000c101908 */
[----:B------:R-:W-:Y:S04]  /*1920*/  STG.E desc[UR8][R30.64+0x4], R21 ;  /* 0x000004151e007986 */ /* 0x000fe8000c101908 */
[----:B------:R-:W-:Y:S04]  /*1930*/  STG.E desc[UR8][R30.64+0x8], R21 ;  /* 0x000008151e007986 */ /* 0x000fe8000c101908 */
[----:B------:R0:W-:Y:S02]  /*1940*/  STG.E desc[UR8][R30.64+0xc], R21 ;  /* 0x00000c151e007986 */ /* 0x0001e4000c101908 */
[----:B0-----:R-:W-:-:S02]  /*1950*/  IMAD.MOV.U32 R30, RZ, RZ, R18 ;  /* 0x000000ffff1e7224 */ /* 0x001fc400078e0012 */
[----:B------:R-:W-:-:S07]  /*1960*/  IMAD.MOV.U32 R31, RZ, RZ, R19 ;  /* 0x000000ffff1f7224 */ /* 0x000fce00078e0013 */
.L_x_25:
        /* <DEDUP_REMOVED lines=13> */
[----:B0-----:R-:W-:-:S05]  /*1a40*/  @P5 IADD3 R20, P6, PT, R18, 0xc, RZ ;  /* 0x0000000c12145810 */ /* 0x001fca0007fde0ff */
[----:B------:R-:W-:Y:S02]  /*1a50*/  @P5 IMAD.X R21, RZ, RZ, R19, P6 ;  /* 0x000000ffff155224 */ /* 0x000fe400030e0613 */
[----:B------:R-:W-:Y:S02]  /*1a60*/  @P5 IMAD.MOV.U32 R30, RZ, RZ, R20 ;  /* 0x000000ffff1e5224 */ /* 0x000fe400078e0014 */
[----:B------:R-:W-:-:S07]  /*1a70*/  @P5 IMAD.MOV.U32 R31, RZ, RZ, R21 ;  /* 0x000000ffff1f5224 */ /* 0x000fce00078e0015 */
.L_x_23:
[----:B------:R-:W-:Y:S05]  /*1a80*/  BRA.U UP1, `(.L_x_26) ;  /* 0xffffffed01a47547 */ /* 0x000fea000b83ffff */
[----:B------:R-:W5:Y:S01]  /*1a90*/  LDCU UR6, c[0x0][0x39c] ;  /* 0x00007380ff0677ac */ /* 0x000f620008000800 */
[----:B------:R-:W-:Y:S01]  /*1aa0*/  ISETP.GE.U32.AND P5, PT, R13, 0xf, PT ;  /* 0x0000000f0d00780c */ /* 0x000fe20003fa6070 */
[----:B------:R-:W5:Y:S01]  /*1ab0*/  LDCU.64 UR10, c[0x0][0x3a0] ;  /* 0x00007400ff0a77ac */ /* 0x000f620008000a00 */
[----:B------:R-:W0:Y:S01]  /*1ac0*/  LDCU UR7, c[0x0][0x3ac] ;  /* 0x00007580ff0777ac */ /* 0x000e220008000800 */
[----:B-----5:R-:W-:-:S04]  /*1ad0*/  UIADD3 UR6, UPT, UPT, UR11, UR10, UR6 ;  /* 0x0000000a0b067290 */ /* 0x020fc8000fffe006 */
[----:B0-----:R-:W-:-:S04]  /*1ae0*/  UIMAD UR6, UR6, UR7, URZ ;  /* 0x00000007060672a4 */ /* 0x001fc8000f8e02ff */
[----:B------:R-:W-:-:S04]  /*1af0*/  ULOP3.LUT UR7, UR6, 0xf, URZ, 0xc0, !UPT ;  /* 0x0000000f06077892 */ /* 0x000fc8000f8ec0ff */
[----:B------:R-:W-:Y:S01]  /*1b00*/  UISETP.NE.AND UP1, UPT, UR7, URZ, UPT ;  /* 0x000000ff0700728c */ /* 0x000fe2000bf25270 */
[----:B------:R-:W-:Y:S10]  /*1b10*/  @!P5 BRA `(.L_x_27) ;  /* 0x000000000064d947 */ /* 0x000ff40003800000 */
[----:B-1234-:R-:W0:Y:S01]  /*1b20*/  LDC R19, c[0x0][0x3b0] ;  /* 0x0000ec00ff137b82 */ /* 0x01ee220000000800 */
[----:B------:R-:W-:-:S05]  /*1b30*/  UMOV UR6, URZ ;  /* 0x000000ff00067c82 */ /* 0x000fca0008000000 */
.L_x_28:
[----:B------:R-:W-:Y:S01]  /*1b40*/  IADD3 R18, P5, PT, R30, 0x40, RZ ;  /* 0x000000401e127810 */ /* 0x000fe20007fbe0ff */
        /* <DEDUP_REMOVED lines=22> */
.L_x_27:
[----:B------:R-:W-:Y:S05]  /*1cb0*/  BRA.U !UP1, `(.L_x_29) ;  /* 0x0000000109c47547 */ /* 0x000fea000b800000 */
[----:B------:R-:W-:-:S04]  /*1cc0*/  UIADD3 UR6, UPT, UPT, UR7, -0x1, URZ ;  /* 0xffffffff07067890 */ /* 0x000fc8000fffe0ff */
[----:B------:R-:W-:-:S09]  /*1cd0*/  UISETP.GE.U32.AND UP1, UPT, UR6, 0x7, UPT ;  /* 0x000000070600788c */ /* 0x000fd2000bf26070 */
[----:B------:R-:W-:Y:S05]  /*1ce0*/  BRA.U !UP1, `(.L_x_30) ;  /* 0x0000000109347547 */ /* 0x000fea000b800000 */
[----:B-1234-:R-:W0:Y:S01]  /*1cf0*/  LDC R19, c[0x0][0x3b0] ;  /* 0x0000ec00ff137b82 */ /* 0x01ee220000000800 */
[----:B------:R-:W-:-:S05]  /*1d00*/  IADD3 R18, P5, PT, R30, 0x20, RZ ;  /* 0x000000201e127810 */ /* 0x000fca0007fbe0ff */
[----:B------:R-:W-:Y:S01]  /*1d10*/  IMAD.X R21, RZ, RZ, R31, P5 ;  /* 0x000000ffff157224 */ /* 0x000fe200028e061f */
[----:B0-----:R-:W-:Y:S04]  /*1d20*/  STG.E desc[UR8][R30.64], R19 ;  /* 0x000000131e007986 */ /* 0x001fe8000c101908 */
        /* <DEDUP_REMOVED lines=9> */
.L_x_30:
[----:B------:R-:W-:-:S13]  /*1dc0*/  ISETP.NE.AND P5, PT, R26, RZ, PT ;  /* 0x000000ff1a00720c */ /* 0x000fda0003fa5270 */
[----:B------:R-:W-:Y:S05]  /*1dd0*/  @!P5 BRA `(.L_x_29) ;  /* 0x00000000007cd947 */ /* 0x000fea0003800000 */
[----:B------:R-:W-:Y:S02]  /*1de0*/  VIADD R20, R26, 0xffffffff ;  /* 0xffffffff1a147836 */ /* 0x000fe40000000000 */
[----:B-1234-:R-:W-:Y:S02]  /*1df0*/  IMAD.MOV.U32 R18, RZ, RZ, R30 ;  /* 0x000000ffff127224 */ /* 0x01efe400078e001e */
[----:B------:R-:W-:Y:S01]  /*1e00*/  IMAD.MOV.U32 R19, RZ, RZ, R31 ;  /* 0x000000ffff137224 */ /* 0x000fe200078e001f */
[----:B------:R-:W-:-:S13]  /*1e10*/  ISETP.GE.U32.AND P5, PT, R20, 0x3, PT ;  /* 0x000000031400780c */ /* 0x000fda0003fa6070 */
[----:B------:R-:W-:Y:S05]  /*1e20*/  @!P5 BRA `(.L_x_31) ;  /* 0x000000000024d947 */ /* 0x000fea0003800000 */
[----:B------:R-:W0:Y:S01]  /*1e30*/  LDC R21, c[0x0][0x3b0] ;  /* 0x0000ec00ff157b82 */ /* 0x000e220000000800 */
        /* <DEDUP_REMOVED lines=8> */
.L_x_31:
[----:B------:R-:W-:-:S13]  /*1ec0*/  ISETP.NE.AND P5, PT, R27, RZ, PT ;  /* 0x000000ff1b00720c */ /* 0x000fda0003fa5270 */
[----:B------:R-:W-:Y:S05]  /*1ed0*/  @!P5 BRA `(.L_x_29) ;  /* 0x00000000003cd947 */ /* 0x000fea0003800000 */
[----:B------:R-:W0:Y:S01]  /*1ee0*/  LDC R29, c[0x0][0x3b0] ;  /* 0x0000ec00ff1d7b82 */ /* 0x000e220000000800 */
[----:B------:R-:W-:-:S05]  /*1ef0*/  IADD3 R30, P5, PT, R18, 0x4, RZ ;  /* 0x00000004121e7810 */ /* 0x000fca0007fbe0ff */
[----:B------:R-:W-:Y:S01]  /*1f00*/  IMAD.X R31, RZ, RZ, R19, P5 ;  /* 0x000000ffff1f7224 */ /* 0x000fe200028e0613 */
[----:B------:R-:W-:Y:S01]  /*1f10*/  ISETP.NE.AND P5, PT, R27, 0x1, PT ;  /* 0x000000011b00780c */ /* 0x000fe20003fa5270 */
[----:B0-----:R0:W-:-:S12]  /*1f20*/  STG.E desc[UR8][R18.64], R29 ;  /* 0x0000001d12007986 */ /* 0x0011d8000c101908 */
        /* <DEDUP_REMOVED lines=10> */
.L_x_29:
[----:B------:R-:W-:Y:S05]  /*1fd0*/  BRA.U UP0, `(.L_x_32) ;  /* 0xffffffe500107547 */ /* 0x000fea000b83ffff */
[----:B01234-:R-:W0:Y:S01]  /*1fe0*/  LDC R18, c[0x0][0x390] ;  /* 0x0000e400ff127b82 */ /* 0x01fe220000000800 */
[----:B------:R-:W-:-:S06]  /*1ff0*/  UIADD3 UR4, UPT, UPT, UR4, 0x1, URZ ;  /* 0x0000000104047890 */ /* 0x000fcc000fffe0ff */
[----:B0-----:R-:W-:-:S13]  /*2000*/  ISETP.NE.AND P5, PT, R18, UR4, PT ;  /* 0x0000000412007c0c */ /* 0x001fda000bfa5270 */
[----:B------:R-:W-:Y:S05]  /*2010*/  @!P5 EXIT ;  /* 0x000000000000d94d */ /* 0x000fea0003800000 */
[----:B------:R-:W-:Y:S05]  /*2020*/  BRA `(.L_x_33) ;  /* 0xffffffe000f87947 */ /* 0x000fea000383ffff */
.L_x_6:
[C---:B------:R-:W-:Y:S01]  /*2030*/  LOP3.LUT R5, R2.reuse, 0xf, RZ, 0xc0, !PT ;  /* 0x0000000f02057812 */ /* 0x040fe200078ec0ff */
[----:B------:R-:W-:Y:S01]  /*2040*/  UMOV UR4, URZ ;  /* 0x000000ff00047c82 */ /* 0x000fe20008000000 */
[C---:B------:R-:W-:Y:S02]  /*2050*/  LOP3.LUT R6, R2.reuse, 0x7, RZ, 0xc0, !PT ;  /* 0x0000000702067812 */ /* 0x040fe400078ec0ff */
[----:B------:R-:W-:Y:S02]  /*2060*/  LOP3.LUT R7, R2, 0x3, RZ, 0xc0, !PT ;  /* 0x0000000302077812 */ /* 0x000fe400078ec0ff */
[C---:B------:R-:W-:Y:S02]  /*2070*/  LOP3.LUT R8, R18.reuse, 0xf, RZ, 0xc0, !PT ;  /* 0x0000000f12087812 */ /* 0x040fe400078ec0ff */
[C---:B------:R-:W-:Y:S02]  /*2080*/  LOP3.LUT R9, R18.reuse, 0x7, RZ, 0xc0, !PT ;  /* 0x0000000712097812 */ /* 0x040fe400078ec0ff */
[----:B------:R-:W-:-:S02]  /*2090*/  LOP3.LUT R10, R18, 0x7ffffff0, RZ, 0xc0, !PT ;  /* 0x7ffffff0120a7812 */ /* 0x000fc400078ec0ff */
[C---:B------:R-:W-:Y:S02]  /*20a0*/  LOP3.LUT R11, R19.reuse, 0xf, RZ, 0xc0, !PT ;  /* 0x0000000f130b7812 */ /* 0x040fe400078ec0ff */
[C---:B------:R-:W-:Y:S02]  /*20b0*/  LOP3.LUT R12, R19.reuse, 0x7, RZ, 0xc0, !PT ;  /* 0x00000007130c7812 */ /* 0x040fe400078ec0ff */
[----:B------:R-:W-:Y:S02]  /*20c0*/  LOP3.LUT R13, R19, 0x7ffffff0, RZ, 0xc0, !PT ;  /* 0x7ffffff0130d7812 */ /* 0x000fe400078ec0ff */
[C---:B------:R-:W-:Y:S02]  /*20d0*/  LOP3.LUT R22, R25.reuse, 0xf, RZ, 0xc0, !PT ;  /* 0x0000000f19167812 */ /* 0x040fe400078ec0ff */
[C---:B------:R-:W-:Y:S02]  /*20e0*/  LOP3.LUT R23, R25.reuse, 0x7, RZ, 0xc0, !PT ;  /* 0x0000000719177812 */ /* 0x040fe400078ec0ff */
[----:B------:R-:W-:-:S02]  /*20f0*/  LOP3.LUT R24, R25, 0x7ffffff0, RZ, 0xc0, !PT ;  /* 0x7ffffff019187812 */ /* 0x000fc400078ec0ff */
[----:B------:R-:W-:Y:S02]  /*2100*/  LOP3.LUT R2, R2, 0x7ffffff0, RZ, 0xc0, !PT ;  /* 0x7ffffff002027812 */ /* 0x000fe400078ec0ff */
[----:B------:R-:W-:Y:S02]  /*2110*/  LOP3.LUT R18, R18, 0x3, RZ, 0xc0, !PT ;  /* 0x0000000312127812 */ /* 0x000fe400078ec0ff */
[----:B------:R-:W-:Y:S02]  /*2120*/  LOP3.LUT R19, R19, 0x3, RZ, 0xc0, !PT ;  /* 0x0000000313137812 */ /* 0x000fe400078ec0ff */
[----:B------:R-:W-:-:S07]  /*2130*/  LOP3.LUT R25, R25, 0x3, RZ, 0xc0, !PT ;  /* 0x0000000319197812 */ /* 0x000fce00078ec0ff */
.L_x_55:
[----:B------:R-:W1:Y:S01]  /*2140*/  LDCU UR5, c[0x0][0x39c] ;  /* 0x00007380ff0577ac */ /* 0x000e620008000800 */
[----:B------:R-:W-:Y:S01]  /*2150*/  VIADD R26, R22, 0xffffffff ;  /* 0xffffffff161a7836 */ /* 0x000fe20000000000 */
[----:B------:R-:W-:Y:S01]  /*2160*/  IADD3 R27, PT, PT, R23, -0x1, RZ ;  /* 0xffffffff171b7810 */ /* 0x000fe20007ffe0ff */
[----:B------:R-:W-:Y:S01]  /*2170*/  VIADD R28, R8, 0xffffffff ;  /* 0xffffffff081c7836 */ /* 0x000fe20000000000 */
[----:B------:R-:W1:Y:S01]  /*2180*/  LDCU.64 UR10, c[0x0][0x3a0] ;  /* 0x00007400ff0a77ac */ /* 0x000e620008000a00 */
[----:B------:R-:W-:Y:S01]  /*2190*/  VIADD R15, R6, 0xffffffff ;  /* 0xffffffff060f7836 */ /* 0x000fe20000000000 */
[----:B------:R-:W-:Y:S01]  /*21a0*/  ISETP.GE.U32.AND P2, PT, R26, 0x7, PT ;  /* 0x000000071a00780c */ /* 0x000fe20003f46070 */
[----:B0-----:R-:W-:Y:S01]  /*21b0*/  VIADD R20, R9, 0xffffffff ;  /* 0xffffffff09147836 */ /* 0x001fe20000000000 */
[----:B------:R-:W2:Y:S01]  /*21c0*/  LDCU UR6, c[0x0][0x3a8] ;  /* 0x00007500ff0677ac */ /* 0x000ea20008000800 */
[----:B------:R-:W-:Y:S02]  /*21d0*/  ISETP.GE.U32.AND P1, PT, R27, 0x3, PT ;  /* 0x000000031b00780c */ /* 0x000fe40003f26070 */
[----:B------:R-:W-:-:S02]  /*21e0*/  ISETP.GE.U32.AND P0, PT, R28, 0x7, PT ;  /* 0x000000071c00780c */ /* 0x000fc40003f06070 */
[----:B------:R-:W-:Y:S02]  /*21f0*/  P2R R14, PR, RZ, 0x4 ;  /* 0x00000004ff0e7803 */ /* 0x000fe40000000000 */
[----:B------:R-:W-:Y:S02]  /*2200*/  P2R R14, PR, RZ, 0x2 ;  /* 0x00000002ff0e7803 */ /* 0x000fe40000000000 */
[----:B------:R-:W-:Y:S01]  /*2210*/  P2R R14, PR, RZ, 0x1 ;  /* 0x00000001ff0e7803 */ /* 0x000fe20000000000 */
[----:B------:R-:W-:Y:S01]  /*2220*/  VIADD R14, R5, 0xffffffff ;  /* 0xffffffff050e7836 */ /* 0x000fe20000000000 */
[----:B------:R-:W-:Y:S01]  /*2230*/  ISETP.GE.U32.AND P2, PT, R15, 0x3, PT ;  /* 0x000000030f00780c */ /* 0x000fe20003f46070 */
[----:B------:R-:W-:Y:S01]  /*2240*/  VIADD R15, R12, 0xffffffff ;  /* 0xffffffff0c0f7836 */ /* 0x000fe20000000000 */
[----:B------:R-:W-:Y:S01]  /*2250*/  ISETP.GE.U32.AND P0, PT, R20, 0x3, PT ;  /* 0x000000031400780c */ /* 0x000fe20003f06070 */
[----:B-1----:R-:W-:Y:S01]  /*2260*/  UIADD3 UR5, UPT, UPT, UR11, UR10, UR5 ;  /* 0x0000000a0b057290 */ /* 0x002fe2000fffe005 */
[----:B------:R-:W-:Y:S01]  /*2270*/  ISETP.GE.U32.AND P1, PT, R14, 0x7, PT ;  /* 0x000000070e00780c */ /* 0x000fe20003f26070 */
[----:B------:R-:W-:Y:S01]  /*2280*/  VIADD R14, R11, 0xffffffff ;  /* 0xffffffff0b0e7836 */ /* 0x000fe20000000000 */
[----:B------:R-:W-:Y:S01]  /*2290*/  ISETP.GE.U32.AND P4, PT, R15, 0x3, PT ;  /* 0x000000030f00780c */ /* 0x000fe20003f86070 */
[----:B--2---:R-:W-:-:S03]  /*22a0*/  UIMAD UR5, UR5, UR6, URZ ;  /* 0x00000006050572a4 */ /* 0x004fc6000f8e02ff */
[----:B------:R-:W-:Y:S01]  /*22b0*/  ISETP.GE.U32.AND P3, PT, R14, 0x7, PT ;  /* 0x000000070e00780c */ /* 0x000fe20003f66070 */
[----:B------:R-:W-:-:S03]  /*22c0*/  UIADD3 UR6, UPT, UPT, UR5, -0x1, URZ ;  /* 0xffffffff05067890 */ /* 0x000fc6000fffe0ff */
[----:B------:R-:W-:Y:S01]  /*22d0*/  UMOV UR5, URZ ;  /* 0x000000ff00057c82 */ /* 0x000fe20008000000 */
[----:B------:R-:W-:-:S11]  /*22e0*/  UISETP.GE.U32.AND UP2, UPT, UR6, 0xf, UPT ;  /* 0x0000000f0600788c */ /* 0x000fd6000bf46070 */
.L_x_54:
[----:B-1----:R-:W1:Y:S01]  /*22f0*/  LDCU UR6, c[0x0][0x394] ;  /* 0x00007280ff0677ac */ /* 0x002e620008000800 */
[----:B0-----:R-:W-:Y:S01]  /*2300*/  IMAD.MOV.U32 R21, RZ, RZ, RZ ;  /* 0x000000ffff157224 */ /* 0x001fe200078e00ff */
[----:B------:R-:W-:-:S04]  /*2310*/  UIADD3 UR5, UPT, UPT, UR5, 0x1, URZ ;  /* 0x0000000105057890 */ /* 0x000fc8000fffe0ff */
[----:B-1----:R-:W-:Y:S01]  /*2320*/  UISETP.NE.AND UP0, UPT, UR5, UR6, UPT ;  /* 0x000000060500728c */ /* 0x002fe2000bf05270 */
[----:B--234-:R-:W-:Y:S10]  /*2330*/  BRA.U !UP2, `(.L_x_34) ;  /* 0x000000010a5c7547 */ /* 0x01cff4000b800000 */
[----:B------:R-:W1:Y:S01]  /*2340*/  LDC R29, c[0x0][0x3b0] ;  /* 0x0000ec00ff1d7b82 */ /* 0x000e620000000800 */
[----:B------:R-:W-:-:S07]  /*2350*/  IMAD.MOV.U32 R21, RZ, RZ, RZ ;  /* 0x000000ffff157224 */ /* 0x000fce00078e00ff */
.L_x_35:
[----:B--2---:R-:W-:-:S04]  /*2360*/  IMAD.WIDE.U32 R14, R21, 0x4, R30 ;  /* 0x00000004150e7825 */ /* 0x004fc800078e001e */
[----:B------:R-:W-:Y:S01]  /*2370*/  VIADD R21, R21, 0x10 ;  /* 0x0000001015157836 */ /* 0x000fe20000000000 */
[----:B-1----:R2:W-:Y:S04]  /*2380*/  STG.E desc[UR8][R14.64], R29 ;  /* 0x0000001d0e007986 */ /* 0x0025e8000c101908 */
[----:B------:R-:W-:Y:S01]  /*2390*/  ISETP.NE.AND P5, PT, R21, R24, PT ;  /* 0x000000181500720c */ /* 0x000fe20003fa5270 */
        /* <DEDUP_REMOVED lines=17> */
.L_x_34:
[----:B------:R-:W-:-:S13]  /*24b0*/  ISETP.NE.AND P5, PT, R22, RZ, PT ;  /* 0x000000ff1600720c */ /* 0x000fda0003fa5270 */
[----:B------:R-:W-:Y:S05]  /*24c0*/  @!P5 BRA `(.L_x_36) ;  /* 0x000000000088d947 */ /* 0x000fea0003800000 */
[----:B------:R-:W-:-:S13]  /*24d0*/  ISETP.GE.U32.AND P6, PT, R26, 0x7, PT ;  /* 0x000000071a00780c */ /* 0x000fda0003fc6070 */
[----:B------:R-:W-:Y:S05]  /*24e0*/  @!P6 BRA `(.L_x_37) ;  /* 0x00000000002ce947 */ /* 0x000fea0003800000 */
        /* <DEDUP_REMOVED lines=11> */
.L_x_37:
[----:B------:R-:W-:-:S13]  /*25a0*/  ISETP.NE.AND P5, PT, R23, RZ, PT ;  /* 0x000000ff1700720c */ /* 0x000fda0003fa5270 */
[----:B------:R-:W-:Y:S05]  /*25b0*/  @!P5 BRA `(.L_x_36) ;  /* 0x00000000004cd947 */ /* 0x000fea0003800000 */
[----:B------:R-:W-:-:S13]  /*25c0*/  ISETP.GE.U32.AND P6, PT, R27, 0x3, PT ;  /* 0x000000031b00780c */ /* 0x000fda0003fc6070 */
[----:B------:R-:W-:Y:S05]  /*25d0*/  @!P6 BRA `(.L_x_38) ;  /* 0x00000000001ce947 */ /* 0x000fea0003800000 */
[----:B-12---:R-:W1:Y:S01]  /*25e0*/  LDC R29, c[0x0][0x3b0] ;  /* 0x0000ec00ff1d7b82 */ /* 0x006e620000000800 */
[----:B------:R-:W-:-:S04]  /*25f0*/  IMAD.WIDE.U32 R14, R21, 0x4, R30 ;  /* 0x00000004150e7825 */ /* 0x000fc800078e001e */
[----:B------:R-:W-:Y:S01]  /*2600*/  VIADD R21, R21, 0x4 ;  /* 0x0000000415157836 */ /* 0x000fe20000000000 */
[----:B-1----:R3:W-:Y:S04]  /*2610*/  STG.E desc[UR8][R14.64], R29 ;  /* 0x0000001d0e007986 */ /* 0x0027e8000c101908 */
[----:B------:R3:W-:Y:S04]  /*2620*/  STG.E desc[UR8][R14.64+0x4], R29 ;  /* 0x0000041d0e007986 */ /* 0x0007e8000c101908 */
[----:B------:R3:W-:Y:S04]  /*2630*/  STG.E desc[UR8][R14.64+0x8], R29 ;  /* 0x0000081d0e007986 */ /* 0x0007e8000c101908 */
[----:B------:R3:W-:Y:S02]  /*2640*/  STG.E desc[UR8][R14.64+0xc], R29 ;  /* 0x00000c1d0e007986 */ /* 0x0007e4000c101908 */
.L_x_38:
        /* <DEDUP_REMOVED lines=10> */
.L_x_36:
[----:B------:R-:W-:-:S05]  /*26f0*/  UMOV UR6, URZ ;  /* 0x000000ff00067c82 */ /* 0x000fca0008000000 */
.L_x_53:
[----:B------:R-:W5:Y:S01]  /*2700*/  LDCU UR7, c[0x0][0x398] ;  /* 0x00007300ff0777ac */ /* 0x000f620008000800 */
[----:B------:R-:W-:Y:S01]  /*2710*/  ISETP.GE.U32.AND P5, PT, R0, 0xf, PT ;  /* 0x0000000f0000780c */ /* 0x000fe20003fa6070 */
[----:B------:R-:W-:-:S04]  /*2720*/  UIADD3 UR6, UPT, UPT, UR6, 0x1, URZ ;  /* 0x0000000106067890 */ /* 0x000fc8000fffe0ff */
[----:B-----5:R-:W-:-:S08]  /*2730*/  UISETP.NE.AND UP1, UPT, UR6, UR7, UPT ;  /* 0x000000070600728c */ /* 0x020fd0000bf25270 */
[----:B0-----:R-:W-:Y:S05]  /*2740*/  @!P5 BRA `(.L_x_39) ;  /* 0x000000000064d947 */ /* 0x001fea0003800000 */
[----:B-1234-:R-:W1:Y:S01]  /*2750*/  LDC R15, c[0x0][0x3b0] ;  /* 0x0000ec00ff0f7b82 */ /* 0x01ee620000000800 */
[----:B------:R-:W-:-:S05]  /*2760*/  UMOV UR7, URZ ;  /* 0x000000ff00077c82 */ /* 0x000fca0008000000 */
.L_x_40:
[----:B------:R-:W-:Y:S01]  /*2770*/  IADD3 R14, P5, PT, R30, 0x40, RZ ;  /* 0x000000401e0e7810 */ /* 0x000fe20007fbe0ff */
[----:B------:R-:W-:Y:S01]  /*2780*/  UIADD3 UR7, UPT, UPT, UR7, 0x10, URZ ;  /* 0x0000001007077890 */ /* 0x000fe2000fffe0ff */
[----:B-1----:R-:W-:Y:S03]  /*2790*/  STG.E desc[UR8][R30.64], R15 ;  /* 0x0000000f1e007986 */ /* 0x002fe6000c101908 */
        /* <DEDUP_REMOVED lines=17> */
[----:B-1----:R-:W-:-:S02]  /*28b0*/  IMAD.MOV.U32 R30, RZ, RZ, R14 ;  /* 0x000000ffff1e7224 */ /* 0x002fc400078e000e */
[----:B------:R-:W-:Y:S01]  /*28c0*/  IMAD.MOV.U32 R31, RZ, RZ, R21 ;  /* 0x000000ffff1f7224 */ /* 0x000fe200078e0015 */
[----:B------:R-:W-:Y:S06]  /*28d0*/  @P5 BRA `(.L_x_40) ;  /* 0xfffffffc00a45947 */ /* 0x000fec000383ffff */
.L_x_39:
[----:B------:R-:W-:-:S13]  /*28e0*/  ISETP.NE.AND P5, PT, R8, RZ, PT ;  /* 0x000000ff0800720c */ /* 0x000fda0003fa5270 */
[----:B------:R-:W-:Y:S05]  /*28f0*/  @!P5 BRA `(.L_x_41) ;  /* 0x0000000000b8d947 */ /* 0x000fea0003800000 */
[----:B------:R-:W-:-:S13]  /*2900*/  ISETP.GE.U32.AND P6, PT, R28, 0x7, PT ;  /* 0x000000071c00780c */ /* 0x000fda0003fc6070 */
        /* <DEDUP_REMOVED lines=13> */
[----:B------:R-:W-:-:S07]  /*29e0*/  IMAD.MOV.U32 R31, RZ, RZ, R21 ;  /* 0x000000ffff1f7224 */ /* 0x000fce00078e0015 */
.L_x_42:
        /* <DEDUP_REMOVED lines=14> */
.L_x_43:
        /* <DEDUP_REMOVED lines=13> */
[----:B------:R-:W-:-:S04]  /*2ba0*/  @P5 IADD3 R20, P6, PT, R14, 0xc, RZ ;  /* 0x0000000c0e145810 */ /* 0x000fc80007fde0ff */
[----:B------:R-:W-:Y:S01]  /*2bb0*/  @P5 MOV R30, R20 ;  /* 0x00000014001e5202 */ /* 0x000fe20000000f00 */
[----:B------:R-:W-:-:S04]  /*2bc0*/  @P5 IMAD.X R21, RZ, RZ, R15, P6 ;  /* 0x000000ffff155224 */ /* 0x000fc800030e060f */
[----:B------:R-:W-:-:S07]  /*2bd0*/  @P5 IMAD.MOV.U32 R31, RZ, RZ, R21 ;  /* 0x000000ffff1f5224 */ /* 0x000fce00078e0015 */
.L_x_41:
[----:B------:R-:W-:-:S13]  /*2be0*/  ISETP.GE.U32.AND P5, PT, R3, 0xf, PT ;  /* 0x0000000f0300780c */ /* 0x000fda0003fa6070 */
[----:B------:R-:W-:Y:S05]  /*2bf0*/  @!P5 BRA `(.L_x_44) ;  /* 0x0000000000b0d947 */ /* 0x000fea0003800000 */
[----:B------:R-:W-:-:S05]  /*2c00*/  UMOV UR7, URZ ;  /* 0x000000ff00077c82 */ /* 0x000fca0008000000 */
.L_x_45:
        /* <DEDUP_REMOVED lines=43> */
.L_x_44:
        /* <DEDUP_REMOVED lines=27> */
.L_x_47:
[----:B------:R-:W-:-:S13]  /*3070*/  ISETP.NE.AND P5, PT, R6, RZ, PT ;  /* 0x000000ff0600720c */ /* 0x000fda0003fa5270 */
[----:B------:R-:W-:Y:S05]  /*3080*/  @!P5 BRA `(.L_x_46) ;  /* 0x0000000000c0d947 */ /* 0x000fea0003800000 */
[----:B01234-:R-:W2:Y:S01]  /*3090*/  @P2 LDG.E R29, desc[UR8][R16.64] ;  /* 0x00000008101d2981 */ /* 0x01fea2000c1e1900 */
[----:B------:R-:W-:Y:S01]  /*30a0*/  IMAD.MOV.U32 R14, RZ, RZ, R16 ;  /* 0x000000ffff0e7224 */ /* 0x000fe200078e0010 */
[----:B------:R-:W-:Y:S01]  /*30b0*/  @P2 IADD3 R14, P5, PT, R16, 0x10, RZ ;  /* 0x00000010100e2810 */ /* 0x000fe20007fbe0ff */
[--C-:B------:R-:W-:Y:S02]  /*30c0*/  IMAD.MOV.U32 R15, RZ, RZ, R17.reuse ;  /* 0x000000ffff0f7224 */ /* 0x100fe400078e0011 */
[----:B------:R-:W-:Y:S02]  /*30d0*/  IMAD.MOV.U32 R20, RZ, RZ, R30 ;  /* 0x000000ffff147224 */ /* 0x000fe400078e001e */
[----:B------:R-:W-:Y:S01]  /*30e0*/  @P2 IMAD.X R15, RZ, RZ, R17, P5 ;  /* 0x000000ffff0f2224 */ /* 0x000fe200028e0611 */
[----:B------:R-:W-:Y:S01]  /*30f0*/  @P2 IADD3 R20, P5, PT, R30, 0x10, RZ ;  /* 0x000000101e142810 */ /* 0x000fe20007fbe0ff */
[----:B------:R-:W-:-:S04]  /*3100*/  IMAD.MOV.U32 R21, RZ, RZ, R31 ;  /* 0x000000ffff157224 */ /* 0x000fc800078e001f */
[----:B------:R-:W-:Y:S01]  /*3110*/  @P2 IMAD.X R21, RZ, RZ, R31, P5 ;  /* 0x000000ffff152224 */ /* 0x000fe200028e061f */
[----:B--2---:R-:W-:Y:S04]  /*3120*/  @P2 STG.E desc[UR8][R30.64], R29 ;  /* 0x0000001d1e002986 */ /* 0x004fe8000c101908 */
[----:B------:R-:W2:Y:S04]  /*3130*/  @P2 LDG.E R33, desc[UR8][R16.64+0x4] ;  /* 0x0000040810212981 */ /* 0x000ea8000c1e1900 */
[----:B--2---:R-:W-:Y:S04]  /*3140*/  @P2 STG.E desc[UR8][R30.64+0x4], R33 ;  /* 0x000004211e002986 */ /* 0x004fe8000c101908 */
[----:B------:R-:W2:Y:S01]  /*3150*/  @P2 LDG.E R35, desc[UR8][R16.64+0x8] ;  /* 0x0000080810232981 */ /* 0x000ea2000c1e1900 */
[----:B------:R-:W-:-:S03]  /*3160*/  ISETP.NE.AND P5, PT, R7, RZ, PT ;  /* 0x000000ff0700720c */ /* 0x000fc60003fa5270 */
[----:B--2---:R-:W-:Y:S04]  /*3170*/  @P2 STG.E desc[UR8][R30.64+0x8], R35 ;  /* 0x000008231e002986 */ /* 0x004fe8000c101908 */
[----:B------:R0:W2:Y:S02]  /*3180*/  @P2 LDG.E R37, desc[UR8][R16.64+0xc] ;  /* 0x00000c0810252981 */ /* 0x0000a4000c1e1900 */
[----:B0-----:R-:W-:Y:S02]  /*3190*/  @P2 IMAD.MOV.U32 R16, RZ, RZ, R14 ;  /* 0x000000ffff102224 */ /* 0x001fe400078e000e */
[----:B------:R-:W-:Y:S01]  /*31a0*/  @P2 IMAD.MOV.U32 R17, RZ, RZ, R15 ;  /* 0x000000ffff112224 */ /* 0x000fe200078e000f */
[----:B--2---:R0:W-:Y:S02]  /*31b0*/  @P2 STG.E desc[UR8][R30.64+0xc], R37 ;  /* 0x00000c251e002986 */ /* 0x0041e4000c101908 */
[----:B0-----:R-:W-:-:S02]  /*31c0*/  @P2 IMAD.MOV.U32 R30, RZ, RZ, R20 ;  /* 0x000000ffff1e2224 */ /* 0x001fc400078e0014 */
[----:B------:R-:W-:Y:S01]  /*31d0*/  @P2 IMAD.MOV.U32 R31, RZ, RZ, R21 ;  /* 0x000000ffff1f2224 */ /* 0x000fe200078e0015 */
[----:B------:R-:W-:Y:S06]  /*31e0*/  @!P5 BRA `(.L_x_46) ;  /* 0x000000000068d947 */ /* 0x000fec0003800000 */
        /* <DEDUP_REMOVED lines=10> */
[----:B------:R-:W-:-:S04]  /*3290*/  IADD3 R16, P5, PT, R14, 0x8, RZ ;  /* 0x000000080e107810 */ /* 0x000fc80007fbe0ff */
[----:B------:R-:W-:Y:S02]  /*32a0*/  IADD3.X R17, PT, PT, RZ, R15, RZ, P5, !PT ;  /* 0x0000000fff117210 */ /* 0x000fe40002ffe4ff */
[----:B------:R-:W-:-:S05]  /*32b0*/  IADD3 R30, P5, PT, R20, 0x8, RZ ;  /* 0x00000008141e7810 */ /* 0x000fca0007fbe0ff */
[----:B------:R-:W-:Y:S01]  /*32c0*/  IMAD.X R31, RZ, RZ, R21, P5 ;  /* 0x000000ffff1f7224 */ /* 0x000fe200028e0615 */
[----:B------:R-:W-:-:S13]  /*32d0*/  ISETP.NE.AND P5, PT, R7, 0x2, PT ;  /* 0x000000020700780c */ /* 0x000fda0003fa5270 */
[----:B------:R-:W-:-:S05]  /*32e0*/  @P5 IADD3 R29, P6, PT, R14, 0xc, RZ ;  /* 0x0000000c0e1d5810 */ /* 0x000fca0007fde0ff */
[----:B------:R-:W-:Y:S01]  /*32f0*/  @P5 IMAD.X R34, RZ, RZ, R15, P6 ;  /* 0x000000ffff225224 */ /* 0x000fe200030e060f */
[----:B------:R-:W-:Y:S01]  /*3300*/  @P5 IADD3 R32, P6, PT, R20, 0xc, RZ ;  /* 0x0000000c14205810 */ /* 0x000fe20007fde0ff */
[----:B--2---:R0:W-:Y:S04]  /*3310*/  STG.E desc[UR8][R20.64+0x4], R35 ;  /* 0x0000042314007986 */ /* 0x0041e8000c101908 */
[----:B------:R-:W-:Y:S01]  /*3320*/  @P5 IMAD.X R33, RZ, RZ, R21, P6 ;  /* 0x000000ffff215224 */ /* 0x000fe200030e0615 */
[----:B------:R-:W2:Y:S01]  /*3330*/  @P5 LDG.E R37, desc[UR8][R14.64+0x8] ;  /* 0x000008080e255981 */ /* 0x000ea2000c1e1900 */
[----:B------:R-:W-:Y:S02]  /*3340*/  @P5 IMAD.MOV.U32 R16, RZ, RZ, R29 ;  /* 0x000000ffff105224 */ /* 0x000fe400078e001d */
[----:B------:R-:W-:-:S02]  /*3350*/  @P5 IMAD.MOV.U32 R17, RZ, RZ, R34 ;  /* 0x000000ffff115224 */ /* 0x000fc400078e0022 */
[----:B------:R-:W-:Y:S02]  /*3360*/  @P5 IMAD.MOV.U32 R30, RZ, RZ, R32 ;  /* 0x000000ffff1e5224 */ /* 0x000fe400078e0020 */
[----:B------:R-:W-:Y:S01]  /*3370*/  @P5 IMAD.MOV.U32 R31, RZ, RZ, R33 ;  /* 0x000000ffff1f5224 */ /* 0x000fe200078e0021 */
[----:B--2---:R0:W-:Y:S06]  /*3380*/  @P5 STG.E desc[UR8][R20.64+0x8], R37 ;  /* 0x0000082514005986 */ /* 0x0041ec000c101908 */
.L_x_46:
[----:B------:R-:W-:-:S13]  /*3390*/  ISETP.GE.U32.AND P5, PT, R4, 0xf, PT ;  /* 0x0000000f0400780c */ /* 0x000fda0003fa6070 */
[----:B------:R-:W-:Y:S05]  /*33a0*/  @!P5 BRA `(.L_x_48) ;  /* 0x000000000064d947 */ /* 0x000fea0003800000 */
[----:B-1234-:R-:W1:Y:S01]  /*33b0*/  LDC R15, c[0x0][0x3b0] ;  /* 0x0000ec00ff0f7b82 */ /* 0x01ee620000000800 */
[----:B------:R-:W-:-:S05]  /*33c0*/  UMOV UR7, URZ ;  /* 0x000000ff00077c82 */ /* 0x000fca0008000000 */
.L_x_49:
        /* <DEDUP_REMOVED lines=23> */
.L_x_48:
        /* <DEDUP_REMOVED lines=16> */
.L_x_51:
[----:B------:R-:W-:-:S13]  /*3640*/  ISETP.NE.AND P5, PT, R12, RZ, PT ;  /* 0x000000ff0c00720c */ /* 0x000fda0003fa5270 */
[----:B------:R-:W-:Y:S05]  /*3650*/  @!P5 BRA `(.L_x_50) ;  /* 0x000000000074d947 */ /* 0x000fea0003800000 */
[----:B-1234-:R-:W-:Y:S02]  /*3660*/  IMAD.MOV.U32 R14, RZ, RZ, R30 ;  /* 0x000000ffff0e7224 */ /* 0x01efe400078e001e */
[----:B------:R-:W-:Y:S01]  /*3670*/  IMAD.MOV.U32 R15, RZ, RZ, R31 ;  /* 0x000000ffff0f7224 */ /* 0x000fe200078e001f */
        /* <DEDUP_REMOVED lines=10> */
.L_x_52:
        /* <DEDUP_REMOVED lines=17> */
.L_x_50:
[----:B------:R-:W-:Y:S05]  /*3830*/  BRA.U UP1, `(.L_x_53) ;  /* 0xffffffed01b07547 */ /* 0x000fea000b83ffff */
[----:B------:R-:W-:Y:S05]  /*3840*/  BRA.U UP0, `(.L_x_54) ;  /* 0xffffffe900a87547 */ /* 0x000fea000b83ffff */
[----:B-1234-:R-:W1:Y:S01]  /*3850*/  LDC R14, c[0x0][0x390] ;  /* 0x0000e400ff0e7b82 */ /* 0x01ee620000000800 */
[----:B------:R-:W-:-:S06]  /*3860*/  UIADD3 UR4, UPT, UPT, UR4, 0x1, URZ ;  /* 0x0000000104047890 */ /* 0x000fcc000fffe0ff */
[----:B-1----:R-:W-:-:S13]  /*3870*/  ISETP.NE.AND P0, PT, R14, UR4, PT ;  /* 0x000000040e007c0c */ /* 0x002fda000bf05270 */
[----:B------:R-:W-:Y:S05]  /*3880*/  @!P0 EXIT ;  /* 0x000000000000894d */ /* 0x000fea0003800000 */
[----:B------:R-:W-:Y:S05]  /*3890*/  BRA `(.L_x_55) ;  /* 0xffffffe800287947 */ /* 0x000fea000383ffff */
.L_x_5:
[----:B------:R-:W-:Y:S01]  /*38a0*/  ISETP.GE.AND P0, PT, R27, 0x1, PT ;  /* 0x000000011b00780c */ /* 0x000fe20003f06270 */
[----:B------:R-:W-:Y:S02]  /*38b0*/  VIADD R13, R18, 0xffffffff ;  /* 0xffffffff120d7836 */ /* 0x000fe40000000000 */
[----:B------:R-:W-:Y:S02]  /*38c0*/  VIADD R12, R2, 0xffffffff ;  /* 0xffffffff020c7836 */ /* 0x000fe40000000000 */
[----:B------:R-:W-:-:S08]  /*38d0*/  VIADD R11, R19, 0xffffffff ;  /* 0xffffffff130b7836 */ /* 0x000fd00000000000 */
[----:B------:R-:W-:Y:S05]  /*38e0*/  @!P0 BRA `(.L_x_56) ;  /* 0x0000001800488947 */ /* 0x000fea0003800000 */
[C---:B------:R-:W-:Y:S01]  /*38f0*/  LOP3.LUT R10, R18.reuse, 0xf, RZ, 0xc0, !PT ;  /* 0x0000000f120a7812 */ /* 0x040fe200078ec0ff */
[----:B------:R-:W-:Y:S01]  /*3900*/  UMOV UR4, URZ ;  /* 0x000000ff00047c82 */ /* 0x000fe20008000000 */
[----:B------:R-:W-:Y:S02]  /*3910*/  LOP3.LUT R9, R18, 0x7, RZ, 0xc0, !PT ;  /* 0x0000000712097812 */ /* 0x000fe400078ec0ff */
[C---:B------:R-:W-:Y:S01]  /*3920*/  IADD3 R14, PT, PT, R27.reuse, -0x1, RZ ;  /* 0xffffffff1b0e7810 */ /* 0x040fe20007ffe0ff */
[----:B------:R-:W-:Y:S01]  /*3930*/  VIADD R0, R10, 0xffffffff ;  /* 0xffffffff0a007836 */ /* 0x000fe20000000000 */
[----:B------:R-:W-:Y:S01]  /*3940*/  LOP3.LUT R24, R27, 0x7, RZ, 0xc0, !PT ;  /* 0x000000071b187812 */ /* 0x000fe200078ec0ff */
[----:B------:R-:W-:Y:S01]  /*3950*/  VIADD R3, R9, 0xffffffff ;  /* 0xffffffff09037836 */ /* 0x000fe20000000000 */
[----:B------:R-:W-:Y:S02]  /*3960*/  ISETP.GE.U32.AND P2, PT, R14, 0xf, PT ;  /* 0x0000000f0e00780c */ /* 0x000fe40003f46070 */
[----:B------:R-:W-:Y:S01]  /*3970*/  ISETP.GE.U32.AND P1, PT, R0, 0x7, PT ;  /* 0x000000070000780c */ /* 0x000fe20003f26070 */
[----:B------:R-:W-:Y:S01]  /*3980*/  VIADD R29, R24, 0xffffffff ;  /* 0xffffffff181d7836 */ /* 0x000fe20000000000 */
[----:B------:R-:W-:-:S02]  /*3990*/  LOP3.LUT R8, R2, 0xf, RZ, 0xc0, !PT ;  /* 0x0000000f02087812 */ /* 0x000fc400078ec0ff */
[----:B------:R-:W-:Y:S02]  /*39a0*/  LOP3.LUT R7, R2, 0x7, RZ, 0xc0, !PT ;  /* 0x0000000702077812 */ /* 0x000fe400078ec0ff */
[----:B------:R-:W-:Y:S02]  /*39b0*/  LOP3.LUT R23, R27, 0xf, RZ, 0xc0, !PT ;  /* 0x0000000f1b177812 */ /* 0x000fe400078ec0ff */
[----:B------:R-:W-:Y:S01]  /*39c0*/  LOP3.LUT R6, R19, 0xf, RZ, 0xc0, !PT ;  /* 0x0000000f13067812 */ /* 0x000fe200078ec0ff */
[----:B------:R-:W-:Y:S01]  /*39d0*/  VIADD R4, R7, 0xffffffff ;  /* 0xffffffff07047836 */ /* 0x000fe20000000000 */
[----:B------:R-:W-:Y:S01]  /*39e0*/  ISETP.GE.U32.AND P0, PT, R3, 0x3, PT ;  /* 0x000000030300780c */ /* 0x000fe20003f06070 */
[----:B------:R-:W-:Y:S01]  /*39f0*/  VIADD R28, R23, 0xffffffff ;  /* 0xffffffff171c7836 */ /* 0x000fe20000000000 */
[----:B------:R-:W-:Y:S01]  /*3a00*/  P2R R3, PR, RZ, 0x4 ;  /* 0x00000004ff037803 */ /* 0x000fe20000000000 */
[----:B------:R-:W-:Y:S01]  /*3a10*/  VIADD R15, R6, 0xffffffff ;  /* 0xffffffff060f7836 */ /* 0x000fe20000000000 */
[----:B------:R-:W-:Y:S01]  /*3a20*/  P2R R3, PR, RZ, 0x2 ;  /* 0x00000002ff037803 */ /* 0x000fe20000000000 */
[----:B------:R-:W-:Y:S01]  /*3a30*/  VIADD R3, R8, 0xffffffff ;  /* 0xffffffff08037836 */ /* 0x000fe20000000000 */
[----:B------:R-:W-:-:S02]  /*3a40*/  LOP3.LUT R5, R19, 0x7, RZ, 0xc0, !PT ;  /* 0x0000000713057812 */ /* 0x000fc400078ec0ff */
[----:B------:R-:W-:Y:S02]  /*3a50*/  ISETP.GE.U32.AND P5, PT, R29, 0x3, PT ;  /* 0x000000031d00780c */ /* 0x000fe40003fa6070 */
[----:B------:R-:W-:Y:S01]  /*3a60*/  ISETP.GE.U32.AND P1, PT, R3, 0x7, PT ;  /* 0x000000070300780c */ /* 0x000fe20003f26070 */
[----:B------:R-:W-:Y:S01]  /*3a70*/  VIADD R20, R5, 0xffffffff ;  /* 0xffffffff05147836 */ /* 0x000fe20000000000 */
[----:B------:R-:W-:Y:S02]  /*3a80*/  ISETP.GE.U32.AND P2, PT, R4, 0x3, PT ;  /* 0x000000030400780c */ /* 0x000fe40003f46070 */
[----:B------:R-:W-:Y:S02]  /*3a90*/  ISETP.GE.U32.AND P6, PT, R28, 0x7, PT ;  /* 0x000000071c00780c */ /* 0x000fe40003fc6070 */
[----:B------:R-:W-:Y:S02]  /*3aa0*/  ISETP.GE.U32.AND P3, PT, R15, 0x7, PT ;  /* 0x000000070f00780c */ /* 0x000fe40003f66070 */
[----:B------:R-:W-:-:S02]  /*3ab0*/  LOP3.LUT R4, R2, 0x3, RZ, 0xc0, !PT ;  /* 0x0000000302047812 */ /* 0x000fc400078ec0ff */
[----:B------:R-:W-:Y:S02]  /*3ac0*/  LOP3.LUT R3, R2, 0x7ffffff0, RZ, 0xc0, !PT ;  /* 0x7ffffff002037812 */ /* 0x000fe400078ec0ff */
[C---:B------:R-:W-:Y:S02]  /*3ad0*/  LOP3.LUT R2, R18.reuse, 0x7ffffff0, RZ, 0xc0, !PT ;  /* 0x7ffffff012027812 */ /* 0x040fe400078ec0ff */
[----:B------:R-:W-:Y:S02]  /*3ae0*/  LOP3.LUT R15, R18, 0x3, RZ, 0xc0, !PT ;  /* 0x00000003120f7812 */ /* 0x000fe400078ec0ff */
[----:B------:R-:W-:Y:S02]  /*3af0*/  LOP3.LUT R26, R27, 0x7ffffff0, RZ, 0xc0, !PT ;  /* 0x7ffffff01b1a7812 */ /* 0x000fe400078ec0ff */
[----:B------:R-:W-:Y:S02]  /*3b00*/  P2R R18, PR, RZ, 0x20 ;  /* 0x00000020ff127803 */ /* 0x000fe40000000000 */
[----:B------:R-:W-:-:S02]  /*3b10*/  ISETP.GE.U32.AND P4, PT, R20, 0x3, PT ;  /* 0x000000031400780c */ /* 0x000fc40003f86070 */
[C---:B------:R-:W-:Y:S02]  /*3b20*/  LOP3.LUT R22, R19.reuse, 0x7ffffff0, RZ, 0xc0, !PT ;  /* 0x7ffffff013167812 */ /* 0x040fe400078ec0ff */
[----:B------:R-:W-:Y:S02]  /*3b30*/  LOP3.LUT R25, R19, 0x3, RZ, 0xc0, !PT ;  /* 0x0000000313197812 */ /* 0x000fe400078ec0ff */
[----:B------:R-:W-:Y:S02]  /*3b40*/  LOP3.LUT R27, R27, 0x3, RZ, 0xc0, !PT ;  /* 0x000000031b1b7812 */ /* 0x000fe400078ec0ff */
[----:B------:R-:W-:-:S07]  /*3b50*/  P2R R18, PR, RZ, 0x40 ;  /* 0x00000040ff127803 */ /* 0x000fce0000000000 */
.L_x_78:
[----:B---3--:R-:W-:-:S05]  /*3b60*/  UMOV UR5, URZ ;  /* 0x000000ff00057c82 */ /* 0x008fca0008000000 */
.L_x_77:
[----:B-1----:R-:W1:Y:S01]  /*3b70*/  LDCU UR6, c[0x0][0x394] ;  /* 0x00007280ff0677ac */ /* 0x002e620008000800 */
[----:B------:R-:W-:-:S04]  /*3b80*/  UIADD3 UR5, UPT, UPT, UR5, 0x1, URZ ;  /* 0x0000000105057890 */ /* 0x000fc8000fffe0ff */
[----:B-1----:R-:W-:-:S03]  /*3b90*/  UISETP.NE.AND UP0, UPT, UR5, UR6, UPT ;  /* 0x000000060500728c */ /* 0x002fc6000bf05270 */
[----:B--234-:R-:W-:-:S08]  /*3ba0*/  UMOV UR6, URZ ;  /* 0x000000ff00067c82 */ /* 0x01cfd00008000000 */
.L_x_71:
[----:B-1----:R-:W1:Y:S01]  /*3bb0*/  LDCU UR7, c[0x0][0x398] ;  /* 0x00007300ff0777ac */ /* 0x002e620008000800 */
[----:B------:R-:W-:Y:S01]  /*3bc0*/  ISETP.GE.U32.AND P5, PT, R13, 0xf, PT ;  /* 0x0000000f0d00780c */ /* 0x000fe20003fa6070 */
[----:B------:R-:W-:-:S04]  /*3bd0*/  UIADD3 UR6, UPT, UPT, UR6, 0x1, URZ ;  /* 0x0000000106067890 */ /* 0x000fc8000fffe0ff */
[----:B-1----:R-:W-:-:S08]  /*3be0*/  UISETP.NE.AND UP1, UPT, UR6, UR7, UPT ;  /* 0x000000070600728c */ /* 0x002fd0000bf25270 */
[----:B--234-:R-:W-:Y:S05]  /*3bf0*/  @!P5 BRA `(.L_x_57) ;  /* 0x000000000064d947 */ /* 0x01cfea0003800000 */
[----:B------:R-:W1:Y:S01]  /*3c00*/  LDC R19, c[0x0][0x3b0] ;  /* 0x0000ec00ff137b82 */ /* 0x000e620000000800 */
[----:B------:R-:W-:-:S05]  /*3c10*/  UMOV UR7, URZ ;  /* 0x000000ff00077c82 */ /* 0x000fca0008000000 */
.L_x_58:
        /* <DEDUP_REMOVED lines=23> */
.L_x_57:
[----:B------:R-:W-:-:S13]  /*3d90*/  ISETP.NE.AND P5, PT, R10, RZ, PT ;  /* 0x000000ff0a00720c */ /* 0x000fda0003fa5270 */
[----:B------:R-:W-:Y:S05]  /*3da0*/  @!P5 BRA `(.L_x_59) ;  /* 0x0000000000b8d947 */ /* 0x000fea0003800000 */
[----:B------:R-:W-:-:S13]  /*3db0*/  ISETP.GE.U32.AND P6, PT, R0, 0x7, PT ;  /* 0x000000070000780c */ /* 0x000fda0003fc6070 */
[----:B------:R-:W-:Y:S05]  /*3dc0*/  @!P6 BRA `(.L_x_60) ;  /* 0x000000000034e947 */ /* 0x000fea0003800000 */
[----:B------:R-:W1:Y:S01]  /*3dd0*/  LDC R19, c[0x0][0x3b0] ;  /* 0x0000ec00ff137b82 */ /* 0x000e620000000800 */
        /* <DEDUP_REMOVED lines=12> */
.L_x_60:
[----:B------:R-:W-:-:S13]  /*3ea0*/  ISETP.NE.AND P5, PT, R9, RZ, PT ;  /* 0x000000ff0900720c */ /* 0x000fda0003fa5270 */
[----:B------:R-:W-:Y:S05]  /*3eb0*/  @!P5 BRA `(.L_x_59) ;  /* 0x000000000074d947 */ /* 0x000fea0003800000 */
[----:B------:R-:W-:Y:S02]  /*3ec0*/  IMAD.MOV.U32 R18, RZ, RZ, R30 ;  /* 0x000000ffff127224 */ /* 0x000fe400078e001e */
        /* <DEDUP_REMOVED lines=11> */
.L_x_61:
        /* <DEDUP_REMOVED lines=17> */
.L_x_59:
[----:B------:R-:W-:-:S13]  /*4090*/  ISETP.GE.U32.AND P5, PT, R12, 0xf, PT ;  /* 0x0000000f0c00780c */ /* 0x000fda0003fa6070 */
[----:B------:R-:W-:Y:S05]  /*40a0*/  @!P5 BRA `(.L_x_62) ;  /* 0x0000000000b0d947 */ /* 0x000fea0003800000 */
[----:B------:R-:W-:-:S05]  /*40b0*/  UMOV UR7, URZ ;  /* 0x000000ff00077c82 */ /* 0x000fca0008000000 */
.L_x_63:
[----:B0-----:R-:W3:Y:S01]  /*40c0*/  LDG.E R33, desc[UR8][R16.64] ;  /* 0x0000000810217981 */ /* 0x001ee2000c1e1900 */
[----:B------:R-:W-:Y:S01]  /*40d0*/  IADD3 R20, P5, PT, R16, 0x40, RZ ;  /* 0x0000004010147810 */ /* 0x000fe20007fbe0ff */
[----:B------:R-:W-:-:S04]  /*40e0*/  UIADD3 UR7, UPT, UPT, UR7, 0x10, URZ ;  /* 0x0000001007077890 */ /* 0x000fc8000fffe0ff */
[----:B-12---:R-:W-:Y:S01]  /*40f0*/  IMAD.X R21, RZ, RZ, R17, P5 ;  /* 0x000000ffff157224 */ /* 0x006fe200028e0611 */
[----:B------:R-:W-:-:S05]  /*4100*/  IADD3 R19, P5, PT, R30, 0x40, RZ ;  /* 0x000000401e137810 */ /* 0x000fca0007fbe0ff */
[----:B------:R-:W-:Y:S01]  /*4110*/  IMAD.X R18, RZ, RZ, R31, P5 ;  /* 0x000000ffff127224 */ /* 0x000fe200028e061f */
[----:B---3--:R0:W-:Y:S04]  /*4120*/  STG.E desc[UR8][R30.64], R33 ;  /* 0x000000211e007986 */ /* 0x0081e8000c101908 */
        /* <DEDUP_REMOVED lines=30> */
[----:B0-----:R-:W-:Y:S01]  /*4310*/  MOV R16, R20 ;  /* 0x0000001400107202 */ /* 0x001fe20000000f00 */
[----:B------:R-:W-:Y:S01]  /*4320*/  IMAD.MOV.U32 R17, RZ, RZ, R21 ;  /* 0x000000ffff117224 */ /* 0x000fe200078e0015 */
[----:B--2---:R0:W-:Y:S02]  /*4330*/  STG.E desc[UR8][R30.64+0x3c], R32 ;  /* 0x00003c201e007986 */ /* 0x0041e4000c101908 */
[----:B0-----:R-:W-:-:S02]  /*4340*/  IMAD.MOV.U32 R30, RZ, RZ, R19 ;  /* 0x000000ffff1e7224 */ /* 0x001fc400078e0013 */
[----:B------:R-:W-:Y:S01]  /*4350*/  IMAD.MOV.U32 R31, RZ, RZ, R18 ;  /* 0x000000ffff1f7224 */ /* 0x000fe200078e0012 */
[----:B------:R-:W-:Y:S06]  /*4360*/  @P5 BRA `(.L_x_63) ;  /* 0xfffffffc00545947 */ /* 0x000fec000383ffff */
.L_x_62:
[----:B------:R-:W-:-:S13]  /*4370*/  ISETP.NE.AND P5, PT, R8, RZ, PT ;  /* 0x000000ff0800720c */ /* 0x000fda0003fa5270 */
[----:B------:R-:W-:Y:S05]  /*4380*/  @!P5 BRA `(.L_x_64) ;  /* 0x00000004002cd947 */ /* 0x000fea0003800000 */
[----:B------:R-:W-:Y:S05]  /*4390*/  @!P1 BRA `(.L_x_65) ;  /* 0x0000000000609947 */ /* 0x000fea0003800000 */
[----:B0-----:R-:W3:Y:S01]  /*43a0*/  LDG.E R33, desc[UR8][R16.64] ;  /* 0x0000000810217981 */ /* 0x001ee2000c1e1900 */
[----:B------:R-:W-:-:S05]  /*43b0*/  IADD3 R20, P5, PT, R16, 0x20, RZ ;  /* 0x0000002010147810 */ /* 0x000fca0007fbe0ff */
[----:B-12---:R-:W-:Y:S01]  /*43c0*/  IMAD.X R21, RZ, RZ, R17, P5 ;  /* 0x000000ffff157224 */ /* 0x006fe200028e0611 */
[----:B------:R-:W-:-:S05]  /*43d0*/  IADD3 R19, P5, PT, R30, 0x20, RZ ;  /* 0x000000201e137810 */ /* 0x000fca0007fbe0ff */
[----:B------:R-:W-:Y:S01]  /*43e0*/  IMAD.X R18, RZ, RZ, R31, P5 ;  /* 0x000000ffff127224 */ /* 0x000fe200028e061f */
[----:B---3--:R0:W-:Y:S04]  /*43f0*/  STG.E desc[UR8][R30.64], R33 ;  /* 0x000000211e007986 */ /* 0x0081e8000c101908 */
        /* <DEDUP_REMOVED lines=18> */
.L_x_65:
[----:B------:R-:W-:-:S13]  /*4520*/  ISETP.NE.AND P5, PT, R7, RZ, PT ;  /* 0x000000ff0700720c */ /* 0x000fda0003fa5270 */
[----:B------:R-:W-:Y:S05]  /*4530*/  @!P5 BRA `(.L_x_64) ;  /* 0x0000000000c0d947 */ /* 0x000fea0003800000 */
[----:B0-----:R-:W3:Y:S01]  /*4540*/  @P2 LDG.E R33, desc[UR8][R16.64] ;  /* 0x0000000810212981 */ /* 0x001ee2000c1e1900 */
[----:B-12---:R-:W-:Y:S01]  /*4550*/  IMAD.MOV.U32 R18, RZ, RZ, R16 ;  /* 0x000000ffff127224 */ /* 0x006fe200078e0010 */
[----:B------:R-:W-:Y:S01]  /*4560*/  @P2 IADD3 R18, P5, PT, R16, 0x10, RZ ;  /* 0x0000001010122810 */ /* 0x000fe20007fbe0ff */
[--C-:B------:R-:W-:Y:S02]  /*4570*/  IMAD.MOV.U32 R19, RZ, RZ, R17.reuse ;  /* 0x000000ffff137224 */ /* 0x100fe400078e0011 */
[----:B------:R-:W-:Y:S02]  /*4580*/  IMAD.MOV.U32 R20, RZ, RZ, R30 ;  /* 0x000000ffff147224 */ /* 0x000fe400078e001e */
[----:B------:R-:W-:Y:S01]  /*4590*/  @P2 IMAD.X R19, RZ, RZ, R17, P5 ;  /* 0x000000ffff132224 */ /* 0x000fe200028e0611 */
[----:B------:R-:W-:Y:S01]  /*45a0*/  @P2 IADD3 R20, P5, PT, R30, 0x10, RZ ;  /* 0x000000101e142810 */ /* 0x000fe20007fbe0ff */
[----:B------:R-:W-:-:S04]  /*45b0*/  IMAD.MOV.U32 R21, RZ, RZ, R31 ;  /* 0x000000ffff157224 */ /* 0x000fc800078e001f */
[----:B------:R-:W-:Y:S01]  /*45c0*/  @P2 IMAD.X R21, RZ, RZ, R31, P5 ;  /* 0x000000ffff152224 */ /* 0x000fe200028e061f */
[----:B---3--:R-:W-:Y:S04]  /*45d0*/  @P2 STG.E desc[UR8][R30.64], R33 ;  /* 0x000000211e002986 */ /* 0x008fe8000c101908 */
        /* <DEDUP_REMOVED lines=24> */
[----:B------:R-:W-:-:S05]  /*4760*/  IADD3 R30, P5, PT, R20, 0x8, RZ ;  /* 0x00000008141e7810 */ /* 0x000fca0007fbe0ff */
[----:B------:R-:W-:Y:S01]  /*4770*/  IMAD.X R31, RZ, RZ, R21, P5 ;  /* 0x000000ffff1f7224 */ /* 0x000fe200028e0615 */
[----:B------:R-:W-:-:S13]  /*4780*/  ISETP.NE.AND P5, PT, R4, 0x2, PT ;  /* 0x000000020400780c */ /* 0x000fda0003fa5270 */
[----:B------:R-:W-:-:S05]  /*4790*/  @P5 IADD3 R32, P6, PT, R18, 0xc, RZ ;  /* 0x0000000c12205810 */ /* 0x000fca0007fde0ff */
[----:B------:R-:W-:Y:S01]  /*47a0*/  @P5 IMAD.X R33, RZ, RZ, R19, P6 ;  /* 0x000000ffff215224 */ /* 0x000fe200030e0613 */
[----:B------:R-:W-:-:S05]  /*47b0*/  @P5 IADD3 R34, P6, PT, R20, 0xc, RZ ;  /* 0x0000000c14225810 */ /* 0x000fca0007fde0ff */
[----:B------:R-:W-:Y:S01]  /*47c0*/  @P5 IMAD.X R35, RZ, RZ, R21, P6 ;  /* 0x000000ffff235224 */ /* 0x000fe200030e0615 */
[----:B--2---:R3:W-:Y:S04]  /*47d0*/  STG.E desc[UR8][R20.64+0x4], R37 ;  /* 0x0000042514007986 */ /* 0x0047e8000c101908 */
[----:B------:R-:W2:Y:S01]  /*47e0*/  @P5 LDG.E R36, desc[UR8][R18.64+0x8] ;  /* 0x0000080812245981 */ /* 0x000ea2000c1e1900 */
[----:B------:R-:W-:Y:S01]  /*47f0*/  @P5 MOV R16, R32 ;  /* 0x0000002000105202 */ /* 0x000fe20000000f00 */
[----:B------:R-:W-:Y:S02]  /*4800*/  @P5 IMAD.MOV.U32 R17, RZ, RZ, R33 ;  /* 0x000000ffff115224 */ /* 0x000fe400078e0021 */
[----:B------:R-:W-:Y:S02]  /*4810*/  @P5 IMAD.MOV.U32 R30, RZ, RZ, R34 ;  /* 0x000000ffff1e5224 */ /* 0x000fe400078e0022 */
[----:B------:R-:W-:Y:S01]  /*4820*/  @P5 IMAD.MOV.U32 R31, RZ, RZ, R35 ;  /* 0x000000ffff1f5224 */ /* 0x000fe200078e0023 */
[----:B--2---:R3:W-:Y:S06]  /*4830*/  @P5 STG.E desc[UR8][R20.64+0x8], R36 ;  /* 0x0000082414005986 */ /* 0x0047ec000c101908 */
.L_x_64:
[----:B------:R-:W-:-:S13]  /*4840*/  ISETP.GE.U32.AND P5, PT, R11, 0xf, PT ;  /* 0x0000000f0b00780c */ /* 0x000fda0003fa6070 */
[----:B------:R-:W-:Y:S05]  /*4850*/  @!P5 BRA `(.L_x_66) ;  /* 0x000000000064d947 */ /* 0x000fea0003800000 */
[----:B-12---:R-:W1:Y:S01]  /*4860*/  LDC R19, c[0x0][0x3b0] ;  /* 0x0000ec00ff137b82 */ /* 0x006e620000000800 */
[----:B------:R-:W-:-:S05]  /*4870*/  UMOV UR7, URZ ;  /* 0x000000ff00077c82 */ /* 0x000fca0008000000 */
.L_x_67:
[----:B------:R-:W-:Y:S01]  /*4880*/  IADD3 R18, P5, PT, R30, 0x40, RZ ;  /* 0x000000401e127810 */ /* 0x000fe20007fbe0ff */
[----:B------:R-:W-:Y:S01]  /*4890*/  UIADD3 UR7, UPT, UPT, UR7, 0x10, URZ ;  /* 0x0000001007077890 */ /* 0x000fe2000fffe0ff */
[----:B-1----:R-:W-:Y:S03]  /*48a0*/  STG.E desc[UR8][R30.64], R19 ;  /* 0x000000131e007986 */ /* 0x002fe6000c101908 */
[----:B---3--:R-:W-:Y:S01]  /*48b0*/  IMAD.X R21, RZ, RZ, R31, P5 ;  /* 0x000000ffff157224 */ /* 0x008fe200028e061f */
        /* <DEDUP_REMOVED lines=19> */
.L_x_66:
[----:B------:R-:W-:-:S13]  /*49f0*/  ISETP.NE.AND P5, PT, R6, RZ, PT ;  /* 0x000000ff0600720c */ /* 0x000fda0003fa5270 */
[----:B------:R-:W-:Y:S05]  /*4a00*/  @!P5 BRA `(.L_x_68) ;  /* 0x0000000000b4d947 */ /* 0x000fea0003800000 */
[----:B------:R-:W-:Y:S05]  /*4a10*/  @!P3 BRA `(.L_x_69) ;  /* 0x000000000034b947 */ /* 0x000fea0003800000 */
[----:B-12---:R-:W1:Y:S01]  /*4a20*/  LDC R19, c[0x0][0x3b0] ;  /* 0x0000ec00ff137b82 */ /* 0x006e620000000800 */
[----:B------:R-:W-:-:S05]  /*4a30*/  IADD3 R18, P5, PT, R30, 0x20, RZ ;  /* 0x000000201e127810 */ /* 0x000fca0007fbe0ff */
[----:B---3--:R-:W-:Y:S01]  /*4a40*/  IMAD.X R21, RZ, RZ, R31, P5 ;  /* 0x000000ffff157224 */ /* 0x008fe200028e061f */
        /* <DEDUP_REMOVED lines=10> */
.L_x_69:
[----:B------:R-:W-:-:S13]  /*4af0*/  ISETP.NE.AND P5, PT, R5, RZ, PT ;  /* 0x000000ff0500720c */ /* 0x000fda0003fa5270 */
[----:B------:R-:W-:Y:S05]  /*4b00*/  @!P5 BRA `(.L_x_68) ;  /* 0x000000000074d947 */ /* 0x000fea0003800000 */
[----:B-12---:R-:W-:Y:S02]  /*4b10*/  IMAD.MOV.U32 R18, RZ, RZ, R30 ;  /* 0x000000ffff127224 */ /* 0x006fe400078e001e */
[----:B------:R-:W-:Y:S01]  /*4b20*/  IMAD.MOV.U32 R19, RZ, RZ, R31 ;  /* 0x000000ffff137224 */ /* 0x000fe200078e001f */
[----:B------:R-:W-:Y:S06]  /*4b30*/  @!P4 BRA `(.L_x_70) ;  /* 0x000000000024c947 */ /* 0x000fec0003800000 */
[----:B---3--:R-:W1:Y:S01]  /*4b40*/  LDC R21, c[0x0][0x3b0] ;  /* 0x0000ec00ff157b82 */ /* 0x008e620000000800 */
        /* <DEDUP_REMOVED lines=8> */
.L_x_70:
[----:B------:R-:W-:-:S13]  /*4bd0*/  ISETP.NE.AND P5, PT, R25, RZ, PT ;  /* 0x000000ff1900720c */ /* 0x000fda0003fa5270 */
[----:B------:R-:W-:Y:S05]  /*4be0*/  @!P5 BRA `(.L_x_68) ;  /* 0x00000000003cd947 */ /* 0x000fea0003800000 */
[----:B---3--:R-:W1:Y:S01]  /*4bf0*/  LDC R21, c[0x0][0x3b0] ;  /* 0x0000ec00ff157b82 */ /* 0x008e620000000800 */
        /* <DEDUP_REMOVED lines=14> */
.L_x_68:
[----:B------:R-:W-:Y:S05]  /*4ce0*/  BRA.U UP1, `(.L_x_71) ;  /* 0xffffffed01b07547 */ /* 0x000fea000b83ffff */
[----:B------:R-:W-:-:S13]  /*4cf0*/  ISETP.GE.U32.AND P5, PT, R14, 0xf, PT ;  /* 0x0000000f0e00780c */ /* 0x000fda0003fa6070 */
[----:B------:R-:W-:Y:S05]  /*4d00*/  @!P5 BRA `(.L_x_72) ;  /* 0x000000000064d947 */ /* 0x000fea0003800000 */
[----:B-12-4-:R-:W1:Y:S01]  /*4d10*/  LDC R19, c[0x0][0x3b0] ;  /* 0x0000ec00ff137b82 */ /* 0x016e620000000800 */
[----:B------:R-:W-:-:S05]  /*4d20*/  UMOV UR6, URZ ;  /* 0x000000ff00067c82 */ /* 0x000fca0008000000 */
.L_x_73:
        /* <DEDUP_REMOVED lines=23> */
.L_x_72:
[----:B------:R-:W-:-:S13]  /*4ea0*/  ISETP.NE.AND P5, PT, R23, RZ, PT ;  /* 0x000000ff1700720c */ /* 0x000fda0003fa5270 */
[----:B------:R-:W-:Y:S05]  /*4eb0*/  @!P5 BRA `(.L_x_74) ;  /* 0x0000000000bcd947 */ /* 0x000fea0003800000 */
[----:B------:R-:W-:-:S13]  /*4ec0*/  ISETP.GE.U32.AND P6, PT, R28, 0x7, PT ;  /* 0x000000071c00780c */ /* 0x000fda0003fc6070 */
[----:B------:R-:W-:Y:S05]  /*4ed0*/  @!P6 BRA `(.L_x_75) ;  /* 0x000000000034e947 */ /* 0x000fea0003800000 */
[----:B-12-4-:R-:W1:Y:S01]  /*4ee0*/  LDC R19, c[0x0][0x3b0] ;  /* 0x0000ec00ff137b82 */ /* 0x016e620000000800 */
        /* <DEDUP_REMOVED lines=12> */
.L_x_75:
[----:B------:R-:W-:-:S13]  /*4fb0*/  ISETP.NE.AND P5, PT, R24, RZ, PT ;  /* 0x000000ff1800720c */ /* 0x000fda0003fa5270 */
[----:B------:R-:W-:Y:S05]  /*4fc0*/  @!P5 BRA `(.L_x_74) ;  /* 0x000000000078d947 */ /* 0x000fea0003800000 */
[----:B------:R-:W-:Y:S01]  /*4fd0*/  ISETP.GE.U32.AND P6, PT, R29, 0x3, PT ;  /* 0x000000031d00780c */ /* 0x000fe20003fc6070 */
[----:B-12-4-:R-:W-:Y:S01]  /*4fe0*/  IMAD.MOV.U32 R18, RZ, RZ, R30 ;  /* 0x000000ffff127224 */ /* 0x016fe200078e001e */
[----:B------:R-:W-:-:S11]  /*4ff0*/  MOV R19, R31 ;  /* 0x0000001f00137202 */ /* 0x000fd60000000f00 */
[----:B------:R-:W-:Y:S05]  /*5000*/  @!P6 BRA `(.L_x_76) ;  /* 0x000000000024e947 */ /* 0x000fea0003800000 */
        /* <DEDUP_REMOVED lines=9> */
.L_x_76:
        /* <DEDUP_REMOVED lines=17> */
.L_x_74:
[----:B------:R-:W-:Y:S05]  /*51b0*/  BRA.U UP0, `(.L_x_77) ;  /* 0xffffffe9006c7547 */ /* 0x000fea000b83ffff */
[----:B-12-4-:R-:W1:Y:S01]  /*51c0*/  LDC R18, c[0x0][0x390] ;  /* 0x0000e400ff127b82 */ /* 0x016e620000000800 */
[----:B------:R-:W-:-:S06]  /*51d0*/  UIADD3 UR4, UPT, UPT, UR4, 0x1, URZ ;  /* 0x0000000104047890 */ /* 0x000fcc000fffe0ff */
[----:B-1----:R-:W-:-:S13]  /*51e0*/  ISETP.NE.AND P5, PT, R18, UR4, PT ;  /* 0x0000000412007c0c */ /* 0x002fda000bfa5270 */
[----:B------:R-:W-:Y:S05]  /*51f0*/  @!P5 EXIT ;  /* 0x000000000000d94d */ /* 0x000fea0003800000 */
[----:B------:R-:W-:Y:S05]  /*5200*/  BRA `(.L_x_78) ;  /* 0xffffffe800547947 */ /* 0x000fea000383ffff */
.L_x_56:
[C---:B------:R-:W-:Y:S01]  /*5210*/  LOP3.LUT R21, R18.reuse, 0xf, RZ, 0xc0, !PT ;  /* 0x0000000f12157812 */ /* 0x040fe200078ec0ff */
[----:B------:R-:W-:Y:S01]  /*5220*/  UMOV UR4, URZ ;  /* 0x000000ff00047c82 */ /* 0x000fe20008000000 */
[----:B------:R-:W-:Y:S02]  /*5230*/  LOP3.LUT R20, R18, 0x7, RZ, 0xc0, !PT ;  /* 0x0000000712147812 */ /* 0x000fe400078ec0ff */
[C---:B------:R-:W-:Y:S01]  /*5240*/  LOP3.LUT R15, R2.reuse, 0xf, RZ, 0xc0, !PT ;  /* 0x0000000f020f7812 */ /* 0x040fe200078ec0ff */
[----:B------:R-:W-:Y:S01]  /*5250*/  VIADD R22, R21, 0xffffffff ;  /* 0xffffffff15167836 */ /* 0x000fe20000000000 */
[----:B------:R-:W-:Y:S01]  /*5260*/  LOP3.LUT R14, R2, 0x7, RZ, 0xc0, !PT ;  /* 0x00000007020e7812 */ /* 0x000fe200078ec0ff */
[----:B------:R-:W-:Y:S01]  /*5270*/  VIADD R0, R20, 0xffffffff ;  /* 0xffffffff14007836 */ /* 0x000fe20000000000 */
[C---:B------:R-:W-:Y:S02]  /*5280*/  LOP3.LUT R10, R19.reuse, 0xf, RZ, 0xc0, !PT ;  /* 0x0000000f130a7812 */ /* 0x040fe400078ec0ff */
[----:B------:R-:W-:Y:S01]  /*5290*/  ISETP.GE.U32.AND P1, PT, R22, 0x7, PT ;  /* 0x000000071600780c */ /* 0x000fe20003f26070 */
[----:B------:R-:W-:Y:S01]  /*52a0*/  VIADD R3, R14, 0xffffffff ;  /* 0xffffffff0e037836 */ /* 0x000fe20000000000 */
[----:B------:R-:W-:Y:S01]  /*52b0*/  LOP3.LUT R8, R19, 0x7, RZ, 0xc0, !PT ;  /* 0x0000000713087812 */ /* 0x000fe200078ec0ff */
[----:B------:R-:W-:Y:S01]  /*52c0*/  VIADD R4, R10, 0xffffffff ;  /* 0xffffffff0a047836 */ /* 0x000fe20000000000 */
[----:B------:R-:W-:-:S02]  /*52d0*/  ISETP.GE.U32.AND P0, PT, R0, 0x3, PT ;  /* 0x000000030000780c */ /* 0x000fc40003f06070 */
[----:B------:R-:W-:Y:S01]  /*52e0*/  P2R R0, PR, RZ, 0x2 ;  /* 0x00000002ff007803 */ /* 0x000fe20000000000 */
[----:B------:R-:W-:Y:S01]  /*52f0*/  VIADD R0, R15, 0xffffffff ;  /* 0xffffffff0f007836 */ /* 0x000fe20000000000 */
[----:B------:R-:W-:Y:S01]  /*5300*/  LOP3.LUT R23, R18, 0x7ffffff0, RZ, 0xc0, !PT ;  /* 0x7ffffff012177812 */ /* 0x000fe200078ec0ff */
[----:B------:R-:W-:Y:S01]  /*5310*/  VIADD R5, R8, 0xffffffff ;  /* 0xffffffff08057836 */ /* 0x000fe20000000000 */
[----:B------:R-:W-:Y:S02]  /*5320*/  LOP3.LUT R24, R19, 0x7ffffff0, RZ, 0xc0, !PT ;  /* 0x7ffffff013187812 */ /* 0x000fe400078ec0ff */
[----:B------:R-:W-:Y:S02]  /*5330*/  ISETP.GE.U32.AND P1, PT, R0, 0x7, PT ;  /* 0x000000070000780c */ /* 0x000fe40003f26070 */
[----:B------:R-:W-:Y:S02]  /*5340*/  ISETP.GE.U32.AND P2, PT, R3, 0x3, PT ;  /* 0x000000030300780c */ /* 0x000fe40003f46070 */
[----:B------:R-:W-:-:S02]  /*5350*/  ISETP.GE.U32.AND P3, PT, R4, 0x7, PT ;  /* 0x000000070400780c */ /* 0x000fc40003f66070 */
[----:B------:R-:W-:Y:S02]  /*5360*/  ISETP.GE.U32.AND P4, PT, R5, 0x3, PT ;  /* 0x000000030500780c */ /* 0x000fe40003f86070 */
[C---:B------:R-:W-:Y:S02]  /*5370*/  LOP3.LUT R6, R2.reuse, 0x3, RZ, 0xc0, !PT ;  /* 0x0000000302067812 */ /* 0x040fe400078ec0ff */
[----:B------:R-:W-:Y:S02]  /*5380*/  LOP3.LUT R0, R2, 0x7ffffff0, RZ, 0xc0, !PT ;  /* 0x7ffffff002007812 */ /* 0x000fe400078ec0ff */
[----:B------:R-:W-:Y:S02]  /*5390*/  LOP3.LUT R18, R18, 0x3, RZ, 0xc0, !PT ;  /* 0x0000000312127812 */ /* 0x000fe400078ec0ff */
[----:B------:R-:W-:-:S07]  /*53a0*/  LOP3.LUT R19, R19, 0x3, RZ, 0xc0, !PT ;  /* 0x0000000313137812 */ /* 0x000fce00078ec0ff */
.L_x_95:
[----:B---34-:R-:W-:-:S05]  /*53b0*/  UMOV UR5, URZ ;  /* 0x000000ff00057c82 */ /* 0x018fca0008000000 */
.L_x_94:
[----:B-1----:R-:W1:Y:S01]  /*53c0*/  LDCU UR6, c[0x0][0x394] ;  /* 0x00007280ff0677ac */ /* 0x002e620008000800 */
[----:B------:R-:W-:-:S04]  /*53d0*/  UIADD3 UR5, UPT, UPT, UR5, 0x1, URZ ;  /* 0x0000000105057890 */ /* 0x000fc8000fffe0ff */
[----:B-1----:R-:W-:-:S03]  /*53e0*/  UISETP.NE.AND UP0, UPT, UR5, UR6, UPT ;  /* 0x000000060500728c */ /* 0x002fc6000bf05270 */
[----:B--234-:R-:W-:-:S08]  /*53f0*/  UMOV UR6, URZ ;  /* 0x000000ff00067c82 */ /* 0x01cfd00008000000 */
.L_x_93:
[----:B------:R-:W-:Y:S01]  /*5400*/  ISETP.GE.U32.AND P5, PT, R13, 0xf, PT ;  /* 0x0000000f0d00780c */ /* 0x000fe20003fa6070 */
[----:B-1----:R-:W1:Y:S01]  /*5410*/  LDCU UR10, c[0x0][0x398] ;  /* 0x00007300ff0a77ac */ /* 0x002e620008000800 */
[----:B------:R-:W-:-:S11]  /*5420*/  UIADD3 UR6, UPT, UPT, UR6, 0x1, URZ ;  /* 0x0000000106067890 */ /* 0x000fd6000fffe0ff */
[----:B--234-:R-:W-:Y:S05]  /*5430*/  @!P5 BRA `(.L_x_79) ;  /* 0x000000000064d947 */ /* 0x01cfea0003800000 */
[----:B------:R-:W2:Y:S01]  /*5440*/  LDC R3, c[0x0][0x3b0] ;  /* 0x0000ec00ff037b82 */ /* 0x000ea20000000800 */
[----:B------:R-:W-:-:S05]  /*5450*/  UMOV UR7, URZ ;  /* 0x000000ff00077c82 */ /* 0x000fca0008000000 */
.L_x_80:
[----:B------:R-:W-:Y:S01]  /*5460*/  UIADD3 UR7, UPT, UPT, UR7, 0x10, URZ ;  /* 0x0000001007077890 */ /* 0x000fe2000fffe0ff */
[----:B------:R-:W-:Y:S01]  /*5470*/  IADD3 R2, P5, PT, R30, 0x40, RZ ;  /* 0x000000401e027810 */ /* 0x000fe20007fbe0ff */
[----:B--2---:R-:W-:Y:S04]  /*5480*/  STG.E desc[UR8][R30.64], R3 ;  /* 0x000000031e007986 */ /* 0x004fe8000c101908 */
[----:B------:R-:W-:Y:S01]  /*5490*/  IMAD.X R5, RZ, RZ, R31, P5 ;  /* 0x000000ffff057224 */ /* 0x000fe200028e061f */
[----:B------:R-:W-:Y:S01]  /*54a0*/  ISETP.NE.AND P5, PT, R23, UR7, PT ;  /* 0x0000000717007c0c */ /* 0x000fe2000bfa5270 */
        /* <DEDUP_REMOVED lines=15> */
[----:B--2---:R-:W-:-:S02]  /*55a0*/  IMAD.MOV.U32 R30, RZ, RZ, R2 ;  /* 0x000000ffff1e7224 */ /* 0x004fc400078e0002 */
[----:B------:R-:W-:Y:S01]  /*55b0*/  IMAD.MOV.U32 R31, RZ, RZ, R5 ;  /* 0x000000ffff1f7224 */ /* 0x000fe200078e0005 */
[----:B------:R-:W-:Y:S06]  /*55c0*/  @P5 BRA `(.L_x_80) ;  /* 0xfffffffc00a45947 */ /* 0x000fec000383ffff */
.L_x_79:
[----:B------:R-:W-:Y:S01]  /*55d0*/  ISETP.NE.AND P5, PT, R21, RZ, PT ;  /* 0x000000ff1500720c */ /* 0x000fe20003fa5270 */
[----:B-1----:R-:W-:-:S12]  /*55e0*/  UISETP.NE.AND UP1, UPT, UR6, UR10, UPT ;  /* 0x0000000a0600728c */ /* 0x002fd8000bf25270 */
        /* <DEDUP_REMOVED lines=16> */
.L_x_82:
        /* <DEDUP_REMOVED lines=14> */
.L_x_83:
        /* <DEDUP_REMOVED lines=9> */
[----:B------:R2:W-:Y:S03]  /*5860*/  STG.E desc[UR8][R2.64+0x4], R7 ;  /* 0x0000040702007986 */ /* 0x0005e6000c101908 */
[----:B------:R-:W-:Y:S02]  /*5870*/  IADD3.X R31, PT, PT, RZ, R3, RZ, P5, !PT ;  /* 0x00000003ff1f7210 */ /* 0x000fe40002ffe4ff */
[----:B------:R-:W-:-:S13]  /*5880*/  ISETP.NE.AND P5, PT, R18, 0x2, PT ;  /* 0x000000021200780c */ /* 0x000fda0003fa5270 */
[----:B------:R2:W-:Y:S01]  /*5890*/  @P5 STG.E desc[UR8][R2.64+0x8], R7 ;  /* 0x0000080702005986 */ /* 0x0005e2000c101908 */
[----:B------:R-:W-:-:S05]  /*58a0*/  @P5 IADD3 R4, P6, PT, R2, 0xc, RZ ;  /* 0x0000000c02045810 */ /* 0x000fca0007fde0ff */
[----:B------:R-:W-:Y:S02]  /*58b0*/  @P5 IMAD.X R5, RZ, RZ, R3, P6 ;  /* 0x000000ffff055224 */ /* 0x000fe400030e0603 */
[----:B------:R-:W-:Y:S02]  /*58c0*/  @P5 IMAD.MOV.U32 R30, RZ, RZ, R4 ;  /* 0x000000ffff1e5224 */ /* 0x000fe400078e0004 */
[----:B------:R-:W-:-:S07]  /*58d0*/  @P5 IMAD.MOV.U32 R31, RZ, RZ, R5 ;  /* 0x000000ffff1f5224 */ /* 0x000fce00078e0005 */
.L_x_81:
[----:B------:R-:W-:-:S13]  /*58e0*/  ISETP.GE.U32.AND P5, PT, R12, 0xf, PT ;  /* 0x0000000f0c00780c */ /* 0x000fda0003fa6070 */
[----:B------:R-:W-:Y:S05]  /*58f0*/  @!P5 BRA `(.L_x_84) ;  /* 0x0000000000b0d947 */ /* 0x000fea0003800000 */
[----:B------:R-:W-:-:S05]  /*5900*/  UMOV UR7, URZ ;  /* 0x000000ff00077c82 */ /* 0x000fca0008000000 */
.L_x_85:
[----:B012---:R-:W2:Y:S04]  /*5910*/  LDG.E R3, desc[UR8][R16.64] ;  /* 0x0000000810037981 */ /* 0x007ea8000c1e1900 */
        /* <DEDUP_REMOVED lines=18> */
[----:B---3--:R-:W-:Y:S04]  /*5a40*/  STG.E desc[UR8][R30.64+0x24], R9 ;  /* 0x000024091e007986 */ /* 0x008fe8000c101908 */
[----:B----4-:R-:W3:Y:S04]  /*5a50*/  LDG.E R25, desc[UR8][R16.64+0x28] ;  /* 0x0000280810197981 */ /* 0x010ee8000c1e1900 */
[----:B---3--:R3:W-:Y:S04]  /*5a60*/  STG.E desc[UR8][R30.64+0x28], R25 ;  /* 0x000028191e007986 */ /* 0x0087e8000c101908 */
[----:B-----5:R-:W4:Y:S04]  /*5a70*/  LDG.E R27, desc[UR8][R16.64+0x2c] ;  /* 0x00002c08101b7981 */ /* 0x020f28000c1e1900 */
[----:B----4-:R-:W-:Y:S04]  /*5a80*/  STG.E desc[UR8][R30.64+0x2c], R27 ;  /* 0x00002c1b1e007986 */ /* 0x010fe8000c101908 */
[----:B0-----:R-:W4:Y:S04]  /*5a90*/  LDG.E R3, desc[UR8][R16.64+0x30] ;  /* 0x0000300810037981 */ /* 0x001f28000c1e1900 */
[----:B----4-:R0:W-:Y:S04]  /*5aa0*/  STG.E desc[UR8][R30.64+0x30], R3 ;  /* 0x000030031e007986 */ /* 0x0101e8000c101908 */
[----:B-1----:R-:W4:Y:S04]  /*5ab0*/  LDG.E R5, desc[UR8][R16.64+0x34] ;  /* 0x0000340810057981 */ /* 0x002f28000c1e1900 */
[----:B----4-:R-:W-:Y:S04]  /*5ac0*/  STG.E desc[UR8][R30.64+0x34], R5 ;  /* 0x000034051e007986 */ /* 0x010fe8000c101908 */
[----:B--2---:R-:W2:Y:S01]  /*5ad0*/  LDG.E R7, desc[UR8][R16.64+0x38] ;  /* 0x0000380810077981 */ /* 0x004ea2000c1e1900 */
[----:B------:R-:W-:Y:S01]  /*5ae0*/  IADD3 R2, P5, PT, R16, 0x40, RZ ;  /* 0x0000004010027810 */ /* 0x000fe20007fbe0ff */
[----:B------:R-:W-:-:S04]  /*5af0*/  UIADD3 UR7, UPT, UPT, UR7, 0x10, URZ ;  /* 0x0000001007077890 */ /* 0x000fc8000fffe0ff */
[----:B---3--:R-:W-:Y:S01]  /*5b00*/  IMAD.X R25, RZ, RZ, R17, P5 ;  /* 0x000000ffff197224 */ /* 0x008fe200028e0611 */
[----:B------:R-:W-:-:S05]  /*5b10*/  IADD3 R4, P5, PT, R30, 0x40, RZ ;  /* 0x000000401e047810 */ /* 0x000fca0007fbe0ff */
[----:B0-----:R-:W-:Y:S01]  /*5b20*/  IMAD.X R3, RZ, RZ, R31, P5 ;  /* 0x000000ffff037224 */ /* 0x001fe200028e061f */
[----:B--2---:R-:W-:Y:S04]  /*5b30*/  STG.E desc[UR8][R30.64+0x38], R7 ;  /* 0x000038071e007986 */ /* 0x004fe8000c101908 */
[----:B------:R0:W2:Y:S01]  /*5b40*/  LDG.E R9, desc[UR8][R16.64+0x3c] ;  /* 0x00003c0810097981 */ /* 0x0000a2000c1e1900 */
[----:B------:R-:W-:Y:S01]  /*5b50*/  ISETP.NE.AND P5, PT, R0, UR7, PT ;  /* 0x0000000700007c0c */ /* 0x000fe2000bfa5270 */
[----:B0-----:R-:W-:Y:S02]  /*5b60*/  IMAD.MOV.U32 R16, RZ, RZ, R2 ;  /* 0x000000ffff107224 */ /* 0x001fe400078e0002 */
[----:B------:R-:W-:Y:S01]  /*5b70*/  IMAD.MOV.U32 R17, RZ, RZ, R25 ;  /* 0x000000ffff117224 */ /* 0x000fe200078e0019 */
[----:B--2---:R0:W-:Y:S02]  /*5b80*/  STG.E desc[UR8][R30.64+0x3c], R9 ;  /* 0x00003c091e007986 */ /* 0x0041e4000c101908 */
[----:B0-----:R-:W-:-:S02]  /*5b90*/  IMAD.MOV.U32 R30, RZ, RZ, R4 ;  /* 0x000000ffff1e7224 */ /* 0x001fc400078e0004 */
[----:B------:R-:W-:-:S05]  /*5ba0*/  IMAD.MOV.U32 R31, RZ, RZ, R3 ;  /* 0x000000ffff1f7224 */ /* 0x000fca00078e0003 */
[----:B------:R-:W-:Y:S05]  /*5bb0*/  @P5 BRA `(.L_x_85) ;  /* 0xfffffffc00545947 */ /* 0x000fea000383ffff */
.L_x_84:
[----:B------:R-:W-:-:S13]  /*5bc0*/  ISETP.NE.AND P5, PT, R15, RZ, PT ;  /* 0x000000ff0f00720c */ /* 0x000fda0003fa5270 */
[----:B------:R-:W-:Y:S05]  /*5bd0*/  @!P5 BRA `(.L_x_86) ;  /* 0x000000040028d947 */ /* 0x000fea0003800000 */
[----:B------:R-:W-:Y:S05]  /*5be0*/  @!P1 BRA `(.L_x_87) ;  /* 0x0000000000609947 */ /* 0x000fea0003800000 */
[----:B012---:R-:W2:Y:S04]  /*5bf0*/  LDG.E R3, desc[UR8][R16.64] ;  /* 0x0000000810037981 */ /* 0x007ea8000c1e1900 */
[----:B--2---:R0:W-:Y:S04]  /*5c00*/  STG.E desc[UR8][R30.64], R3 ;  /* 0x000000031e007986 */ /* 0x0041e8000c101908 */
[----:B------:R-:W2:Y:S04]  /*5c10*/  LDG.E R5, desc[UR8][R16.64+0x4] ;  /* 0x0000040810057981 */ /* 0x000ea8000c1e1900 */
[----:B--2---:R-:W-:Y:S04]  /*5c20*/  STG.E desc[UR8][R30.64+0x4], R5 ;  /* 0x000004051e007986 */ /* 0x004fe8000c101908 */
[----:B------:R-:W2:Y:S04]  /*5c30*/  LDG.E R7, desc[UR8][R16.64+0x8] ;  /* 0x0000080810077981 */ /* 0x000ea8000c1e1900 */
[----:B--2---:R1:W-:Y:S04]  /*5c40*/  STG.E desc[UR8][R30.64+0x8], R7 ;  /* 0x000008071e007986 */ /* 0x0043e8000c101908 */
[----:B------:R-:W2:Y:S04]  /*5c50*/  LDG.E R9, desc[UR8][R16.64+0xc] ;  /* 0x00000c0810097981 */ /* 0x000ea8000c1e1900 */
[----:B--2---:R2:W-:Y:S04]  /*5c60*/  STG.E desc[UR8][R30.64+0xc], R9 ;  /* 0x00000c091e007986 */ /* 0x0045e8000c101908 */
[----:B------:R-:W3:Y:S04]  /*5c70*/  LDG.E R25, desc[UR8][R16.64+0x10] ;  /* 0x0000100810197981 */ /* 0x000ee8000c1e1900 */
[----:B---3--:R-:W-:Y:S04]  /*5c80*/  STG.E desc[UR8][R30.64+0x10], R25 ;  /* 0x000010191e007986 */ /* 0x008fe8000c101908 */
[----:B------:R-:W3:Y:S04]  /*5c90*/  LDG.E R27, desc[UR8][R16.64+0x14] ;  /* 0x00001408101b7981 */ /* 0x000ee8000c1e1900 */
[----:B---3--:R-:W-:Y:S04]  /*5ca0*/  STG.E desc[UR8][R30.64+0x14], R27 ;  /* 0x0000141b1e007986 */ /* 0x008fe8000c101908 */
[----:B0-----:R-:W3:Y:S01]  /*5cb0*/  LDG.E R3, desc[UR8][R16.64+0x18] ;  /* 0x0000180810037981 */ /* 0x001ee2000c1e1900 */
[----:B------:R-:W-:-:S05]  /*5cc0*/  IADD3 R2, P5, PT, R16, 0x20, RZ ;  /* 0x0000002010027810 */ /* 0x000fca0007fbe0ff */
[----:B-1----:R-:W-:Y:S01]  /*5cd0*/  IMAD.X R7, RZ, RZ, R17, P5 ;  /* 0x000000ffff077224 */ /* 0x002fe200028e0611 */
[----:B------:R-:W-:Y:S01]  /*5ce0*/  IADD3 R4, P5, PT, R30, 0x20, RZ ;  /* 0x000000201e047810 */ /* 0x000fe20007fbe0ff */
[----:B---3--:R-:W-:Y:S04]  /*5cf0*/  STG.E desc[UR8][R30.64+0x18], R3 ;  /* 0x000018031e007986 */ /* 0x008fe8000c101908 */
[----:B------:R0:W3:Y:S01]  /*5d00*/  LDG.E R5, desc[UR8][R16.64+0x1c] ;  /* 0x00001c0810057981 */ /* 0x0000e2000c1e1900 */
[----:B--2---:R-:W-:Y:S02]  /*5d10*/  IMAD.X R9, RZ, RZ, R31, P5 ;  /* 0x000000ffff097224 */ /* 0x004fe400028e061f */
[----:B0-----:R-:W-:Y:S02]  /*5d20*/  IMAD.MOV.U32 R16, RZ, RZ, R2 ;  /* 0x000000ffff107224 */ /* 0x001fe400078e0002 */
[----:B------:R-:W-:Y:S01]  /*5d30*/  IMAD.MOV.U32 R17, RZ, RZ, R7 ;  /* 0x000000ffff117224 */ /* 0x000fe200078e0007 */
[----:B---3--:R0:W-:Y:S02]  /*5d40*/  STG.E desc[UR8][R30.64+0x1c], R5 ;  /* 0x00001c051e007986 */ /* 0x0081e4000c101908 */
[----:B0-----:R-:W-:-:S02]  /*5d50*/  IMAD.MOV.U32 R30, RZ, RZ, R4 ;  /* 0x000000ffff1e7224 */ /* 0x001fc400078e0004 */
[----:B------:R-:W-:-:S07]  /*5d60*/  IMAD.MOV.U32 R31, RZ, RZ, R9 ;  /* 0x000000ffff1f7224 */ /* 0x000fce00078e0009 */
.L_x_87:
[----:B------:R-:W-:-:S13]  /*5d70*/  ISETP.NE.AND P5, PT, R14, RZ, PT ;  /* 0x000000ff0e00720c */ /* 0x000fda0003fa5270 */
[----:B------:R-:W-:Y:S05]  /*5d80*/  @!P5 BRA `(.L_x_86) ;  /* 0x0000000000bcd947 */ /* 0x000fea0003800000 */
[----:B0-----:R-:W3:Y:S04]  /*5d90*/  @P2 LDG.E R5, desc[UR8][R16.64] ;  /* 0x0000000810052981 */ /* 0x001ee8000c1e1900 */
[----:B---3--:R0:W-:Y:S04]  /*5da0*/  @P2 STG.E desc[UR8][R30.64], R5 ;  /* 0x000000051e002986 */ /* 0x0081e8000c101908 */
[----:B-12---:R-:W2:Y:S04]  /*5db0*/  @P2 LDG.E R7, desc[UR8][R16.64+0x4] ;  /* 0x0000040810072981 */ /* 0x006ea8000c1e1900 */
[----:B--2---:R-:W-:Y:S04]  /*5dc0*/  @P2 STG.E desc[UR8][R30.64+0x4], R7 ;  /* 0x000004071e002986 */ /* 0x004fe8000c101908 */
[----:B------:R-:W2:Y:S01]  /*5dd0*/  @P2 LDG.E R9, desc[UR8][R16.64+0x8] ;  /* 0x0000080810092981 */ /* 0x000ea2000c1e1900 */
[----:B------:R-:W-:Y:S01]  /*5de0*/  IMAD.MOV.U32 R2, RZ, RZ, R16 ;  /* 0x000000ffff027224 */ /* 0x000fe200078e0010 */
[----:B------:R-:W-:Y:S01]  /*5df0*/  @P2 IADD3 R2, P5, PT, R16, 0x10, RZ ;  /* 0x0000001010022810 */ /* 0x000fe20007fbe0ff */
[----:B------:R-:W-:-:S02]  /*5e00*/  IMAD.MOV.U32 R3, RZ, RZ, R17 ;  /* 0x000000ffff037224 */ /* 0x000fc400078e0011 */
[----:B------:R-:W-:Y:S02]  /*5e10*/  IMAD.MOV.U32 R4, RZ, RZ, R30 ;  /* 0x000000ffff047224 */ /* 0x000fe400078e001e */
[----:B------:R-:W-:Y:S01]  /*5e20*/  @P2 IMAD.X R3, RZ, RZ, R17, P5 ;  /* 0x000000ffff032224 */ /* 0x000fe200028e0611 */
[----:B------:R-:W-:Y:S01]  /*5e30*/  @P2 IADD3 R4, P5, PT, R30, 0x10, RZ ;  /* 0x000000101e042810 */ /* 0x000fe20007fbe0ff */
[--C-:B0-----:R-:W-:Y:S01]  /*5e40*/  IMAD.MOV.U32 R5, RZ, RZ, R31.reuse ;  /* 0x000000ffff057224 */ /* 0x101fe200078e001f */
[----:B--2---:R-:W-:Y:S04]  /*5e50*/  @P2 STG.E desc[UR8][R30.64+0x8], R9 ;  /* 0x000008091e002986 */ /* 0x004fe8000c101908 */
[----:B------:R0:W2:Y:S01]  /*5e60*/  @P2 LDG.E R25, desc[UR8][R16.64+0xc] ;  /* 0x00000c0810192981 */ /* 0x0000a2000c1e1900 */
[----:B------:R-:W-:Y:S01]  /*5e70*/  @P2 IMAD.X R5, RZ, RZ, R31, P5 ;  /* 0x000000ffff052224 */ /* 0x000fe200028e061f */
[----:B------:R-:W-:Y:S01]  /*5e80*/  ISETP.NE.AND P5, PT, R6, RZ, PT ;  /* 0x000000ff0600720c */ /* 0x000fe20003fa5270 */
[----:B0-----:R-:W-:-:S02]  /*5e90*/  @P2 IMAD.MOV.U32 R16, RZ, RZ, R2 ;  /* 0x000000ffff102224 */ /* 0x001fc400078e0002 */
[----:B------:R-:W-:Y:S01]  /*5ea0*/  @P2 IMAD.MOV.U32 R17, RZ, RZ, R3 ;  /* 0x000000ffff112224 */ /* 0x000fe200078e0003 */
[----:B--2---:R0:W-:Y:S02]  /*5eb0*/  @P2 STG.E desc[UR8][R30.64+0xc], R25 ;  /* 0x00000c191e002986 */ /* 0x0041e4000c101908 */
[----:B0-----:R-:W-:Y:S02]  /*5ec0*/  @P2 IMAD.MOV.U32 R30, RZ, RZ, R4 ;  /* 0x000000ffff1e2224 */ /* 0x001fe400078e0004 */
[----:B------:R-:W-:-:S05]  /*5ed0*/  @P2 IMAD.MOV.U32 R31, RZ, RZ, R5 ;  /* 0x000000ffff1f2224 */ /* 0x000fca00078e0005 */
[----:B------:R-:W-:Y:S05]  /*5ee0*/  @!P5 BRA `(.L_x_86) ;  /* 0x000000000064d947 */ /* 0x000fea0003800000 */
[----:B------:R-:W2:Y:S01]  /*5ef0*/  LDG.E R7, desc[UR8][R2.64] ;  /* 0x0000000802077981 */ /* 0x000ea2000c1e1900 */
[----:B------:R-:W-:-:S05]  /*5f00*/  IADD3 R16, P5, PT, R2, 0x4, RZ ;  /* 0x0000000402107810 */ /* 0x000fca0007fbe0ff */
[----:B------:R-:W-:Y:S01]  /*5f10*/  IMAD.X R17, RZ, RZ, R3, P5 ;  /* 0x000000ffff117224 */ /* 0x000fe200028e0603 */
[----:B------:R-:W-:-:S04]  /*5f20*/  IADD3 R30, P5, PT, R4, 0x4, RZ ;  /* 0x00000004041e7810 */ /* 0x000fc80007fbe0ff */
[----:B------:R-:W-:Y:S02]  /*5f30*/  IADD3.X R31, PT, PT, RZ, R5, RZ, P5, !PT ;  /* 0x00000005ff1f7210 */ /* 0x000fe40002ffe4ff */
[----:B------:R-:W-:Y:S01]  /*5f40*/  ISETP.NE.AND P5, PT, R6, 0x1, PT ;  /* 0x000000010600780c */ /* 0x000fe20003fa5270 */
[----:B--2---:R3:W-:-:S12]  /*5f50*/  STG.E desc[UR8][R4.64], R7 ;  /* 0x0000000704007986 */ /* 0x0047d8000c101908 */
[----:B------:R-:W-:Y:S05]  /*5f60*/  @!P5 BRA `(.L_x_86) ;  /* 0x000000000044d947 */ /* 0x000fea0003800000 */
[----:B---3--:R-:W2:Y:S01]  /*5f70*/  LDG.E R7, desc[UR8][R2.64+0x4] ;  /* 0x0000040802077981 */ /* 0x008ea2000c1e1900 */
[----:B------:R-:W-:-:S05]  /*5f80*/  IADD3 R16, P5, PT, R2, 0x8, RZ ;  /* 0x0000000802107810 */ /* 0x000fca0007fbe0ff */
[----:B------:R-:W-:Y:S01]  /*5f90*/  IMAD.X R17, RZ, RZ, R3, P5 ;  /* 0x000000ffff117224 */ /* 0x000fe200028e0603 */
        /* <DEDUP_REMOVED lines=14> */
.L_x_86:
[----:B------:R-:W-:-:S13]  /*6080*/  ISETP.GE.U32.AND P5, PT, R11, 0xf, PT ;  /* 0x0000000f0b00780c */ /* 0x000fda0003fa6070 */
[----:B------:R-:W-:Y:S05]  /*6090*/  @!P5 BRA `(.L_x_88) ;  /* 0x000000000064d947 */ /* 0x000fea0003800000 */
[----:B-12---:R-:W1:Y:S01]  /*60a0*/  LDC R3, c[0x0][0x3b0] ;  /* 0x0000ec00ff037b82 */ /* 0x006e620000000800 */
[----:B------:R-:W-:-:S05]  /*60b0*/  UMOV UR7, URZ ;  /* 0x000000ff00077c82 */ /* 0x000fca0008000000 */
.L_x_89:
[----:B------:R-:W-:Y:S01]  /*60c0*/  UIADD3 UR7, UPT, UPT, UR7, 0x10, URZ ;  /* 0x0000001007077890 */ /* 0x000fe2000fffe0ff */
[----:B------:R-:W-:Y:S01]  /*60d0*/  IADD3 R2, P5, PT, R30, 0x40, RZ ;  /* 0x000000401e027810 */ /* 0x000fe20007fbe0ff */
[----:B-1----:R-:W-:Y:S04]  /*60e0*/  STG.E desc[UR8][R30.64], R3 ;  /* 0x000000031e007986 */ /* 0x002fe8000c101908 */
[----:B---34-:R-:W-:Y:S01]  /*60f0*/  IMAD.X R5, RZ, RZ, R31, P5 ;  /* 0x000000ffff057224 */ /* 0x018fe200028e061f */
        /* <DEDUP_REMOVED lines=19> */
.L_x_88:
[----:B------:R-:W-:-:S13]  /*6230*/  ISETP.NE.AND P5, PT, R10, RZ, PT ;  /* 0x000000ff0a00720c */ /* 0x000fda0003fa5270 */
[----:B------:R-:W-:Y:S05]  /*6240*/  @!P5 BRA `(.L_x_90) ;  /* 0x0000000000b4d947 */ /* 0x000fea0003800000 */
[----:B------:R-:W-:Y:S05]  /*6250*/  @!P3 BRA `(.L_x_91) ;  /* 0x000000000034b947 */ /* 0x000fea0003800000 */
[----:B-12---:R-:W1:Y:S01]  /*6260*/  LDC R3, c[0x0][0x3b0] ;  /* 0x0000ec00ff037b82 */ /* 0x006e620000000800 */
[----:B------:R-:W-:-:S05]  /*6270*/  IADD3 R2, P5, PT, R30, 0x20, RZ ;  /* 0x000000201e027810 */ /* 0x000fca0007fbe0ff */
[----:B---34-:R-:W-:Y:S01]  /*6280*/  IMAD.X R5, RZ, RZ, R31, P5 ;  /* 0x000000ffff057224 */ /* 0x018fe200028e061f */
        /* <DEDUP_REMOVED lines=10> */
.L_x_91:
[----:B------:R-:W-:-:S13]  /*6330*/  ISETP.NE.AND P5, PT, R8, RZ, PT ;  /* 0x000000ff0800720c */ /* 0x000fda0003fa5270 */
[----:B------:R-:W-:Y:S05]  /*6340*/  @!P5 BRA `(.L_x_90) ;  /* 0x000000000074d947 */ /* 0x000fea0003800000 */
[----:B-12---:R-:W-:Y:S02]  /*6350*/  IMAD.MOV.U32 R2, RZ, RZ, R30 ;  /* 0x000000ffff027224 */ /* 0x006fe400078e001e */
[----:B------:R-:W-:Y:S01]  /*6360*/  IMAD.MOV.U32 R3, RZ, RZ, R31 ;  /* 0x000000ffff037224 */ /* 0x000fe200078e001f */
[----:B------:R-:W-:Y:S06]  /*6370*/  @!P4 BRA `(.L_x_92) ;  /* 0x000000000024c947 */ /* 0x000fec0003800000 */
[----:B---34-:R-:W1:Y:S01]  /*6380*/  LDC R5, c[0x0][0x3b0] ;  /* 0x0000ec00ff057b82 */ /* 0x018e620000000800 */
        /* <DEDUP_REMOVED lines=8> */
.L_x_92:
[----:B------:R-:W-:-:S13]  /*6410*/  ISETP.NE.AND P5, PT, R19, RZ, PT ;  /* 0x000000ff1300720c */ /* 0x000fda0003fa5270 */
[----:B------:R-:W-:Y:S05]  /*6420*/  @!P5 BRA `(.L_x_90) ;  /* 0x00000000003cd947 */ /* 0x000fea0003800000 */
[----:B---34-:R-:W1:Y:S01]  /*6430*/  LDC R7, c[0x0][0x3b0] ;  /* 0x0000ec00ff077b82 */ /* 0x018e620000000800 */
        /* <DEDUP_REMOVED lines=14> */
.L_x_90:
[----:B------:R-:W-:Y:S05]  /*6520*/  BRA.U UP1, `(.L_x_93) ;  /* 0xffffffed01b47547 */ /* 0x000fea000b83ffff */
[----:B------:R-:W-:Y:S05]  /*6530*/  BRA.U UP0, `(.L_x_94) ;  /* 0xffffffed00a07547 */ /* 0x000fea000b83ffff */
[----:B-12---:R-:W1:Y:S01]  /*6540*/  LDC R2, c[0x0][0x390] ;  /* 0x0000e400ff027b82 */ /* 0x006e620000000800 */
[----:B------:R-:W-:-:S06]  /*6550*/  UIADD3 UR4, UPT, UPT, UR4, 0x1, URZ ;  /* 0x0000000104047890 */ /* 0x000fcc000fffe0ff */
[----:B-1----:R-:W-:-:S13]  /*6560*/  ISETP.NE.AND P5, PT, R2, UR4, PT ;  /* 0x0000000402007c0c */ /* 0x002fda000bfa5270 */
[----:B------:R-:W-:Y:S05]  /*6570*/  @!P5 EXIT ;  /* 0x000000000000d94d */ /* 0x000fea0003800000 */
[----:B------:R-:W-:Y:S05]  /*6580*/  BRA `(.L_x_95) ;  /* 0xffffffec00887947 */ /* 0x000fea000383ffff */
.L_x_4:
[----:B------:R-:W-:-:S13]  /*6590*/  ISETP.GE.AND P0, PT, R25, 0x1, PT ;  /* 0x000000011900780c */ /* 0x000fda0003f06270 */
[----:B------:R-:W-:Y:S05]  /*65a0*/  @!P0 BRA `(.L_x_96) ;  /* 0x0000002800ec8947 */ /* 0x000fea0003800000 */
[----:B------:R-:W-:Y:S01]  /*65b0*/  ISETP.GE.AND P0, PT, R27, 0x1, PT ;  /* 0x000000011b00780c */ /* 0x000fe20003f06270 */
[----:B------:R-:W-:Y:S02]  /*65c0*/  VIADD R6, R18, 0xffffffff ;  /* 0xffffffff12067836 */ /* 0x000fe40000000000 */
[----:B------:R-:W-:-:S10]  /*65d0*/  VIADD R5, R2, 0xffffffff ;  /* 0xffffffff02057836 */ /* 0x000fd40000000000 */
[----:B------:R-:W-:Y:S05]  /*65e0*/  @!P0 BRA `(.L_x_97) ;  /* 0x0000001800208947 */ /* 0x000fea0003800000 */
[C---:B------:R-:W-:Y:S01]  /*65f0*/  LOP3.LUT R9, R2.reuse, 0xf, RZ, 0xc0, !PT ;  /* 0x0000000f02097812 */ /* 0x040fe200078ec0ff */
[----:B------:R-:W-:Y:S01]  /*6600*/  UMOV UR4, URZ ;  /* 0x000000ff00047c82 */ /* 0x000fe20008000000 */
[C---:B------:R-:W-:Y:S02]  /*6610*/  LOP3.LUT R8, R2.reuse, 0x7, RZ, 0xc0, !PT ;  /* 0x0000000702087812 */ /* 0x040fe400078ec0ff */
[C---:B------:R-:W-:Y:S02]  /*6620*/  LOP3.LUT R7, R2.reuse, 0x3, RZ, 0xc0, !PT ;  /* 0x0000000302077812 */ /* 0x040fe400078ec0ff */
[----:B------:R-:W-:Y:S02]  /*6630*/  LOP3.LUT R12, R2, 0x7ffffff0, RZ, 0xc0, !PT ;  /* 0x7ffffff0020c7812 */ /* 0x000fe400078ec0ff */
[C---:B------:R-:W-:Y:S02]  /*6640*/  LOP3.LUT R4, R18.reuse, 0xf, RZ, 0xc0, !PT ;  /* 0x0000000f12047812 */ /* 0x040fe400078ec0ff */
[----:B------:R-:W-:-:S02]  /*6650*/  LOP3.LUT R3, R18, 0x7, RZ, 0xc0, !PT ;  /* 0x0000000712037812 */ /* 0x000fc400078ec0ff */
[----:B------:R-:W-:Y:S02]  /*6660*/  LOP3.LUT R0, R18, 0x7ffffff0, RZ, 0xc0, !PT ;  /* 0x7ffffff012007812 */ /* 0x000fe400078ec0ff */
[C---:B------:R-:W-:Y:S02]  /*6670*/  LOP3.LUT R11, R25.reuse, 0xf, RZ, 0xc0, !PT ;  /* 0x0000000f190b7812 */ /* 0x040fe400078ec0ff */
[C---:B------:R-:W-:Y:S02]  /*6680*/  LOP3.LUT R10, R25.reuse, 0x7, RZ, 0xc0, !PT ;  /* 0x00000007190a7812 */ /* 0x040fe400078ec0ff */
[----:B------:R-:W-:Y:S02]  /*6690*/  LOP3.LUT R2, R25, 0x7ffffff0, RZ, 0xc0, !PT ;  /* 0x7ffffff019027812 */ /* 0x000fe400078ec0ff */
[C---:B------:R-:W-:Y:S02]  /*66a0*/  LOP3.LUT R22, R27.reuse, 0xf, RZ, 0xc0, !PT ;  /* 0x0000000f1b167812 */ /* 0x040fe400078ec0ff */
[----:B------:R-:W-:-:S02]  /*66b0*/  LOP3.LUT R19, R27, 0x7, RZ, 0xc0, !PT ;  /* 0x000000071b137812 */ /* 0x000fc400078ec0ff */
[----:B------:R-:W-:Y:S02]  /*66c0*/  LOP3.LUT R13, R27, 0x7ffffff0, RZ, 0xc0, !PT ;  /* 0x7ffffff01b0d7812 */ /* 0x000fe400078ec0ff */
[----:B------:R-:W-:Y:S02]  /*66d0*/  LOP3.LUT R18, R18, 0x3, RZ, 0xc0, !PT ;  /* 0x0000000312127812 */ /* 0x000fe400078ec0ff */
[----:B------:R-:W-:Y:S02]  /*66e0*/  LOP3.LUT R25, R25, 0x3, RZ, 0xc0, !PT ;  /* 0x0000000319197812 */ /* 0x000fe400078ec0ff */
[----:B------:R-:W-:-:S07]  /*66f0*/  LOP3.LUT R27, R27, 0x3, RZ, 0xc0, !PT ;  /* 0x000000031b1b7812 */ /* 0x000fce00078ec0ff */
.L_x_119:
[----:B------:R-:W1:Y:S01]  /*6700*/  LDCU UR5, c[0x0][0x39c] ;  /* 0x00007380ff0577ac */ /* 0x000e620008000800 */
[----:B------:R-:W-:Y:S01]  /*6710*/  IADD3 R24, PT, PT, R11, -0x1, RZ ;  /* 0xffffffff0b187810 */ /* 0x000fe20007ffe0ff */
[----:B------:R-:W-:Y:S01]  /*6720*/  VIADD R26, R10, 0xffffffff ;  /* 0xffffffff0a1a7836 */ /* 0x000fe20000000000 */
[----:B------:R-:W1:Y:S02]  /*6730*/  LDCU.128 UR12, c[0x0][0x3a0] ;  /* 0x00007400ff0c77ac */ /* 0x000e640008000c00 */
[----:B------:R-:W-:Y:S01]  /*6740*/  ISETP.GE.U32.AND P0, PT, R24, 0x7, PT ;  /* 0x000000071800780c */ /* 0x000fe20003f06070 */
[----:B------:R-:W-:Y:S01]  /*6750*/  VIADD R15, R3, 0xffffffff ;  /* 0xffffffff030f7836 */ /* 0x000fe20000000000 */
[----:B------:R-:W-:Y:S01]  /*6760*/  ISETP.GE.U32.AND P1, PT, R26, 0x3, PT ;  /* 0x000000031a00780c */ /* 0x000fe20003f26070 */
[----:B------:R-:W-:Y:S01]  /*6770*/  VIADD R23, R22, 0xffffffff ;  /* 0xffffffff16177836 */ /* 0x000fe20000000000 */
[----:B------:R-:W-:Y:S01]  /*6780*/  P2R R14, PR, RZ, 0x1 ;  /* 0x00000001ff0e7803 */ /* 0x000fe20000000000 */
[----:B0-----:R-:W-:Y:S01]  /*6790*/  VIADD R20, R4, 0xffffffff ;  /* 0xffffffff04147836 */ /* 0x001fe20000000000 */
[----:B------:R-:W-:Y:S01]  /*67a0*/  P2R R14, PR, RZ, 0x2 ;  /* 0x00000002ff0e7803 */ /* 0x000fe20000000000 */
[----:B------:R-:W-:Y:S01]  /*67b0*/  VIADD R14, R9, 0xffffffff ;  /* 0xffffffff090e7836 */ /* 0x000fe20000000000 */
[----:B------:R-:W-:Y:S01]  /*67c0*/  ISETP.GE.U32.AND P1, PT, R15, 0x3, PT ;  /* 0x000000030f00780c */ /* 0x000fe20003f26070 */
[----:B------:R-:W-:Y:S01]  /*67d0*/  VIADD R15, R8, 0xffffffff ;  /* 0xffffffff080f7836 */ /* 0x000fe20000000000 */
[----:B------:R-:W-:-:S02]  /*67e0*/  ISETP.GE.U32.AND P5, PT, R23, 0x7, PT ;  /* 0x000000071700780c */ /* 0x000fc40003fa6070 */
[----:B------:R-:W-:Y:S01]  /*67f0*/  ISETP.GE.U32.AND P2, PT, R14, 0x7, PT ;  /* 0x000000070e00780c */ /* 0x000fe20003f46070 */
[----:B------:R-:W-:Y:S01]  /*6800*/  VIADD R14, R19, 0xffffffff ;  /* 0xffffffff130e7836 */ /* 0x000fe20000000000 */
[----:B------:R-:W-:Y:S02]  /*6810*/  ISETP.GE.U32.AND P0, PT, R20, 0x7, PT ;  /* 0x000000071400780c */ /* 0x000fe40003f06070 */
[----:B------:R-:W-:Y:S01]  /*6820*/  ISETP.GE.U32.AND P3, PT, R15, 0x3, PT ;  /* 0x000000030f00780c */ /* 0x000fe20003f66070 */
[----:B-1----:R-:W-:Y:S01]  /*6830*/  UIADD3 UR5, UPT, UPT, UR13, UR12, UR5 ;  /* 0x0000000c0d057290 */ /* 0x002fe2000fffe005 */
[----:B------:R-:W-:Y:S02]  /*6840*/  ISETP.GE.U32.AND P4, PT, R14, 0x3, PT ;  /* 0x000000030e00780c */ /* 0x000fe40003f86070 */
[----:B------:R-:W-:Y:S01]  /*6850*/  P2R R14, PR, RZ, 0x20 ;  /* 0x00000020ff0e7803 */ /* 0x000fe20000000000 */
[----:B------:R-:W-:Y:S02]  /*6860*/  UIMAD UR14, UR5, UR14, URZ ;  /* 0x0000000e050e72a4 */ /* 0x000fe4000f8e02ff */
[----:B------:R-:W-:-:S02]  /*6870*/  UIMAD UR15, UR5, UR15, URZ ;  /* 0x0000000f050f72a4 */ /* 0x000fc4000f8e02ff */
[----:B------:R-:W-:Y:S02]  /*6880*/  UIADD3 UR14, UPT, UPT, UR14, -0x1, URZ ;  /* 0xffffffff0e0e7890 */ /* 0x000fe4000fffe0ff */
[----:B------:R-:W-:Y:S01]  /*6890*/  UIADD3 UR15, UPT, UPT, UR15, -0x1, URZ ;  /* 0xffffffff0f0f7890 */ /* 0x000fe2000fffe0ff */
[----:B------:R-:W-:Y:S01]  /*68a0*/  UMOV UR5, URZ ;  /* 0x000000ff00057c82 */ /* 0x000fe20008000000 */
[----:B------:R-:W-:Y:S02]  /*68b0*/  UISETP.GE.U32.AND UP2, UPT, UR14, 0xf, UPT ;  /* 0x0000000f0e00788c */ /* 0x000fe4000bf46070 */
[----:B------:R-:W-:-:S11]  /*68c0*/  UISETP.GE.U32.AND UP3, UPT, UR15, 0xf, UPT ;  /* 0x0000000f0f00788c */ /* 0x000fd6000bf66070 */
.L_x_118:
[----:B-1----:R-:W1:Y:S01]  /*68d0*/  LDCU UR6, c[0x0][0x394] ;  /* 0x00007280ff0677ac */ /* 0x002e620008000800 */
[----:B0-----:R-:W-:Y:S01]  /*68e0*/  IMAD.MOV.U32 R21, RZ, RZ, RZ ;  /* 0x000000ffff157224 */ /* 0x001fe200078e00ff */
[----:B------:R-:W-:-:S04]  /*68f0*/  UIADD3 UR5, UPT, UPT, UR5, 0x1, URZ ;  /* 0x0000000105057890 */ /* 0x000fc8000fffe0ff */
[----:B-1----:R-:W-:Y:S01]  /*6900*/  UISETP.NE.AND UP0, UPT, UR5, UR6, UPT ;  /* 0x000000060500728c */ /* 0x002fe2000bf05270 */
[----:B--234-:R-:W-:Y:S10]  /*6910*/  BRA.U !UP2, `(.L_x_98) ;  /* 0x000000010a5c7547 */ /* 0x01cff4000b800000 */
[----:B------:R-:W1:Y:S01]  /*6920*/  LDC R29, c[0x0][0x3b0] ;  /* 0x0000ec00ff1d7b82 */ /* 0x000e620000000800 */
[----:B------:R-:W-:-:S07]  /*6930*/  IMAD.MOV.U32 R21, RZ, RZ, RZ ;  /* 0x000000ffff157224 */ /* 0x000fce00078e00ff */
.L_x_99:
        /* <DEDUP_REMOVED lines=21> */
.L_x_98:
        /* <DEDUP_REMOVED lines=15> */
.L_x_101:
        /* <DEDUP_REMOVED lines=11> */
.L_x_102:
        /* <DEDUP_REMOVED lines=10> */
.L_x_100:
[----:B------:R-:W-:-:S05]  /*6cd0*/  UMOV UR6, URZ ;  /* 0x000000ff00067c82 */ /* 0x000fca0008000000 */
.L_x_112:
[----:B------:R-:W5:Y:S01]  /*6ce0*/  LDCU UR7, c[0x0][0x398] ;  /* 0x00007300ff0777ac */ /* 0x000f620008000800 */
[----:B------:R-:W-:Y:S01]  /*6cf0*/  ISETP.GE.U32.AND P5, PT, R6, 0xf, PT ;  /* 0x0000000f0600780c */ /* 0x000fe20003fa6070 */
[----:B------:R-:W-:-:S04]  /*6d00*/  UIADD3 UR6, UPT, UPT, UR6, 0x1, URZ ;  /* 0x0000000106067890 */ /* 0x000fc8000fffe0ff */
[----:B-----5:R-:W-:-:S08]  /*6d10*/  UISETP.NE.AND UP1, UPT, UR6, UR7, UPT ;  /* 0x000000070600728c */ /* 0x020fd0000bf25270 */
[----:B0-----:R-:W-:Y:S05]  /*6d20*/  @!P5 BRA `(.L_x_103) ;  /* 0x000000000064d947 */ /* 0x001fea0003800000 */
[----:B-1234-:R-:W1:Y:S01]  /*6d30*/  LDC R15, c[0x0][0x3b0] ;  /* 0x0000ec00ff0f7b82 */ /* 0x01ee620000000800 */
[----:B------:R-:W-:-:S05]  /*6d40*/  UMOV UR7, URZ ;  /* 0x000000ff00077c82 */ /* 0x000fca0008000000 */
.L_x_104:
        /* <DEDUP_REMOVED lines=23> */
.L_x_103:
        /* <DEDUP_REMOVED lines=16> */
.L_x_106:
        /* <DEDUP_REMOVED lines=14> */
.L_x_107:
        /* <DEDUP_REMOVED lines=14> */
[----:B------:R-:W-:Y:S01]  /*7180*/  @P5 IADD3.X R21, PT, PT, RZ, R15, RZ, P6, !PT ;  /* 0x0000000fff155210 */ /* 0x000fe200037fe4ff */
[----:B------:R-:W-:-:S04]  /*7190*/  @P5 IMAD.MOV.U32 R30, RZ, RZ, R20 ;  /* 0x000000ffff1e5224 */ /* 0x000fc800078e0014 */
[----:B------:R-:W-:-:S07]  /*71a0*/  @P5 IMAD.MOV.U32 R31, RZ, RZ, R21 ;  /* 0x000000ffff1f5224 */ /* 0x000fce00078e0015 */
.L_x_105:
[----:B------:R-:W-:-:S13]  /*71b0*/  ISETP.GE.U32.AND P5, PT, R5, 0xf, PT ;  /* 0x0000000f0500780c */ /* 0x000fda0003fa6070 */
[----:B------:R-:W-:Y:S05]  /*71c0*/  @!P5 BRA `(.L_x_108) ;  /* 0x0000000000b0d947 */ /* 0x000fea0003800000 */
[----:B------:R-:W-:-:S05]  /*71d0*/  UMOV UR7, URZ ;  /* 0x000000ff00077c82 */ /* 0x000fca0008000000 */
.L_x_109:
        /* <DEDUP_REMOVED lines=43> */
.L_x_108:
        /* <DEDUP_REMOVED lines=27> */
.L_x_111:
        /* <DEDUP_REMOVED lines=31> */
[----:B0-----:R-:W-:-:S10]  /*7830*/  MOV R17, R29 ;  /* 0x0000001d00117202 */ /* 0x001fd40000000f00 */
        /* <DEDUP_REMOVED lines=18> */
.L_x_110:
[----:B------:R-:W-:Y:S05]  /*7960*/  BRA.U UP1, `(.L_x_112) ;  /* 0xfffffff101dc7547 */ /* 0x000fea000b83ffff */
[----:B------:R-:W-:Y:S05]  /*7970*/  BRA.U !UP3, `(.L_x_113) ;  /* 0x000000010b647547 */ /* 0x000fea000b800000 */
[----:B-1234-:R-:W1:Y:S01]  /*7980*/  LDC R15, c[0x0][0x3b0] ;  /* 0x0000ec00ff0f7b82 */ /* 0x01ee620000000800 */
[----:B------:R-:W-:-:S05]  /*7990*/  UMOV UR6, URZ ;  /* 0x000000ff00067c82 */ /* 0x000fca0008000000 */
.L_x_114:
        /* <DEDUP_REMOVED lines=23> */
.L_x_113:
[----:B------:R-:W-:-:S13]  /*7b10*/  ISETP.NE.AND P5, PT, R22, RZ, PT ;  /* 0x000000ff1600720c */ /* 0x000fda0003fa5270 */
[----:B------:R-:W-:Y:S05]  /*7b20*/  @!P5 BRA `(.L_x_115) ;  /* 0x0000000000b8d947 */ /* 0x000fea0003800000 */
[----:B------:R-:W-:-:S13]  /*7b30*/  ISETP.GE.U32.AND P6, PT, R23, 0x7, PT ;  /* 0x000000071700780c */ /* 0x000fda0003fc6070 */
        /* <DEDUP_REMOVED lines=14> */
.L_x_116:
        /* <DEDUP_REMOVED lines=14> */
.L_x_117:
        /* <DEDUP_REMOVED lines=17> */
.L_x_115:
[----:B------:R-:W-:Y:S05]  /*7e10*/  BRA.U UP0, `(.L_x_118) ;  /* 0xffffffe900ac7547 */ /* 0x000fea000b83ffff */
[----:B-1234-:R-:W1:Y:S01]  /*7e20*/  LDC R14, c[0x0][0x390] ;  /* 0x0000e400ff0e7b82 */ /* 0x01ee620000000800 */
[----:B------:R-:W-:-:S06]  /*7e30*/  UIADD3 UR4, UPT, UPT, UR4, 0x1, URZ ;  /* 0x0000000104047890 */ /* 0x000fcc000fffe0ff */
[----:B-1----:R-:W-:-:S13]  /*7e40*/  ISETP.NE.AND P0, PT, R14, UR4, PT ;  /* 0x000000040e007c0c */ /* 0x002fda000bf05270 */
[----:B------:R-:W-:Y:S05]  /*7e50*/  @!P0 EXIT ;  /* 0x000000000000894d */ /* 0x000fea0003800000 */
[----:B------:R-:W-:Y:S05]  /*7e60*/  BRA `(.L_x_119) ;  /* 0xffffffe800247947 */ /* 0x000fea000383ffff */
.L_x_97:
[C---:B------:R-:W-:Y:S01]  /*7e70*/  LOP3.LUT R15, R25.reuse, 0xf, RZ, 0xc0, !PT ;  /* 0x0000000f190f7812 */ /* 0x040fe200078ec0ff */
[C---:B------:R-:W-:Y:S01]  /*7e80*/  VIADD R19, R25.reuse, 0xffffffff ;  /* 0xffffffff19137836 */ /* 0x040fe20000000000 */
[----:B------:R-:W-:Y:S01]  /*7e90*/  LOP3.LUT R14, R25, 0x7, RZ, 0xc0, !PT ;  /* 0x00000007190e7812 */ /* 0x000fe200078ec0ff */
[----:B------:R-:W-:Y:S01]  /*7ea0*/  UMOV UR4, URZ ;  /* 0x000000ff00047c82 */ /* 0x000fe20008000000 */
[----:B------:R-:W-:Y:S01]  /*7eb0*/  LOP3.LUT R11, R2, 0xf, RZ, 0xc0, !PT ;  /* 0x0000000f020b7812 */ /* 0x000fe200078ec0ff */
[----:B------:R-:W-:Y:S01]  /*7ec0*/  VIADD R20, R15, 0xffffffff ;  /* 0xffffffff0f147836 */ /* 0x000fe20000000000 */
[----:B------:R-:W-:Y:S02]  /*7ed0*/  IADD3 R0, PT, PT, R14, -0x1, RZ ;  /* 0xffffffff0e007810 */ /* 0x000fe40007ffe0ff */
[----:B------:R-:W-:Y:S01]  /*7ee0*/  ISETP.GE.U32.AND P2, PT, R19, 0xf, PT ;  /* 0x0000000f1300780c */ /* 0x000fe20003f46070 */
[----:B------:R-:W-:Y:S01]  /*7ef0*/  VIADD R4, R11, 0xffffffff ;  /* 0xffffffff0b047836 */ /* 0x000fe20000000000 */
[----:B------:R-:W-:-:S02]  /*7f00*/  LOP3.LUT R10, R2, 0x7, RZ, 0xc0, !PT ;  /* 0x00000007020a7812 */ /* 0x000fc400078ec0ff */
[----:B------:R-:W-:Y:S02]  /*7f10*/  ISETP.GE.U32.AND P1, PT, R20, 0x7, PT ;  /* 0x000000071400780c */ /* 0x000fe40003f26070 */
[----:B------:R-:W-:Y:S01]  /*7f20*/  LOP3.LUT R13, R18, 0xf, RZ, 0xc0, !PT ;  /* 0x0000000f120d7812 */ /* 0x000fe200078ec0ff */
[----:B------:R-:W-:Y:S01]  /*7f30*/  VIADD R7, R10, 0xffffffff ;  /* 0xffffffff0a077836 */ /* 0x000fe20000000000 */
[----:B------:R-:W-:Y:S02]  /*7f40*/  LOP3.LUT R12, R18, 0x7, RZ, 0xc0, !PT ;  /* 0x00000007120c7812 */ /* 0x000fe400078ec0ff */
[----:B------:R-:W-:Y:S02]  /*7f50*/  ISETP.GE.U32.AND P0, PT, R0, 0x3, PT ;  /* 0x000000030000780c */ /* 0x000fe40003f06070 */
[----:B------:R-:W-:Y:S01]  /*7f60*/  P2R R0, PR, RZ, 0x4 ;  /* 0x00000004ff007803 */ /* 0x000fe20000000000 */
[----:B------:R-:W-:Y:S01]  /*7f70*/  VIADD R3, R12, 0xffffffff ;  /* 0xffffffff0c037836 */ /* 0x000fe20000000000 */
[----:B------:R-:W-:Y:S01]  /*7f80*/  P2R R0, PR, RZ, 0x2 ;  /* 0x00000002ff007803 */ /* 0x000fe20000000000 */
[----:B------:R-:W-:Y:S01]  /*7f90*/  VIADD R0, R13, 0xffffffff ;  /* 0xffffffff0d007836 */ /* 0x000fe20000000000 */
[----:B------:R-:W-:-:S02]  /*7fa0*/  ISETP.GE.U32.AND P3, PT, R4, 0x7, PT ;  /* 0x000000070400780c */ /* 0x000fc40003f66070 */
[----:B------:R-:W-:Y:S02]  /*7fb0*/  ISETP.GE.U32.AND P4, PT, R7, 0x3, PT ;  /* 0x000000030700780c */ /* 0x000fe40003f86070 */
[----:B------:R-:W-:Y:S02]  /*7fc0*/  ISETP.GE.U32.AND P1, PT, R0, 0x7, PT ;  /* 0x000000070000780c */ /* 0x000fe40003f26070 */
[C---:B------:R-:W-:Y:S02]  /*7fd0*/  LOP3.LUT R7, R18.reuse, 0x7ffffff0, RZ, 0xc0, !PT ;  /* 0x7ffffff012077812 */ /* 0x040fe400078ec0ff */
[----:B------:R-:W-:Y:S02]  /*7fe0*/  LOP3.LUT R4, R25, 0x7ffffff0, RZ, 0xc0, !PT ;  /* 0x7ffffff019047812 */ /* 0x000fe400078ec0ff */
[----:B------:R-:W-:Y:S02]  /*7ff0*/  ISETP.GE.U32.AND P2, PT, R3, 0x3, PT ;  /* 0x000000030300780c */ /* 0x000fe40003f46070 */
[----:B------:R-:W-:-:S02]  /*8000*/  LOP3.LUT R18, R18, 0x3, RZ, 0xc0, !PT ;  /* 0x0000000312127812 */ /* 0x000fc400078ec0ff */
[C---:B------:R-:W-:Y:S02]  /*8010*/  LOP3.LUT R21, R2.reuse, 0x3, RZ, 0xc0, !PT ;  /* 0x0000000302157812 */ /* 0x040fe400078ec0ff */
[----:B------:R-:W-:Y:S02]  /*8020*/  LOP3.LUT R0, R2, 0x7ffffff0, RZ, 0xc0, !PT ;  /* 0x7ffffff002007812 */ /* 0x000fe400078ec0ff */
[----:B------:R-:W-:-:S07]  /*8030*/  LOP3.LUT R25, R25, 0x3, RZ, 0xc0, !PT ;  /* 0x0000000319197812 */ /* 0x000fce00078ec0ff */
.L_x_136:
[----:B0-----:R-:W-:-:S05]  /*8040*/  UMOV UR5, URZ ;  /* 0x000000ff00057c82 */ /* 0x001fca0008000000 */
.L_x_135:
[----:B-1----:R-:W1:Y:S01]  /*8050*/  LDCU UR6, c[0x0][0x394] ;  /* 0x00007280ff0677ac */ /* 0x002e620008000800 */
[----:B------:R-:W-:Y:S01]  /*8060*/  ISETP.GE.U32.AND P5, PT, R19, 0xf, PT ;  /* 0x0000000f1300780c */ /* 0x000fe20003fa6070 */
[----:B0-----:R-:W-:Y:S01]  /*8070*/  IMAD.MOV.U32 R9, RZ, RZ, RZ ;  /* 0x000000ffff097224 */ /* 0x001fe200078e00ff */
[----:B------:R-:W-:-:S04]  /*8080*/  UIADD3 UR5, UPT, UPT, UR5, 0x1, URZ ;  /* 0x0000000105057890 */ /* 0x000fc8000fffe0ff */
[----:B-1----:R-:W-:-:S07]  /*8090*/  UISETP.NE.AND UP0, UPT, UR5, UR6, UPT ;  /* 0x000000060500728c */ /* 0x002fce000bf05270 */
[----:B--234-:R-:W-:Y:S05]  /*80a0*/  @!P5 BRA `(.L_x_120) ;  /* 0x00000000005cd947 */ /* 0x01cfea0003800000 */
[----:B------:R-:W1:Y:S01]  /*80b0*/  LDC R23, c[0x0][0x3b0] ;  /* 0x0000ec00ff177b82 */ /* 0x000e620000000800 */
[----:B------:R-:W-:-:S07]  /*80c0*/  IMAD.MOV.U32 R9, RZ, RZ, RZ ;  /* 0x000000ffff097224 */ /* 0x000fce00078e00ff */
.L_x_121:
        /* <DEDUP_REMOVED lines=21> */
.L_x_120:
        /* <DEDUP_REMOVED lines=15> */
.L_x_123:
[----:B------:R-:W-:-:S13]  /*8310*/  ISETP.NE.AND P5, PT, R14, RZ, PT ;  /* 0x000000ff0e00720c */ /* 0x000fda0003fa5270 */
[----:B------:R-:W-:Y:S05]  /*8320*/  @!P5 BRA `(.L_x_122) ;  /* 0x000000000048d947 */ /* 0x000fea0003800000 */
        /* <DEDUP_REMOVED lines=8> */
.L_x_124:
        /* <DEDUP_REMOVED lines=10> */
.L_x_122:
[----:B------:R-:W-:-:S05]  /*8450*/  UMOV UR6, URZ ;  /* 0x000000ff00067c82 */ /* 0x000fca0008000000 */
.L_x_134:
[----:B------:R-:W5:Y:S01]  /*8460*/  LDCU UR7, c[0x0][0x398] ;  /* 0x00007300ff0777ac */ /* 0x000f620008000800 */
[----:B------:R-:W-:Y:S01]  /*8470*/  ISETP.GE.U32.AND P5, PT, R6, 0xf, PT ;  /* 0x0000000f0600780c */ /* 0x000fe20003fa6070 */
[----:B------:R-:W-:-:S04]  /*8480*/  UIADD3 UR6, UPT, UPT, UR6, 0x1, URZ ;  /* 0x0000000106067890 */ /* 0x000fc8000fffe0ff */
[----:B-----5:R-:W-:-:S08]  /*8490*/  UISETP.NE.AND UP1, UPT, UR6, UR7, UPT ;  /* 0x000000070600728c */ /* 0x020fd0000bf25270 */
[----:B0-----:R-:W-:Y:S05]  /*84a0*/  @!P5 BRA `(.L_x_125) ;  /* 0x000000000064d947 */ /* 0x001fea0003800000 */
[----:B-1234-:R-:W1:Y:S01]  /*84b0*/  LDC R3, c[0x0][0x3b0] ;  /* 0x0000ec00ff037b82 */ /* 0x01ee620000000800 */
[----:B------:R-:W-:-:S05]  /*84c0*/  UMOV UR7, URZ ;  /* 0x000000ff00077c82 */ /* 0x000fca0008000000 */
.L_x_126:
        /* <DEDUP_REMOVED lines=23> */
.L_x_125:
        /* <DEDUP_REMOVED lines=16> */
.L_x_128:
        /* <DEDUP_REMOVED lines=14> */
.L_x_129:
        /* <DEDUP_REMOVED lines=17> */
.L_x_127:
[----:B------:R-:W-:-:S13]  /*8930*/  ISETP.GE.U32.AND P5, PT, R5, 0xf, PT ;  /* 0x0000000f0500780c */ /* 0x000fda0003fa6070 */
[----:B------:R-:W-:Y:S05]  /*8940*/  @!P5 BRA `(.L_x_130) ;  /* 0x0000000000b0d947 */ /* 0x000fea0003800000 */
[----:B------:R-:W-:-:S05]  /*8950*/  UMOV UR7, URZ ;  /* 0x000000ff00077c82 */ /* 0x000fca0008000000 */
.L_x_131:
[----:B01234-:R-:W2:Y:S01]  /*8960*/  LDG.E R23, desc[UR8][R16.64] ;  /* 0x0000000810177981 */ /* 0x01fea2000c1e1900 */
[----:B------:R-:W-:Y:S01]  /*8970*/  IADD3 R8, P5, PT, R16, 0x40, RZ ;  /* 0x0000004010087810 */ /* 0x000fe20007fbe0ff */
[----:B------:R-:W-:-:S03]  /*8980*/  UIADD3 UR7, UPT, UPT, UR7, 0x10, URZ ;  /* 0x0000001007077890 */ /* 0x000fc6000fffe0ff */
[----:B------:R-:W-:Y:S02]  /*8990*/  IADD3.X R9, PT, PT, RZ, R17, RZ, P5, !PT ;  /* 0x00000011ff097210 */ /* 0x000fe40002ffe4ff */
        /* <DEDUP_REMOVED lines=39> */
.L_x_130:
        /* <DEDUP_REMOVED lines=27> */
.L_x_133:
        /* <DEDUP_REMOVED lines=39> */
[----:B------:R-:W-:-:S04]  /*9030*/  @P5 IADD3 R24, P6, PT, R2, 0xc, RZ ;  /* 0x0000000c02185810 */ /* 0x000fc80007fde0ff */
[----:B------:R-:W-:Y:S02]  /*9040*/  @P5 IADD3.X R29, PT, PT, RZ, R3, RZ, P6, !PT ;  /* 0x00000003ff1d5210 */ /* 0x000fe400037fe4ff */
[----:B------:R-:W-:Y:S01]  /*9050*/  @P5 IADD3 R22, P6, PT, R8, 0xc, RZ ;  /* 0x0000000c08165810 */ /* 0x000fe20007fde0ff */
[----:B--2---:R0:W-:Y:S04]  /*9060*/  STG.E desc[UR8][R8.64+0x4], R17 ;  /* 0x0000041108007986 */ /* 0x0041e8000c101908 */
[----:B------:R-:W-:Y:S01]  /*9070*/  @P5 IMAD.X R27, RZ, RZ, R9, P6 ;  /* 0x000000ffff1b5224 */ /* 0x000fe200030e0609 */
[----:B------:R-:W2:Y:S01]  /*9080*/  @P5 LDG.E R23, desc[UR8][R2.64+0x8] ;  /* 0x0000080802175981 */ /* 0x000ea2000c1e1900 */
[----:B------:R-:W-:Y:S02]  /*9090*/  @P5 IMAD.MOV.U32 R16, RZ, RZ, R24 ;  /* 0x000000ffff105224 */ /* 0x000fe400078e0018 */
[----:B------:R-:W-:-:S02]  /*90a0*/  @P5 IMAD.MOV.U32 R30, RZ, RZ, R22 ;  /* 0x000000ffff1e5224 */ /* 0x000fc400078e0016 */
[----:B------:R-:W-:Y:S02]  /*90b0*/  @P5 IMAD.MOV.U32 R31, RZ, RZ, R27 ;  /* 0x000000ffff1f5224 */ /* 0x000fe400078e001b */
[----:B0-----:R-:W-:Y:S02]  /*90c0*/  IMAD.MOV.U32 R17, RZ, RZ, R33 ;  /* 0x000000ffff117224 */ /* 0x001fe400078e0021 */
[----:B------:R-:W-:Y:S01]  /*90d0*/  @P5 IMAD.MOV.U32 R17, RZ, RZ, R29 ;  /* 0x000000ffff115224 */ /* 0x000fe200078e001d */
[----:B--2---:R0:W-:Y:S06]  /*90e0*/  @P5 STG.E desc[UR8][R8.64+0x8], R23 ;  /* 0x0000081708005986 */ /* 0x0041ec000c101908 */
.L_x_132:
[----:B------:R-:W-:Y:S05]  /*90f0*/  BRA.U UP1, `(.L_x_134) ;  /* 0xfffffff101d87547 */ /* 0x000fea000b83ffff */
[----:B------:R-:W-:Y:S05]  /*9100*/  BRA.U UP0, `(.L_x_135) ;  /* 0xffffffed00d07547 */ /* 0x000fea000b83ffff */
[----:B-1234-:R-:W1:Y:S01]  /*9110*/  LDC R2, c[0x0][0x390] ;  /* 0x0000e400ff027b82 */ /* 0x01ee620000000800 */
[----:B------:R-:W-:-:S06]  /*9120*/  UIADD3 UR4, UPT, UPT, UR4, 0x1, URZ ;  /* 0x0000000104047890 */ /* 0x000fcc000fffe0ff */
[----:B-1----:R-:W-:-:S13]  /*9130*/  ISETP.NE.AND P5, PT, R2, UR4, PT ;  /* 0x0000000402007c0c */ /* 0x002fda000bfa5270 */
[----:B------:R-:W-:Y:S05]  /*9140*/  @!P5 EXIT ;  /* 0x000000000000d94d */ /* 0x000fea0003800000 */
[----:B------:R-:W-:Y:S05]  /*9150*/  BRA `(.L_x_136) ;  /* 0xffffffec00b87947 */ /* 0x000fea000383ffff */
.L_x_96:
[----:B------:R-:W-:Y:S01]  /*9160*/  ISETP.GE.AND P0, PT, R27, 0x1, PT ;  /* 0x000000011b00780c */ /* 0x000fe20003f06270 */
[----:B------:R-:W-:Y:S02]  /*9170*/  VIADD R9, R18, 0xffffffff ;  /* 0xffffffff12097836 */ /* 0x000fe40000000000 */
[----:B------:R-:W-:-:S10]  /*9180*/  VIADD R8, R2, 0xffffffff ;  /* 0xffffffff02087836 */ /* 0x000fd40000000000 */
[----:B------:R-:W-:Y:S05]  /*9190*/  @!P0 BRA `(.L_x_137) ;  /* 0x0000001000f48947 */ /* 0x000fea0003800000 */
[C---:B------:R-:W-:Y:S01]  /*91a0*/  LOP3.LUT R14, R18.reuse, 0xf, RZ, 0xc0, !PT ;  /* 0x0000000f120e7812 */ /* 0x040fe200078ec0ff */
[C---:B------:R-:W-:Y:S01]  /*91b0*/  VIADD R15, R27.reuse, 0xffffffff ;  /* 0xffffffff1b0f7836 */ /* 0x040fe20000000000 */
[----:B------:R-:W-:Y:S01]  /*91c0*/  LOP3.LUT R13, R18, 0x7, RZ, 0xc0, !PT ;  /* 0x00000007120d7812 */ /* 0x000fe200078ec0ff */
[----:B------:R-:W-:Y:S01]  /*91d0*/  UMOV UR4, URZ ;  /* 0x000000ff00047c82 */ /* 0x000fe20008000000 */
[----:B------:R-:W-:Y:S01]  /*91e0*/  LOP3.LUT R10, R27, 0xf, RZ, 0xc0, !PT ;  /* 0x0000000f1b0a7812 */ /* 0x000fe200078ec0ff */
[----:B------:R-:W-:Y:S01]  /*91f0*/  VIADD R0, R14, 0xffffffff ;  /* 0xffffffff0e007836 */ /* 0x000fe20000000000 */
[----:B------:R-:W-:Y:S01]  /*9200*/  ISETP.GE.U32.AND P2, PT, R15, 0xf, PT ;  /* 0x0000000f0f00780c */ /* 0x000fe20003f46070 */
[----:B------:R-:W-:Y:S01]  /*9210*/  VIADD R3, R13, 0xffffffff ;  /* 0xffffffff0d037836 */ /* 0x000fe20000000000 */
[----:B------:R-:W-:Y:S01]  /*9220*/  LOP3.LUT R7, R27, 0x7, RZ, 0xc0, !PT ;  /* 0x000000071b077812 */ /* 0x000fe200078ec0ff */
[----:B------:R-:W-:Y:S01]  /*9230*/  VIADD R19, R10, 0xffffffff ;  /* 0xffffffff0a137836 */ /* 0x000fe20000000000 */
[----:B------:R-:W-:-:S02]  /*9240*/  LOP3.LUT R12, R2, 0xf, RZ, 0xc0, !PT ;  /* 0x0000000f020c7812 */ /* 0x000fc400078ec0ff */
[----:B------:R-:W-:Y:S02]  /*9250*/  LOP3.LUT R11, R2, 0x7, RZ, 0xc0, !PT ;  /* 0x00000007020b7812 */ /* 0x000fe400078ec0ff */
[----:B------:R-:W-:Y:S02]  /*9260*/  ISETP.GE.U32.AND P0, PT, R0, 0x7, PT ;  /* 0x000000070000780c */ /* 0x000fe40003f06070 */
[----:B------:R-:W-:Y:S01]  /*9270*/  P2R R0, PR, RZ, 0x4 ;  /* 0x00000004ff007803 */ /* 0x000fe20000000000 */
[----:B------:R-:W-:Y:S01]  /*9280*/  VIADD R0, R7, 0xffffffff ;  /* 0xffffffff07007836 */ /* 0x000fe20000000000 */
[----:B------:R-:W-:Y:S01]  /*9290*/  ISETP.GE.U32.AND P1, PT, R3, 0x3, PT ;  /* 0x000000030300780c */ /* 0x000fe20003f26070 */
[----:B------:R-:W-:Y:S01]  /*92a0*/  VIADD R3, R12, 0xffffffff ;  /* 0xffffffff0c037836 */ /* 0x000fe20000000000 */
[----:B------:R-:W-:Y:S01]  /*92b0*/  ISETP.GE.U32.AND P5, PT, R19, 0x7, PT ;  /* 0x000000071300780c */ /* 0x000fe20003fa6070 */
[----:B------:R-:W-:Y:S01]  /*92c0*/  VIADD R4, R11, 0xffffffff ;  /* 0xffffffff0b047836 */ /* 0x000fe20000000000 */
[----:B------:R-:W-:-:S02]  /*92d0*/  ISETP.GE.U32.AND P4, PT, R0, 0x3, PT ;  /* 0x000000030000780c */ /* 0x000fc40003f86070 */
[----:B------:R-:W-:Y:S02]  /*92e0*/  LOP3.LUT R6, R18, 0x7ffffff0, RZ, 0xc0, !PT ;  /* 0x7ffffff012067812 */ /* 0x000fe400078ec0ff */
[----:B------:R-:W-:Y:S02]  /*92f0*/  P2R R0, PR, RZ, 0x20 ;  /* 0x00000020ff007803 */ /* 0x000fe40000000000 */
[----:B------:R-:W-:Y:S02]  /*9300*/  LOP3.LUT R21, R27, 0x7ffffff0, RZ, 0xc0, !PT ;  /* 0x7ffffff01b157812 */ /* 0x000fe400078ec0ff */
[----:B------:R-:W-:Y:S02]  /*9310*/  ISETP.GE.U32.AND P2, PT, R3, 0x7, PT ;  /* 0x000000070300780c */ /* 0x000fe40003f46070 */
[----:B------:R-:W-:Y:S02]  /*9320*/  ISETP.GE.U32.AND P3, PT, R4, 0x3, PT ;  /* 0x000000030400780c */ /* 0x000fe40003f66070 */
[----:B------:R-:W-:-:S02]  /*9330*/  LOP3.LUT R18, R18, 0x3, RZ, 0xc0, !PT ;  /* 0x0000000312127812 */ /* 0x000fc400078ec0ff */
[C---:B------:R-:W-:Y:S02]  /*9340*/  LOP3.LUT R20, R2.reuse, 0x3, RZ, 0xc0, !PT ;  /* 0x0000000302147812 */ /* 0x040fe400078ec0ff */
[----:B------:R-:W-:Y:S02]  /*9350*/  LOP3.LUT R0, R2, 0x7ffffff0, RZ, 0xc0, !PT ;  /* 0x7ffffff002007812 */ /* 0x000fe400078ec0ff */
[----:B------:R-:W-:-:S07]  /*9360*/  LOP3.LUT R27, R27, 0x3, RZ, 0xc0, !PT ;  /* 0x000000031b1b7812 */ /* 0x000fce00078ec0ff */
.L_x_154:
[----:B---3--:R-:W-:-:S05]  /*9370*/  UMOV UR5, URZ ;  /* 0x000000ff00057c82 */ /* 0x008fca0008000000 */
.L_x_153:
[----:B-1----:R-:W1:Y:S01]  /*9380*/  LDCU UR6, c[0x0][0x394] ;  /* 0x00007280ff0677ac */ /* 0x002e620008000800 */
[----:B------:R-:W-:-:S04]  /*9390*/  UIADD3 UR5, UPT, UPT, UR5, 0x1, URZ ;  /* 0x0000000105057890 */ /* 0x000fc8000fffe0ff */
[----:B-1----:R-:W-:-:S03]  /*93a0*/  UISETP.NE.AND UP0, UPT, UR5, UR6, UPT ;  /* 0x000000060500728c */ /* 0x002fc6000bf05270 */
[----:B--234-:R-:W-:-:S08]  /*93b0*/  UMOV UR6, URZ ;  /* 0x000000ff00067c82 */ /* 0x01cfd00008000000 */
.L_x_147:
[----:B-1----:R-:W1:Y:S01]  /*93c0*/  LDCU UR7, c[0x0][0x398] ;  /* 0x00007300ff0777ac */ /* 0x002e620008000800 */
[----:B------:R-:W-:Y:S01]  /*93d0*/  ISETP.GE.U32.AND P5, PT, R9, 0xf, PT ;  /* 0x0000000f0900780c */ /* 0x000fe20003fa6070 */
[----:B------:R-:W-:-:S04]  /*93e0*/  UIADD3 UR6, UPT, UPT, UR6, 0x1, URZ ;  /* 0x0000000106067890 */ /* 0x000fc8000fffe0ff */
[----:B-1----:R-:W-:-:S08]  /*93f0*/  UISETP.NE.AND UP1, UPT, UR6, UR7, UPT ;  /* 0x000000070600728c */ /* 0x002fd0000bf25270 */
[----:B--23--:R-:W-:Y:S05]  /*9400*/  @!P5 BRA `(.L_x_138) ;  /* 0x000000000064d947 */ /* 0x00cfea0003800000 */
[----:B------:R-:W1:Y:S01]  /*9410*/  LDC R3, c[0x0][0x3b0] ;  /* 0x0000ec00ff037b82 */ /* 0x000e620000000800 */
[----:B------:R-:W-:-:S05]  /*9420*/  UMOV UR7, URZ ;  /* 0x000000ff00077c82 */ /* 0x000fca0008000000 */
.L_x_139:
        /* <DEDUP_REMOVED lines=23> */
.L_x_138:
[----:B------:R-:W-:-:S13]  /*95a0*/  ISETP.NE.AND P5, PT, R14, RZ, PT ;  /* 0x000000ff0e00720c */ /* 0x000fda0003fa5270 */
[----:B------:R-:W-:Y:S05]  /*95b0*/  @!P5 BRA `(.L_x_140) ;  /* 0x0000000000b4d947 */ /* 0x000fea0003800000 */
        /* <DEDUP_REMOVED lines=14> */
.L_x_141:
        /* <DEDUP_REMOVED lines=14> */
.L_x_142:
[----:B------:R-:W-:-:S13]  /*9780*/  ISETP.NE.AND P5, PT, R18, RZ, PT ;  /* 0x000000ff1200720c */ /* 0x000fda0003fa5270 */
[----:B------:R-:W-:Y:S05]  /*9790*/  @!P5 BRA `(.L_x_140) ;  /* 0x00000000003cd947 */ /* 0x000fea0003800000 */
[----:B------:R-:W1:Y:S01]  /*97a0*/  LDC R23, c[0x0][0x3b0] ;  /* 0x0000ec00ff177b82 */ /* 0x000e620000000800 */
[----:B------:R-:W-:-:S04]  /*97b0*/  IADD3 R30, P5, PT, R2, 0x4, RZ ;  /* 0x00000004021e7810 */ /* 0x000fc80007fbe0ff */
[----:B------:R-:W-:Y:S02]  /*97c0*/  IADD3.X R31, PT, PT, RZ, R3, RZ, P5, !PT ;  /* 0x00000003ff1f7210 */ /* 0x000fe40002ffe4ff */
        /* <DEDUP_REMOVED lines=12> */
.L_x_140:
[----:B------:R-:W-:-:S13]  /*9890*/  ISETP.GE.U32.AND P5, PT, R8, 0xf, PT ;  /* 0x0000000f0800780c */ /* 0x000fda0003fa6070 */
[----:B------:R-:W-:Y:S05]  /*98a0*/  @!P5 BRA `(.L_x_143) ;  /* 0x0000000000b0d947 */ /* 0x000fea0003800000 */
[----:B------:R-:W-:-:S05]  /*98b0*/  UMOV UR7, URZ ;  /* 0x000000ff00077c82 */ /* 0x000fca0008000000 */
.L_x_144:
[----:B012---:R-:W2:Y:S01]  /*98c0*/  LDG.E R23, desc[UR8][R16.64] ;  /* 0x0000000810177981 */ /* 0x007ea2000c1e1900 */
        /* <DEDUP_REMOVED lines=42> */
.L_x_143:
[----:B------:R-:W-:-:S13]  /*9b70*/  ISETP.NE.AND P5, PT, R12, RZ, PT ;  /* 0x000000ff0c00720c */ /* 0x000fda0003fa5270 */
[----:B------:R-:W-:Y:S05]  /*9b80*/  @!P5 BRA `(.L_x_145) ;  /* 0x000000040030d947 */ /* 0x000fea0003800000 */
[----:B------:R-:W-:Y:S05]  /*9b90*/  @!P2 BRA `(.L_x_146) ;  /* 0x000000000060a947 */ /* 0x000fea0003800000 */
[----:B012---:R-:W2:Y:S01]  /*9ba0*/  LDG.E R3, desc[UR8][R16.64] ;  /* 0x0000000810037981 */ /* 0x007ea2000c1e1900 */
        /* <DEDUP_REMOVED lines=23> */
.L_x_146:
[----:B------:R-:W-:-:S13]  /*9d20*/  ISETP.NE.AND P5, PT, R11, RZ, PT ;  /* 0x000000ff0b00720c */ /* 0x000fda0003fa5270 */
[----:B------:R-:W-:Y:S05]  /*9d30*/  @!P5 BRA `(.L_x_145) ;  /* 0x0000000000c4d947 */ /* 0x000fea0003800000 */
[----:B012---:R-:W2:Y:S01]  /*9d40*/  @P3 LDG.E R23, desc[UR8][R16.64] ;  /* 0x0000000810173981 */ /* 0x007ea2000c1e1900 */
        /* <DEDUP_REMOVED lines=22> */
[----:B------:R-:W-:-:S04]  /*9eb0*/  IADD3 R16, P5, PT, R2, 0x4, RZ ;  /* 0x0000000402107810 */ /* 0x000fc80007fbe0ff */
[----:B------:R-:W-:Y:S02]  /*9ec0*/  IADD3.X R23, PT, PT, RZ, R3, RZ, P5, !PT ;  /* 0x00000003ff177210 */ /* 0x000fe40002ffe4ff */
        /* <DEDUP_REMOVED lines=24> */
.L_x_145:
[----:B------:R-:W-:Y:S05]  /*a050*/  BRA.U UP1, `(.L_x_147) ;  /* 0xfffffff101d87547 */ /* 0x000fea000b83ffff */
[----:B------:R-:W-:-:S13]  /*a060*/  ISETP.GE.U32.AND P5, PT, R15, 0xf, PT ;  /* 0x0000000f0f00780c */ /* 0x000fda0003fa6070 */
[----:B------:R-:W-:Y:S05]  /*a070*/  @!P5 BRA `(.L_x_148) ;  /* 0x000000000064d947 */ /* 0x000fea0003800000 */
[----:B-12---:R-:W1:Y:S01]  /*a080*/  LDC R3, c[0x0][0x3b0] ;  /* 0x0000ec00ff037b82 */ /* 0x006e620000000800 */
[----:B------:R-:W-:-:S05]  /*a090*/  UMOV UR6, URZ ;  /* 0x000000ff00067c82 */ /* 0x000fca0008000000 */
.L_x_149:
        /* <DEDUP_REMOVED lines=23> */
.L_x_148:
[----:B------:R-:W-:-:S13]  /*a210*/  ISETP.NE.AND P5, PT, R10, RZ, PT ;  /* 0x000000ff0a00720c */ /* 0x000fda0003fa5270 */
[----:B------:R-:W-:Y:S05]  /*a220*/  @!P5 BRA `(.L_x_150) ;  /* 0x0000000000b8d947 */ /* 0x000fea0003800000 */
[----:B------:R-:W-:-:S13]  /*a230*/  ISETP.GE.U32.AND P6, PT, R19, 0x7, PT ;  /* 0x000000071300780c */ /* 0x000fda0003fc6070 */
        /* <DEDUP_REMOVED lines=14> */
.L_x_151:
        /* <DEDUP_REMOVED lines=14> */
.L_x_152:
        /* <DEDUP_REMOVED lines=15> */
[----:B------:R-:W-:-:S03]  /*a4f0*/  @P5 IMAD.MOV.U32 R30, RZ, RZ, R4 ;  /* 0x000000ffff1e5224 */ /* 0x000fc600078e0004 */
[----:B------:R-:W-:-:S07]  /*a500*/  @P5 MOV R31, R5 ;  /* 0x00000005001f5202 */ /* 0x000fce0000000f00 */
.L_x_150:
[----:B------:R-:W-:Y:S05]  /*a510*/  BRA.U UP0, `(.L_x_153) ;  /* 0xffffffed00987547 */ /* 0x000fea000b83ffff */
[----:B-12-4-:R-:W1:Y:S01]  /*a520*/  LDC R2, c[0x0][0x390] ;  /* 0x0000e400ff027b82 */ /* 0x016e620000000800 */
[----:B------:R-:W-:-:S06]  /*a530*/  UIADD3 UR4, UPT, UPT, UR4, 0x1, URZ ;  /* 0x0000000104047890 */ /* 0x000fcc000fffe0ff */
[----:B-1----:R-:W-:-:S13]  /*a540*/  ISETP.NE.AND P5, PT, R2, UR4, PT ;  /* 0x0000000402007c0c */ /* 0x002fda000bfa5270 */
[----:B------:R-:W-:Y:S05]  /*a550*/  @!P5 EXIT ;  /* 0x000000000000d94d */ /* 0x000fea0003800000 */
[----:B------:R-:W-:Y:S05]  /*a560*/  BRA `(.L_x_154) ;  /* 0xffffffec00807947 */ /* 0x000fea000383ffff */
.L_x_137:
[C---:B------:R-:W-:Y:S01]  /*a570*/  LOP3.LUT R19, R18.reuse, 0xf, RZ, 0xc0, !PT ;  /* 0x0000000f12137812 */ /* 0x040fe200078ec0ff */
[----:B------:R-:W-:Y:S01]  /*a580*/  UMOV UR4, URZ ;  /* 0x000000ff00047c82 */ /* 0x000fe20008000000 */
[----:B------:R-:W-:Y:S02]  /*a590*/  LOP3.LUT R14, R18, 0x7, RZ, 0xc0, !PT ;  /* 0x00000007120e7812 */ /* 0x000fe400078ec0ff */
[C---:B------:R-:W-:Y:S01]  /*a5a0*/  LOP3.LUT R12, R2.reuse, 0xf, RZ, 0xc0, !PT ;  /* 0x0000000f020c7812 */ /* 0x040fe200078ec0ff */
[----:B------:R-:W-:Y:S01]  /*a5b0*/  VIADD R0, R19, 0xffffffff ;  /* 0xffffffff13007836 */ /* 0x000fe20000000000 */
[----:B------:R-:W-:Y:S01]  /*a5c0*/  LOP3.LUT R10, R2, 0x7, RZ, 0xc0, !PT ;  /* 0x00000007020a7812 */ /* 0x000fe200078ec0ff */
[----:B------:R-:W-:Y:S01]  /*a5d0*/  VIADD R3, R14, 0xffffffff ;  /* 0xffffffff0e037836 */ /* 0x000fe20000000000 */
[----:B------:R-:W-:Y:S01]  /*a5e0*/  LOP3.LUT R20, R2, 0x3, RZ, 0xc0, !PT ;  /* 0x0000000302147812 */ /* 0x000fe200078ec0ff */
[----:B------:R-:W-:Y:S01]  /*a5f0*/  VIADD R4, R12, 0xffffffff ;  /* 0xffffffff0c047836 */ /* 0x000fe20000000000 */
[----:B------:R-:W-:Y:S01]  /*a600*/  ISETP.GE.U32.AND P3, PT, R0, 0x7, PT ;  /* 0x000000070000780c */ /* 0x000fe20003f66070 */
[----:B------:R-:W-:Y:S01]  /*a610*/  VIADD R5, R10, 0xffffffff ;  /* 0xffffffff0a057836 */ /* 0x000fe20000000000 */
[----:B------:R-:W-:-:S02]  /*a620*/  LOP3.LUT R0, R18, 0x7ffffff0, RZ, 0xc0, !PT ;  /* 0x7ffffff012007812 */ /* 0x000fc400078ec0ff */
[----:B------:R-:W-:Y:S02]  /*a630*/  ISETP.GE.U32.AND P2, PT, R3, 0x3, PT ;  /* 0x000000030300780c */ /* 0x000fe40003f46070 */
[----:B------:R-:W-:Y:S02]  /*a640*/  ISETP.GE.U32.AND P1, PT, R4, 0x7, PT ;  /* 0x000000070400780c */ /* 0x000fe40003f26070 */
[----:B------:R-:W-:Y:S02]  /*a650*/  ISETP.GE.U32.AND P0, PT, R5, 0x3, PT ;  /* 0x000000030500780c */ /* 0x000fe40003f06070 */
[----:B------:R-:W-:Y:S02]  /*a660*/  LOP3.LUT R18, R18, 0x3, RZ, 0xc0, !PT ;  /* 0x0000000312127812 */ /* 0x000fe400078ec0ff */
[----:B------:R-:W-:-:S09]  /*a670*/  LOP3.LUT R2, R2, 0x7ffffff0, RZ, 0xc0, !PT ;  /* 0x7ffffff002027812 */ /* 0x000fd200078ec0ff */
.L_x_166:
[----:B-12---:R-:W-:-:S05]  /*a680*/  UMOV UR5, URZ ;  /* 0x000000ff00057c82 */ /* 0x006fca0008000000 */
.L_x_165:
[----:B-1----:R-:W1:Y:S01]  /*a690*/  LDCU UR6, c[0x0][0x394] ;  /* 0x00007280ff0677ac */ /* 0x002e620008000800 */
[----:B------:R-:W-:-:S04]  /*a6a0*/  UIADD3 UR5, UPT, UPT, UR5, 0x1, URZ ;  /* 0x0000000105057890 */ /* 0x000fc8000fffe0ff */
[----:B-1----:R-:W-:-:S03]  /*a6b0*/  UISETP.NE.AND UP0, UPT, UR5, UR6, UPT ;  /* 0x000000060500728c */ /* 0x002fc6000bf05270 */
[----:B--234-:R-:W-:-:S08]  /*a6c0*/  UMOV UR6, URZ ;  /* 0x000000ff00067c82 */ /* 0x01cfd00008000000 */
.L_x_164:
[----:B-1----:R-:W1:Y:S01]  /*a6d0*/  LDCU UR7, c[0x0][0x398] ;  /* 0x00007300ff0777ac */ /* 0x002e620008000800 */
[----:B------:R-:W-:Y:S02]  /*a6e0*/  ISETP.GE.U32.AND P5, PT, R9, 0xf, PT ;  /* 0x0000000f0900780c */ /* 0x000fe40003fa6070 */
[----:B------:R-:W-:Y:S01]  /*a6f0*/  ISETP.NE.AND P4, PT, R19, RZ, PT ;  /* 0x000000ff1300720c */ /* 0x000fe20003f85270 */
[----:B------:R-:W-:-:S04]  /*a700*/  UIADD3 UR6, UPT, UPT, UR6, 0x1, URZ ;  /* 0x0000000106067890 */ /* 0x000fc8000fffe0ff */
[----:B-1----:R-:W-:-:S06]  /*a710*/  UISETP.NE.AND UP1, UPT, UR6, UR7, UPT ;  /* 0x000000070600728c */ /* 0x002fcc000bf25270 */
[----:B--234-:R-:W-:Y:S05]  /*a720*/  @!P5 BRA `(.L_x_155) ;  /* 0x000000000064d947 */ /* 0x01cfea0003800000 */
[----:B------:R-:W1:Y:S01]  /*a730*/  LDC R3, c[0x0][0x3b0] ;  /* 0x0000ec00ff037b82 */ /* 0x000e620000000800 */
[----:B------:R-:W-:-:S05]  /*a740*/  UMOV UR7, URZ ;  /* 0x000000ff00077c82 */ /* 0x000fca0008000000 */
.L_x_156:
[----:B------:R-:W-:Y:S01]  /*a750*/  UIADD3 UR7, UPT, UPT, UR7, 0x10, URZ ;  /* 0x0000001007077890 */ /* 0x000fe2000fffe0ff */
[----:B------:R-:W-:Y:S01]  /*a760*/  IADD3 R4, P6, PT, R30, 0x40, RZ ;  /* 0x000000401e047810 */ /* 0x000fe20007fde0ff */
[----:B-1----:R-:W-:Y:S04]  /*a770*/  STG.E desc[UR8][R30.64], R3 ;  /* 0x000000031e007986 */ /* 0x002fe8000c101908 */
[----:B------:R-:W-:Y:S01]  /*a780*/  ISETP.NE.AND P5, PT, R0, UR7, PT ;  /* 0x0000000700007c0c */ /* 0x000fe2000bfa5270 */
[----:B------:R-:W-:Y:S01]  /*a790*/  IMAD.X R5, RZ, RZ, R31, P6 ;  /* 0x000000ffff057224 */ /* 0x000fe200030e061f */
        /* <DEDUP_REMOVED lines=18> */
.L_x_155:
[----:B------:R-:W-:Y:S05]  /*a8c0*/  @!P4 BRA `(.L_x_157) ;  /* 0x0000000000b4c947 */ /* 0x000fea0003800000 */
[----:B------:R-:W-:Y:S01]  /*a8d0*/  ISETP.NE.AND P5, PT, R14, RZ, PT ;  /* 0x000000ff0e00720c */ /* 0x000fe20003fa5270 */
[----:B------:R-:W-:-:S12]  /*a8e0*/  @!P3 BRA `(.L_x_158) ;  /* 0x000000000034b947 */ /* 0x000fd80003800000 */
        /* <DEDUP_REMOVED lines=13> */
.L_x_158:
[----:B------:R-:W-:Y:S05]  /*a9c0*/  @!P5 BRA `(.L_x_157) ;  /* 0x000000000074d947 */ /* 0x000fea0003800000 */
[----:B------:R-:W-:Y:S01]  /*a9d0*/  ISETP.NE.AND P5, PT, R18, RZ, PT ;  /* 0x000000ff1200720c */ /* 0x000fe20003fa5270 */
[----:B------:R-:W-:Y:S02]  /*a9e0*/  IMAD.MOV.U32 R4, RZ, RZ, R30 ;  /* 0x000000ffff047224 */ /* 0x000fe400078e001e */
[----:B------:R-:W-:Y:S01]  /*a9f0*/  IMAD.MOV.U32 R5, RZ, RZ, R31 ;  /* 0x000000ffff057224 */ /* 0x000fe200078e001f */
[----:B------:R-:W-:Y:S09]  /*aa00*/  @!P2 BRA `(.L_x_159) ;  /* 0x000000000024a947 */ /* 0x000ff20003800000 */
        /* <DEDUP_REMOVED lines=9> */
.L_x_159:
[----:B------:R-:W-:Y:S05]  /*aaa0*/  @!P5 BRA `(.L_x_157) ;  /* 0x00000000003cd947 */ /* 0x000fea0003800000 */
[----:B------:R-:W1:Y:S01]  /*aab0*/  LDC R7, c[0x0][0x3b0] ;  /* 0x0000ec00ff077b82 */ /* 0x000e620000000800 */
[----:B------:R-:W-:Y:S02]  /*aac0*/  ISETP.NE.AND P5, PT, R18, 0x1, PT ;  /* 0x000000011200780c */ /* 0x000fe40003fa5270 */
[----:B------:R-:W-:-:S05]  /*aad0*/  IADD3 R30, P4, PT, R4, 0x4, RZ ;  /* 0x00000004041e7810 */ /* 0x000fca0007f9e0ff */
[----:B------:R-:W-:Y:S01]  /*aae0*/  IMAD.X R31, RZ, RZ, R5, P4 ;  /* 0x000000ffff1f7224 */ /* 0x000fe200020e0605 */
[----:B-1----:R1:W-:Y:S05]  /*aaf0*/  STG.E desc[UR8][R4.64], R7 ;  /* 0x0000000704007986 */ /* 0x0023ea000c101908 */
[----:B------:R-:W-:Y:S05]  /*ab00*/  @!P5 BRA `(.L_x_157) ;  /* 0x000000000024d947 */ /* 0x000fea0003800000 */
[----:B------:R-:W-:Y:S01]  /*ab10*/  ISETP.NE.AND P6, PT, R18, 0x2, PT ;  /* 0x000000021200780c */ /* 0x000fe20003fc5270 */
[----:B------:R2:W-:Y:S01]  /*ab20*/  STG.E desc[UR8][R4.64+0x4], R7 ;  /* 0x0000040704007986 */ /* 0x0005e2000c101908 */
[----:B------:R-:W-:-:S05]  /*ab30*/  IADD3 R30, P4, PT, R4, 0x8, RZ ;  /* 0x00000008041e7810 */ /* 0x000fca0007f9e0ff */
[----:B------:R-:W-:-:S06]  /*ab40*/  IMAD.X R31, RZ, RZ, R5, P4 ;  /* 0x000000ffff1f7224 */ /* 0x000fcc00020e0605 */
[----:B------:R2:W-:Y:S01]  /*ab50*/  @P6 STG.E desc[UR8][R4.64+0x8], R7 ;  /* 0x0000080704006986 */ /* 0x0005e2000c101908 */
[----:B------:R-:W-:-:S05]  /*ab60*/  @P6 IADD3 R3, P5, PT, R4, 0xc, RZ ;  /* 0x0000000c04036810 */ /* 0x000fca0007fbe0ff */
[----:B------:R-:W-:Y:S02]  /*ab70*/  @P6 IMAD.X R6, RZ, RZ, R5, P5 ;  /* 0x000000ffff066224 */ /* 0x000fe400028e0605 */
[----:B------:R-:W-:Y:S02]  /*ab80*/  @P6 IMAD.MOV.U32 R30, RZ, RZ, R3 ;  /* 0x000000ffff1e6224 */ /* 0x000fe400078e0003 */
[----:B------:R-:W-:-:S07]  /*ab90*/  @P6 IMAD.MOV.U32 R31, RZ, RZ, R6 ;  /* 0x000000ffff1f6224 */ /* 0x000fce00078e0006 */
.L_x_157:
[----:B------:R-:W-:Y:S02]  /*aba0*/  ISETP.GE.U32.AND P5, PT, R8, 0xf, PT ;  /* 0x0000000f0800780c */ /* 0x000fe40003fa6070 */
[----:B------:R-:W-:-:S11]  /*abb0*/  ISETP.NE.AND P4, PT, R12, RZ, PT ;  /* 0x000000ff0c00720c */ /* 0x000fd60003f85270 */
[----:B------:R-:W-:Y:S05]  /*abc0*/  @!P5 BRA `(.L_x_160) ;  /* 0x0000000000b0d947 */ /* 0x000fea0003800000 */
[----:B------:R-:W-:-:S05]  /*abd0*/  UMOV UR7, URZ ;  /* 0x000000ff00077c82 */ /* 0x000fca0008000000 */
.L_x_161:
[----:B0-----:R-:W3:Y:S04]  /*abe0*/  LDG.E R3, desc[UR8][R16.64] ;  /* 0x0000000810037981 */ /* 0x001ee8000c1e1900 */
[----:B---3--:R0:W-:Y:S04]  /*abf0*/  STG.E desc[UR8][R30.64], R3 ;  /* 0x000000031e007986 */ /* 0x0081e8000c101908 */
[----:B-12---:R-:W2:Y:S04]  /*ac00*/  LDG.E R5, desc[UR8][R16.64+0x4] ;  /* 0x0000040810057981 */ /* 0x006ea8000c1e1900 */
        /* <DEDUP_REMOVED lines=26> */
[----:B------:R-:W-:Y:S01]  /*adb0*/  UIADD3 UR7, UPT, UPT, UR7, 0x10, URZ ;  /* 0x0000001007077890 */ /* 0x000fe2000fffe0ff */
[----:B------:R-:W-:-:S05]  /*adc0*/  IADD3 R4, P5, PT, R16, 0x40, RZ ;  /* 0x0000004010047810 */ /* 0x000fca0007fbe0ff */
[----:B---3--:R-:W-:Y:S01]  /*add0*/  IMAD.X R13, RZ, RZ, R17, P5 ;  /* 0x000000ffff0d7224 */ /* 0x008fe200028e0611 */
[----:B------:R-:W-:Y:S01]  /*ade0*/  ISETP.NE.AND P5, PT, R2, UR7, PT ;  /* 0x0000000702007c0c */ /* 0x000fe2000bfa5270 */
[----:B--2---:R-:W-:Y:S04]  /*adf0*/  STG.E desc[UR8][R30.64+0x38], R7 ;  /* 0x000038071e007986 */ /* 0x004fe8000c101908 */
[----:B------:R1:W2:Y:S01]  /*ae00*/  LDG.E R11, desc[UR8][R16.64+0x3c] ;  /* 0x00003c08100b7981 */ /* 0x0002a2000c1e1900 */
[----:B------:R-:W-:-:S05]  /*ae10*/  IADD3 R6, P6, PT, R30, 0x40, RZ ;  /* 0x000000401e067810 */ /* 0x000fca0007fde0ff */
[----:B0-----:R-:W-:Y:S02]  /*ae20*/  IMAD.X R3, RZ, RZ, R31, P6 ;  /* 0x000000ffff037224 */ /* 0x001fe400030e061f */
[----:B-1----:R-:W-:Y:S02]  /*ae30*/  IMAD.MOV.U32 R16, RZ, RZ, R4 ;  /* 0x000000ffff107224 */ /* 0x002fe400078e0004 */
[----:B------:R-:W-:Y:S01]  /*ae40*/  IMAD.MOV.U32 R17, RZ, RZ, R13 ;  /* 0x000000ffff117224 */ /* 0x000fe200078e000d */
[----:B--2---:R0:W-:Y:S02]  /*ae50*/  STG.E desc[UR8][R30.64+0x3c], R11 ;  /* 0x00003c0b1e007986 */ /* 0x0041e4000c101908 */
[----:B0-----:R-:W-:Y:S02]  /*ae60*/  IMAD.MOV.U32 R30, RZ, RZ, R6 ;  /* 0x000000ffff1e7224 */ /* 0x001fe400078e0006 */
[----:B------:R-:W-:Y:S01]  /*ae70*/  IMAD.MOV.U32 R31, RZ, RZ, R3 ;  /* 0x000000ffff1f7224 */ /* 0x000fe200078e0003 */
[----:B------:R-:W-:Y:S06]  /*ae80*/  @P5 BRA `(.L_x_161) ;  /* 0xfffffffc00545947 */ /* 0x000fec000383ffff */
.L_x_160:
[----:B------:R-:W-:Y:S05]  /*ae90*/  @!P4 BRA `(.L_x_162) ;  /* 0x00000004002cc947 */ /* 0x000fea0003800000 */
[----:B------:R-:W-:Y:S01]  /*aea0*/  ISETP.NE.AND P6, PT, R10, RZ, PT ;  /* 0x000000ff0a00720c */ /* 0x000fe20003fc5270 */
[----:B------:R-:W-:-:S12]  /*aeb0*/  @!P1 BRA `(.L_x_163) ;  /* 0x0000000000609947 */ /* 0x000fd80003800000 */
        /* <DEDUP_REMOVED lines=9> */
[----:B----4-:R-:W-:Y:S04]  /*af50*/  STG.E desc[UR8][R30.64+0x10], R13 ;  /* 0x0000100d1e007986 */ /* 0x010fe8000c101908 */
[----:B------:R-:W4:Y:S04]  /*af60*/  LDG.E R15, desc[UR8][R16.64+0x14] ;  /* 0x00001408100f7981 */ /* 0x000f28000c1e1900 */
[----:B----4-:R-:W-:Y:S04]  /*af70*/  STG.E desc[UR8][R30.64+0x14], R15 ;  /* 0x0000140f1e007986 */ /* 0x010fe8000c101908 */
[----:B0-----:R-:W4:Y:S01]  /*af80*/  LDG.E R3, desc[UR8][R16.64+0x18] ;  /* 0x0000180810037981 */ /* 0x001f22000c1e1900 */
[----:B------:R-:W-:-:S02]  /*af90*/  IADD3 R4, P4, PT, R16, 0x20, RZ ;  /* 0x0000002010047810 */ /* 0x000fc40007f9e0ff */
[----:B------:R-:W-:Y:S01]  /*afa0*/  IADD3 R6, P5, PT, R30, 0x20, RZ ;  /* 0x000000201e067810 */ /* 0x000fe20007fbe0ff */
[----:B----4-:R-:W-:Y:S04]  /*afb0*/  STG.E desc[UR8][R30.64+0x18], R3 ;  /* 0x000018031e007986 */ /* 0x010fe8000c101908 */
[----:B-1----:R0:W4:Y:S01]  /*afc0*/  LDG.E R5, desc[UR8][R16.64+0x1c] ;  /* 0x00001c0810057981 */ /* 0x002122000c1e1900 */
[----:B--2---:R-:W-:Y:S01]  /*afd0*/  IADD3.X R7, PT, PT, RZ, R17, RZ, P4, !PT ;  /* 0x00000011ff077210 */ /* 0x004fe200027fe4ff */
[----:B---3--:R-:W-:Y:S02]  /*afe0*/  IMAD.X R11, RZ, RZ, R31, P5 ;  /* 0x000000ffff0b7224 */ /* 0x008fe400028e061f */
[----:B0-----:R-:W-:Y:S02]  /*aff0*/  IMAD.MOV.U32 R16, RZ, RZ, R4 ;  /* 0x000000ffff107224 */ /* 0x001fe400078e0004 */
[----:B------:R-:W-:Y:S01]  /*b000*/  IMAD.MOV.U32 R17, RZ, RZ, R7 ;  /* 0x000000ffff117224 */ /* 0x000fe200078e0007 */
[----:B----4-:R0:W-:Y:S02]  /*b010*/  STG.E desc[UR8][R30.64+0x1c], R5 ;  /* 0x00001c051e007986 */ /* 0x0101e4000c101908 */
[----:B0-----:R-:W-:-:S02]  /*b020*/  IMAD.MOV.U32 R30, RZ, RZ, R6 ;  /* 0x000000ffff1e7224 */ /* 0x001fc400078e0006 */
[----:B------:R-:W-:-:S07]  /*b030*/  IMAD.MOV.U32 R31, RZ, RZ, R11 ;  /* 0x000000ffff1f7224 */ /* 0x000fce00078e000b */
.L_x_163:
[----:B------:R-:W-:Y:S05]  /*b040*/  @!P6 BRA `(.L_x_162) ;  /* 0x0000000000c0e947 */ /* 0x000fea0003800000 */
[----:B0-----:R-:W3:Y:S04]  /*b050*/  @P0 LDG.E R3, desc[UR8][R16.64] ;  /* 0x0000000810030981 */ /* 0x001ee8000c1e1900 */
[----:B---3--:R-:W-:Y:S04]  /*b060*/  @P0 STG.E desc[UR8][R30.64], R3 ;  /* 0x000000031e000986 */ /* 0x008fe8000c101908 */
[----:B-12---:R-:W2:Y:S04]  /*b070*/  @P0 LDG.E R5, desc[UR8][R16.64+0x4] ;  /* 0x0000040810050981 */ /* 0x006ea8000c1e1900 */
[----:B--2---:R0:W-:Y:S04]  /*b080*/  @P0 STG.E desc[UR8][R30.64+0x4], R5 ;  /* 0x000004051e000986 */ /* 0x0041e8000c101908 */
[----:B------:R-:W2:Y:S01]  /*b090*/  @P0 LDG.E R7, desc[UR8][R16.64+0x8] ;  /* 0x0000080810070981 */ /* 0x000ea2000c1e1900 */
[----:B------:R-:W-:Y:S01]  /*b0a0*/  ISETP.NE.AND P6, PT, R20, RZ, PT ;  /* 0x000000ff1400720c */ /* 0x000fe20003fc5270 */
[----:B------:R-:W-:Y:S01]  /*b0b0*/  IMAD.MOV.U32 R6, RZ, RZ, R16 ;  /* 0x000000ffff067224 */ /* 0x000fe200078e0010 */
[----:B------:R-:W-:Y:S01]  /*b0c0*/  @P0 IADD3 R6, P4, PT, R16, 0x10, RZ ;  /* 0x0000001010060810 */ /* 0x000fe20007f9e0ff */
[----:B------:R-:W-:Y:S01]  /*b0d0*/  IMAD.MOV.U32 R4, RZ, RZ, R30 ;  /* 0x000000ffff047224 */ /* 0x000fe200078e001e */
[----:B------:R-:W-:Y:S01]  /*b0e0*/  @P0 IADD3 R4, P5, PT, R30, 0x10, RZ ;  /* 0x000000101e040810 */ /* 0x000fe20007fbe0ff */
[----:B--2---:R-:W-:Y:S04]  /*b0f0*/  @P0 STG.E desc[UR8][R30.64+0x8], R7 ;  /* 0x000008071e000986 */ /* 0x004fe8000c101908 */
[----:B------:R1:W2:Y:S01]  /*b100*/  @P0 LDG.E R11, desc[UR8][R16.64+0xc] ;  /* 0x00000c08100b0981 */ /* 0x0002a2000c1e1900 */
[----:B------:R-:W-:-:S02]  /*b110*/  IMAD.MOV.U32 R13, RZ, RZ, R17 ;  /* 0x000000ffff0d7224 */ /* 0x000fc400078e0011 */
[----:B0-----:R-:W-:Y:S02]  /*b120*/  IMAD.MOV.U32 R5, RZ, RZ, R31 ;  /* 0x000000ffff057224 */ /* 0x001fe400078e001f */
[----:B------:R-:W-:Y:S02]  /*b130*/  @P0 IMAD.X R13, RZ, RZ, R17, P4 ;  /* 0x000000ffff0d0224 */ /* 0x000fe400020e0611 */
[----:B------:R-:W-:Y:S02]  /*b140*/  @P0 IMAD.X R5, RZ, RZ, R31, P5 ;  /* 0x000000ffff050224 */ /* 0x000fe400028e061f */
[----:B-1----:R-:W-:Y:S02]  /*b150*/  @P0 IMAD.MOV.U32 R16, RZ, RZ, R6 ;  /* 0x000000ffff100224 */ /* 0x002fe400078e0006 */
[----:B------:R-:W-:Y:S01]  /*b160*/  @P0 IMAD.MOV.U32 R17, RZ, RZ, R13 ;  /* 0x000000ffff110224 */ /* 0x000fe200078e000d */
[----:B--2---:R0:W-:Y:S02]  /*b170*/  @P0 STG.E desc[UR8][R30.64+0xc], R11 ;  /* 0x00000c0b1e000986 */ /* 0x0041e4000c101908 */
[----:B0-----:R-:W-:-:S02]  /*b180*/  @P0 IMAD.MOV.U32 R30, RZ, RZ, R4 ;  /* 0x000000ffff1e0224 */ /* 0x001fc400078e0004 */
[----:B------:R-:W-:Y:S01]  /*b190*/  @P0 IMAD.MOV.U32 R31, RZ, RZ, R5 ;  /* 0x000000ffff1f0224 */ /* 0x000fe200078e0005 */
[----:B------:R-:W-:Y:S06]  /*b1a0*/  @!P6 BRA `(.L_x_162) ;  /* 0x000000000068e947 */ /* 0x000fec0003800000 */
[----:B------:R-:W-:-:S05]  /*b1b0*/  IMAD.MOV.U32 R7, RZ, RZ, R13 ;  /* 0x000000ffff077224 */ /* 0x000fca00078e000d */
[----:B------:R-:W2:Y:S01]  /*b1c0*/  LDG.E R3, desc[UR8][R6.64] ;  /* 0x0000000806037981 */ /* 0x000ea2000c1e1900 */
[----:B------:R-:W-:Y:S02]  /*b1d0*/  ISETP.NE.AND P6, PT, R20, 0x1, PT ;  /* 0x000000011400780c */ /* 0x000fe40003fc5270 */
[----:B------:R-:W-:Y:S02]  /*b1e0*/  IADD3 R16, P4, PT, R6, 0x4, RZ ;  /* 0x0000000406107810 */ /* 0x000fe40007f9e0ff */
[----:B------:R-:W-:-:S03]  /*b1f0*/  IADD3 R30, P5, PT, R4, 0x4, RZ ;  /* 0x00000004041e7810 */ /* 0x000fc60007fbe0ff */
[----:B------:R-:W-:Y:S02]  /*b200*/  IMAD.X R17, RZ, RZ, R13, P4 ;  /* 0x000000ffff117224 */ /* 0x000fe400020e060d */
[----:B------:R-:W-:Y:S01]  /*b210*/  IMAD.X R31, RZ, RZ, R5, P5 ;  /* 0x000000ffff1f7224 */ /* 0x000fe200028e0605 */
[----:B--2---:R3:W-:Y:S03]  /*b220*/  STG.E desc[UR8][R4.64], R3 ;  /* 0x0000000304007986 */ /* 0x0047e6000c101908 */
[----:B------:R-:W-:Y:S05]  /*b230*/  @!P6 BRA `(.L_x_162) ;  /* 0x000000000044e947 */ /* 0x000fea0003800000 */
[----:B---3--:R-:W2:Y:S01]  /*b240*/  LDG.E R3, desc[UR8][R6.64+0x4] ;  /* 0x0000040806037981 */ /* 0x008ea2000c1e1900 */
[----:B------:R-:W-:-:S03]  /*b250*/  ISETP.NE.AND P4, PT, R20, 0x2, PT ;  /* 0x000000021400780c */ /* 0x000fc60003f85270 */
[----:B--2---:R4:W-:Y:S10]  /*b260*/  STG.E desc[UR8][R4.64+0x4], R3 ;  /* 0x0000040304007986 */ /* 0x0049f4000c101908 */
[----:B------:R-:W2:Y:S01]  /*b270*/  @P4 LDG.E R11, desc[UR8][R6.64+0x8] ;  /* 0x00000808060b4981 */ /* 0x000ea2000c1e1900 */
[----:B------:R-:W-:-:S02]  /*b280*/  IADD3 R16, P6, PT, R6, 0x8, RZ ;  /* 0x0000000806107810 */ /* 0x000fc40007fde0ff */
[----:B------:R-:W-:-:S03]  /*b290*/  @P4 IADD3 R15, P5, PT, R6, 0xc, RZ ;  /* 0x0000000c060f4810 */ /* 0x000fc60007fbe0ff */
[--C-:B------:R-:W-:Y:S01]  /*b2a0*/  IMAD.X R17, RZ, RZ, R13.reuse, P6 ;  /* 0x000000ffff117224 */ /* 0x100fe200030e060d */
[C---:B------:R-:W-:Y:S01]  /*b2b0*/  IADD3 R30, P6, PT, R4.reuse, 0x8, RZ ;  /* 0x00000008041e7810 */ /* 0x040fe20007fde0ff */
[----:B------:R-:W-:Y:S01]  /*b2c0*/  @P4 IMAD.X R24, RZ, RZ, R13, P5 ;  /* 0x000000ffff184224 */ /* 0x000fe200028e060d */
[----:B------:R-:W-:Y:S01]  /*b2d0*/  @P4 IADD3 R13, P5, PT, R4, 0xc, RZ ;  /* 0x0000000c040d4810 */ /* 0x000fe20007fbe0ff */
[----:B------:R-:W-:Y:S02]  /*b2e0*/  @P4 IMAD.MOV.U32 R16, RZ, RZ, R15 ;  /* 0x000000ffff104224 */ /* 0x000fe400078e000f */
[--C-:B------:R-:W-:Y:S02]  /*b2f0*/  IMAD.X R31, RZ, RZ, R5.reuse, P6 ;  /* 0x000000ffff1f7224 */ /* 0x100fe400030e0605 */
[----:B------:R-:W-:Y:S02]  /*b300*/  @P4 IMAD.X R22, RZ, RZ, R5, P5 ;  /* 0x000000ffff164224 */ /* 0x000fe400028e0605 */
[----:B------:R-:W-:-:S02]  /*b310*/  @P4 IMAD.MOV.U32 R17, RZ, RZ, R24 ;  /* 0x000000ffff114224 */ /* 0x000fc400078e0018 */
[----:B------:R-:W-:Y:S02]  /*b320*/  @P4 IMAD.MOV.U32 R30, RZ, RZ, R13 ;  /* 0x000000ffff1e4224 */ /* 0x000fe400078e000d */
[----:B------:R-:W-:Y:S01]  /*b330*/  @P4 IMAD.MOV.U32 R31, RZ, RZ, R22 ;  /* 0x000000ffff1f4224 */ /* 0x000fe200078e0016 */
[----:B--2---:R4:W-:Y:S06]  /*b340*/  @P4 STG.E desc[UR8][R4.64+0x8], R11 ;  /* 0x0000080b04004986 */ /* 0x0049ec000c101908 */
.L_x_162:
[----:B------:R-:W-:Y:S05]  /*b350*/  BRA.U UP1, `(.L_x_164) ;  /* 0xfffffff101dc7547 */ /* 0x000fea000b83ffff */
[----:B------:R-:W-:Y:S05]  /*b360*/  BRA.U UP0, `(.L_x_165) ;  /* 0xfffffff100c87547 */ /* 0x000fea000b83ffff */
[----:B---34-:R-:W3:Y:S01]  /*b370*/  LDC R3, c[0x0][0x390] ;  /* 0x0000e400ff037b82 */ /* 0x018ee20000000800 */
[----:B------:R-:W-:-:S06]  /*b380*/  UIADD3 UR4, UPT, UPT, UR4, 0x1, URZ ;  /* 0x0000000104047890 */ /* 0x000fcc000fffe0ff */
[----:B---3--:R-:W-:-:S13]  /*b390*/  ISETP.NE.AND P4, PT, R3, UR4, PT ;  /* 0x0000000403007c0c */ /* 0x008fda000bf85270 */
[----:B------:R-:W-:Y:S05]  /*b3a0*/  @!P4 EXIT ;  /* 0x000000000000c94d */ /* 0x000fea0003800000 */
[----:B------:R-:W-:Y:S05]  /*b3b0*/  BRA `(.L_x_166) ;  /* 0xfffffff000b07947 */ /* 0x000fea000383ffff */
.L_x_3:
[----:B------:R-:W-:-:S13]  /*b3c0*/  ISETP.GE.AND P0, PT, R19, 0x1, PT ;  /* 0x000000011300780c */ /* 0x000fda0003f06270 */
[----:B------:R-:W-:Y:S05]  /*b3d0*/  @!P0 BRA `(.L_x_167) ;  /* 0x0000004c008c8947 */ /* 0x000fea0003800000 */
[----:B------:R-:W-:-:S13]  /*b3e0*/  ISETP.GE.AND P0, PT, R25, 0x1, PT ;  /* 0x000000011900780c */ /* 0x000fda0003f06270 */
[----:B------:R-:W-:Y:S05]  /*b3f0*/  @!P0 BRA `(.L_x_168) ;  /* 0x0000002800ec8947 */ /* 0x000fea0003800000 */
[----:B------:R-:W-:Y:S01]  /*b400*/  ISETP.GE.AND P0, PT, R27, 0x1, PT ;  /* 0x000000011b00780c */ /* 0x000fe20003f06270 */
[----:B------:R-:W-:Y:S01]  /*b410*/  VIADD R5, R19, 0xffffffff ;  /* 0xffffffff13057836 */ /* 0x000fe20000000000 */
[----:B------:R-:W-:-:S11]  /*b420*/  IADD3 R6, PT, PT, R2, -0x1, RZ ;  /* 0xffffffff02067810 */ /* 0x000fd60007ffe0ff */
        /* <DEDUP_REMOVED lines=18> */
.L_x_191:
[----:B------:R-:W1:Y:S01]  /*b550*/  LDCU UR5, c[0x0][0x39c] ;  /* 0x00007380ff0577ac */ /* 0x000e620008000800 */
[----:B------:R-:W-:Y:S02]  /*b560*/  VIADD R24, R12, 0xffffffff ;  /* 0xffffffff0c187836 */ /* 0x000fe40000000000 */
[----:B------:R-:W-:Y:S01]  /*b570*/  VIADD R26, R11, 0xffffffff ;  /* 0xffffffff0b1a7836 */ /* 0x000fe20000000000 */
[----:B------:R-:W1:Y:S01]  /*b580*/  LDCU.128 UR12, c[0x0][0x3a0] ;  /* 0x00007400ff0c77ac */ /* 0x000e620008000c00 */
[----:B------:R-:W-:Y:S01]  /*b590*/  VIADD R15, R4, 0xffffffff ;  /* 0xffffffff040f7836 */ /* 0x000fe20000000000 */
[----:B------:R-:W-:Y:S01]  /*b5a0*/  ISETP.GE.U32.AND P0, PT, R24, 0x7, PT ;  /* 0x000000071800780c */ /* 0x000fe20003f06070 */
[----:B------:R-:W-:Y:S01]  /*b5b0*/  VIADD R23, R22, 0xffffffff ;  /* 0xffffffff16177836 */ /* 0x000fe20000000000 */
[----:B------:R-:W-:Y:S01]  /*b5c0*/  ISETP.GE.U32.AND P1, PT, R26, 0x3, PT ;  /* 0x000000031a00780c */ /* 0x000fe20003f26070 */
[----:B0-----:R-:W-:Y:S01]  /*b5d0*/  VIADD R20, R3, 0xffffffff ;  /* 0xffffffff03147836 */ /* 0x001fe20000000000 */
[----:B------:R-:W-:-:S02]  /*b5e0*/  P2R R14, PR, RZ, 0x1 ;  /* 0x00000001ff0e7803 */ /* 0x000fc40000000000 */
[----:B------:R-:W-:Y:S01]  /*b5f0*/  P2R R14, PR, RZ, 0x2 ;  /* 0x00000002ff0e7803 */ /* 0x000fe20000000000 */
[----:B------:R-:W-:Y:S01]  /*b600*/  VIADD R14, R7, 0xffffffff ;  /* 0xffffffff070e7836 */ /* 0x000fe20000000000 */
[----:B------:R-:W-:Y:S01]  /*b610*/  ISETP.GE.U32.AND P0, PT, R15, 0x7, PT ;  /* 0x000000070f00780c */ /* 0x000fe20003f06070 */
[----:B------:R-:W-:Y:S01]  /*b620*/  VIADD R15, R8, 0xffffffff ;  /* 0xffffffff080f7836 */ /* 0x000fe20000000000 */
[----:B------:R-:W-:Y:S02]  /*b630*/  ISETP.GE.U32.AND P5, PT, R23, 0x7, PT ;  /* 0x000000071700780c */ /* 0x000fe40003fa6070 */
[----:B------:R-:W-:Y:S01]  /*b640*/  ISETP.GE.U32.AND P3, PT, R14, 0x3, PT ;  /* 0x000000030e00780c */ /* 0x000fe20003f66070 */
[----:B------:R-:W-:Y:S01]  /*b650*/  VIADD R14, R18, 0xffffffff ;  /* 0xffffffff120e7836 */ /* 0x000fe20000000000 */
[----:B------:R-:W-:Y:S01]  /*b660*/  ISETP.GE.U32.AND P1, PT, R20, 0x3, PT ;  /* 0x000000031400780c */ /* 0x000fe20003f26070 */
[----:B-1----:R-:W-:Y:S01]  /*b670*/  UIADD3 UR5, UPT, UPT, UR13, UR12, UR5 ;  /* 0x0000000c0d057290 */ /* 0x002fe2000fffe005 */
[----:B------:R-:W-:-:S02]  /*b680*/  ISETP.GE.U32.AND P2, PT, R15, 0x7, PT ;  /* 0x000000070f00780c */ /* 0x000fc40003f46070 */
[----:B------:R-:W-:Y:S01]  /*b690*/  ISETP.GE.U32.AND P4, PT, R14, 0x3, PT ;  /* 0x000000030e00780c */ /* 0x000fe20003f86070 */
[----:B------:R-:W-:Y:S01]  /*b6a0*/  UIMAD UR14, UR5, UR14, URZ ;  /* 0x0000000e050e72a4 */ /* 0x000fe2000f8e02ff */
[----:B------:R-:W-:Y:S01]  /*b6b0*/  P2R R14, PR, RZ, 0x20 ;  /* 0x00000020ff0e7803 */ /* 0x000fe20000000000 */
[----:B------:R-:W-:Y:S02]  /*b6c0*/  UIMAD UR15, UR5, UR15, URZ ;  /* 0x0000000f050f72a4 */ /* 0x000fe4000f8e02ff */
[----:B------:R-:W-:Y:S02]  /*b6d0*/  UIADD3 UR14, UPT, UPT, UR14, -0x1, URZ ;  /* 0xffffffff0e0e7890 */ /* 0x000fe4000fffe0ff */
[----:B------:R-:W-:Y:S01]  /*b6e0*/  UIADD3 UR15, UPT, UPT, UR15, -0x1, URZ ;  /* 0xffffffff0f0f7890 */ /* 0x000fe2000fffe0ff */
[----:B------:R-:W-:Y:S01]  /*b6f0*/  UMOV UR5, URZ ;  /* 0x000000ff00057c82 */ /* 0x000fe20008000000 */
[----:B------:R-:W-:Y:S02]  /*b700*/  UISETP.GE.U32.AND UP2, UPT, UR14, 0xf, UPT ;  /* 0x0000000f0e00788c */ /* 0x000fe4000bf46070 */
[----:B------:R-:W-:-:S11]  /*b710*/  UISETP.GE.U32.AND UP3, UPT, UR15, 0xf, UPT ;  /* 0x0000000f0f00788c */ /* 0x000fd6000bf66070 */
.L_x_190:
[----:B-1----:R-:W1:Y:S01]  /*b720*/  LDCU UR6, c[0x0][0x394] ;  /* 0x00007280ff0677ac */ /* 0x002e620008000800 */
[----:B0-----:R-:W-:Y:S01]  /*b730*/  IMAD.MOV.U32 R21, RZ, RZ, RZ ;  /* 0x000000ffff157224 */ /* 0x001fe200078e00ff */
[----:B------:R-:W-:-:S04]  /*b740*/  UIADD3 UR5, UPT, UPT, UR5, 0x1, URZ ;  /* 0x0000000105057890 */ /* 0x000fc8000fffe0ff */
[----:B-1----:R-:W-:Y:S01]  /*b750*/  UISETP.NE.AND UP0, UPT, UR5, UR6, UPT ;  /* 0x000000060500728c */ /* 0x002fe2000bf05270 */
[----:B--234-:R-:W-:Y:S10]  /*b760*/  BRA.U !UP2, `(.L_x_170) ;  /* 0x000000010a5c7547 */ /* 0x01cff4000b800000 */
[----:B------:R-:W1:Y:S01]  /*b770*/  LDC R29, c[0x0][0x3b0] ;  /* 0x0000ec00ff1d7b82 */ /* 0x000e620000000800 */
[----:B------:R-:W-:-:S07]  /*b780*/  IMAD.MOV.U32 R21, RZ, RZ, RZ ;  /* 0x000000ffff157224 */ /* 0x000fce00078e00ff */
.L_x_171:
        /* <DEDUP_REMOVED lines=21> */
.L_x_170:
        /* <DEDUP_REMOVED lines=15> */
.L_x_173:
        /* <DEDUP_REMOVED lines=11> */
.L_x_174:
        /* <DEDUP_REMOVED lines=10> */
.L_x_172:
[----:B------:R-:W-:-:S05]  /*bb20*/  UMOV UR6, URZ ;  /* 0x000000ff00067c82 */ /* 0x000fca0008000000 */
.L_x_184:
[----:B------:R-:W5:Y:S01]  /*bb30*/  LDCU UR7, c[0x0][0x398] ;  /* 0x00007300ff0777ac */ /* 0x000f620008000800 */
[----:B------:R-:W-:Y:S01]  /*bb40*/  ISETP.GE.U32.AND P5, PT, R6, 0xf, PT ;  /* 0x0000000f0600780c */ /* 0x000fe20003fa6070 */
[----:B------:R-:W-:-:S04]  /*bb50*/  UIADD3 UR6, UPT, UPT, UR6, 0x1, URZ ;  /* 0x0000000106067890 */ /* 0x000fc8000fffe0ff */
[----:B-----5:R-:W-:-:S08]  /*bb60*/  UISETP.NE.AND UP1, UPT, UR6, UR7, UPT ;  /* 0x000000070600728c */ /* 0x020fd0000bf25270 */
[----:B0-----:R-:W-:Y:S05]  /*bb70*/  @!P5 BRA `(.L_x_175) ;  /* 0x0000000000b0d947 */ /* 0x001fea0003800000 */
[----:B------:R-:W-:-:S05]  /*bb80*/  UMOV UR7, URZ ;  /* 0x000000ff00077c82 */ /* 0x000fca0008000000 */
.L_x_176:
        /* <DEDUP_REMOVED lines=43> */
.L_x_175:
        /* <DEDUP_REMOVED lines=25> */
[----:B0-----:R-:W-:Y:S01]  /*bfd0*/  IMAD.MOV.U32 R30, RZ, RZ, R28 ;  /* 0x000000ffff1e7224 */ /* 0x001fe200078e001c */
[----:B------:R-:W-:-:S07]  /*bfe0*/  MOV R31, R32 ;  /* 0x00000020001f7202 */ /* 0x000fce0000000f00 */
.L_x_178:
        /* <DEDUP_REMOVED lines=50> */
.L_x_177:
[----:B------:R-:W-:-:S13]  /*c310*/  ISETP.GE.U32.AND P5, PT, R5, 0xf, PT ;  /* 0x0000000f0500780c */ /* 0x000fda0003fa6070 */
[----:B------:R-:W-:Y:S05]  /*c320*/  @!P5 BRA `(.L_x_179) ;  /* 0x000000000064d947 */ /* 0x000fea0003800000 */
[----:B-1234-:R-:W1:Y:S01]  /*c330*/  LDC R15, c[0x0][0x3b0] ;  /* 0x0000ec00ff0f7b82 */ /* 0x01ee620000000800 */
[----:B------:R-:W-:-:S05]  /*c340*/  UMOV UR7, URZ ;  /* 0x000000ff00077c82 */ /* 0x000fca0008000000 */
.L_x_180:
        /* <DEDUP_REMOVED lines=23> */
.L_x_179:
        /* <DEDUP_REMOVED lines=14> */
[----:B0-----:R-:W-:Y:S01]  /*c5a0*/  IMAD.MOV.U32 R30, RZ, RZ, R14 ;  /* 0x000000ffff1e7224 */ /* 0x001fe200078e000e */
[----:B------:R-:W-:-:S07]  /*c5b0*/  MOV R31, R21 ;  /* 0x00000015001f7202 */ /* 0x000fce0000000f00 */
.L_x_182:
        /* <DEDUP_REMOVED lines=14> */
.L_x_183:
        /* <DEDUP_REMOVED lines=17> */
.L_x_181:
[----:B------:R-:W-:Y:S05]  /*c7b0*/  BRA.U UP1, `(.L_x_184) ;  /* 0xfffffff101dc7547 */ /* 0x000fea000b83ffff */
[----:B------:R-:W-:Y:S05]  /*c7c0*/  BRA.U !UP3, `(.L_x_185) ;  /* 0x000000010b647547 */ /* 0x000fea000b800000 */
[----:B-1234-:R-:W1:Y:S01]  /*c7d0*/  LDC R15, c[0x0][0x3b0] ;  /* 0x0000ec00ff0f7b82 */ /* 0x01ee620000000800 */
[----:B------:R-:W-:-:S05]  /*c7e0*/  UMOV UR6, URZ ;  /* 0x000000ff00067c82 */ /* 0x000fca0008000000 */
.L_x_186:
        /* <DEDUP_REMOVED lines=23> */
.L_x_185:
        /* <DEDUP_REMOVED lines=17> */
.L_x_188:
        /* <DEDUP_REMOVED lines=14> */
.L_x_189:
        /* <DEDUP_REMOVED lines=17> */
.L_x_187:
[----:B------:R-:W-:Y:S05]  /*cc60*/  BRA.U UP0, `(.L_x_190) ;  /* 0xffffffe900ac7547 */ /* 0x000fea000b83ffff */
[----:B-1234-:R-:W1:Y:S01]  /*cc70*/  LDC R14, c[0x0][0x390] ;  /* 0x0000e400ff0e7b82 */ /* 0x01ee620000000800 */
[----:B------:R-:W-:-:S06]  /*cc80*/  UIADD3 UR4, UPT, UPT, UR4, 0x1, URZ ;  /* 0x0000000104047890 */ /* 0x000fcc000fffe0ff */
[----:B-1----:R-:W-:-:S13]  /*cc90*/  ISETP.NE.AND P0, PT, R14, UR4, PT ;  /* 0x000000040e007c0c */ /* 0x002fda000bf05270 */
[----:B------:R-:W-:Y:S05]  /*cca0*/  @!P0 EXIT ;  /* 0x000000000000894d */ /* 0x000fea0003800000 */
[----:B------:R-:W-:Y:S05]  /*ccb0*/  BRA `(.L_x_191) ;  /* 0xffffffe800247947 */ /* 0x000fea000383ffff */
.L_x_169:
[C---:B------:R-:W-:Y:S01]  /*ccc0*/  LOP3.LUT R15, R25.reuse, 0xf, RZ, 0xc0, !PT ;  /* 0x0000000f190f7812 */ /* 0x040fe200078ec0ff */
[----:B------:R-:W-:Y:S01]  /*ccd0*/  UMOV UR4, URZ ;  /* 0x000000ff00047c82 */ /* 0x000fe20008000000 */
[C---:B------:R-:W-:Y:S02]  /*cce0*/  LOP3.LUT R14, R25.reuse, 0x7, RZ, 0xc0, !PT ;  /* 0x00000007190e7812 */ /* 0x040fe400078ec0ff */
[----:B------:R-:W-:Y:S01]  /*ccf0*/  IADD3 R18, PT, PT, R25, -0x1, RZ ;  /* 0xffffffff19127810 */ /* 0x000fe20007ffe0ff */
        /* <DEDUP_REMOVED lines=9> */
[----:B------:R-:W-:Y:S01]  /*cd90*/  ISETP.GE.U32.AND P0, PT, R0, 0x3, PT ;  /* 0x000000030000780c */ /* 0x000fe20003f06070 */
[----:B------:R-:W-:Y:S01]  /*cda0*/  VIADD R7, R10, 0xffffffff ;  /* 0xffffffff0a077836 */ /* 0x000fe20000000000 */
[----:B------:R-:W-:Y:S01]  /*cdb0*/  P2R R0, PR, RZ, 0x4 ;  /* 0x00000004ff007803 */ /* 0x000fe20000000000 */
[----:B------:R-:W-:Y:S01]  /*cdc0*/  VIADD R3, R12, 0xffffffff ;  /* 0xffffffff0c037836 */ /* 0x000fe20000000000 */
[----:B------:R-:W-:Y:S01]  /*cdd0*/  P2R R0, PR, RZ, 0x2 ;  /* 0x00000002ff007803 */ /* 0x000fe20000000000 */
[----:B------:R-:W-:Y:S01]  /*cde0*/  VIADD R0, R13, 0xffffffff ;  /* 0xffffffff0d007836 */ /* 0x000fe20000000000 */
[----:B------:R-:W-:-:S02]  /*cdf0*/  ISETP.GE.U32.AND P3, PT, R4, 0x7, PT ;  /* 0x000000070400780c */ /* 0x000fc40003f66070 */
[----:B------:R-:W-:Y:S02]  /*ce00*/  ISETP.GE.U32.AND P4, PT, R7, 0x3, PT ;  /* 0x000000030700780c */ /* 0x000fe40003f86070 */
[----:B------:R-:W-:Y:S02]  /*ce10*/  ISETP.GE.U32.AND P1, PT, R0, 0x7, PT ;  /* 0x000000070000780c */ /* 0x000fe40003f26070 */
[----:B------:R-:W-:Y:S02]  /*ce20*/  LOP3.LUT R21, R19, 0x7ffffff0, RZ, 0xc0, !PT ;  /* 0x7ffffff013157812 */ /* 0x000fe400078ec0ff */
[----:B------:R-:W-:Y:S02]  /*ce30*/  LOP3.LUT R4, R25, 0x7ffffff0, RZ, 0xc0, !PT ;  /* 0x7ffffff019047812 */ /* 0x000fe400078ec0ff */
[----:B------:R-:W-:Y:S02]  /*ce40*/  ISETP.GE.U32.AND P2, PT, R3, 0x3, PT ;  /* 0x000000030300780c */ /* 0x000fe40003f46070 */
[----:B------:R-:W-:-:S02]  /*ce50*/  LOP3.LUT R7, R2, 0x3, RZ, 0xc0, !PT ;  /* 0x0000000302077812 */ /* 0x000fc400078ec0ff */
[----:B------:R-:W-:Y:S02]  /*ce60*/  LOP3.LUT R0, R2, 0x7ffffff0, RZ, 0xc0, !PT ;  /* 0x7ffffff002007812 */ /* 0x000fe400078ec0ff */
[----:B------:R-:W-:Y:S02]  /*ce70*/  LOP3.LUT R19, R19, 0x3, RZ, 0xc0, !PT ;  /* 0x0000000313137812 */ /* 0x000fe400078ec0ff */
[----:B------:R-:W-:-:S07]  /*ce80*/  LOP3.LUT R25, R25, 0x3, RZ, 0xc0, !PT ;  /* 0x0000000319197812 */ /* 0x000fce00078ec0ff */
.L_x_208:
[----:B------:R-:W-:-:S05]  /*ce90*/  UMOV UR5, URZ ;  /* 0x000000ff00057c82 */ /* 0x000fca0008000000 */
.L_x_207:
        /* <DEDUP_REMOVED lines=8> */
.L_x_193:
        /* <DEDUP_REMOVED lines=21> */
.L_x_192:
        /* <DEDUP_REMOVED lines=15> */
.L_x_195:
        /* <DEDUP_REMOVED lines=10> */
.L_x_196:
        /* <DEDUP_REMOVED lines=10> */
.L_x_194:
[----:B------:R-:W-:-:S05]  /*d2a0*/  UMOV UR6, URZ ;  /* 0x000000ff00067c82 */ /* 0x000fca0008000000 */
.L_x_206:
[----:B------:R-:W5:Y:S01]  /*d2b0*/  LDCU UR7, c[0x0][0x398] ;  /* 0x00007300ff0777ac */ /* 0x000f620008000800 */
[----:B------:R-:W-:Y:S01]  /*d2c0*/  ISETP.GE.U32.AND P5, PT, R6, 0xf, PT ;  /* 0x0000000f0600780c */ /* 0x000fe20003fa6070 */
[----:B------:R-:W-:-:S04]  /*d2d0*/  UIADD3 UR6, UPT, UPT, UR6, 0x1, URZ ;  /* 0x0000000106067890 */ /* 0x000fc8000fffe0ff */
[----:B-----5:R-:W-:-:S08]  /*d2e0*/  UISETP.NE.AND UP1, UPT, UR6, UR7, UPT ;  /* 0x000000070600728c */ /* 0x020fd0000bf25270 */
[----:B0-----:R-:W-:Y:S05]  /*d2f0*/  @!P5 BRA `(.L_x_197) ;  /* 0x0000000000b0d947 */ /* 0x001fea0003800000 */
[----:B------:R-:W-:-:S05]  /*d300*/  UMOV UR7, URZ ;  /* 0x000000ff00077c82 */ /* 0x000fca0008000000 */
.L_x_198:
        /* <DEDUP_REMOVED lines=43> */
.L_x_197:
        /* <DEDUP_REMOVED lines=27> */
.L_x_200:
[----:B------:R-:W-:-:S13]  /*d770*/  ISETP.NE.AND P5, PT, R12, RZ, PT ;  /* 0x000000ff0c00720c */ /* 0x000fda0003fa5270 */
[----:B------:R-:W-:Y:S05]  /*d780*/  @!P5 BRA `(.L_x_199) ;  /* 0x0000000000c4d947 */ /* 0x000fea0003800000 */
[----:B01234-:R-:W2:Y:S01]  /*d790*/  @P2 LDG.E R23, desc[UR8][R16.64] ;  /* 0x0000000810172981 */ /* 0x01fea2000c1e1900 */
[----:B------:R-:W-:Y:S01]  /*d7a0*/  IMAD.MOV.U32 R2, RZ, RZ, R16 ;  /* 0x000000ffff027224 */ /* 0x000fe200078e0010 */
[----:B------:R-:W-:Y:S01]  /*d7b0*/  @P2 IADD3 R2, P5, PT, R16, 0x10, RZ ;  /* 0x0000001010022810 */ /* 0x000fe20007fbe0ff */
[----:B------:R-:W-:Y:S02]  /*d7c0*/  IMAD.MOV.U32 R3, RZ, RZ, R17 ;  /* 0x000000ffff037224 */ /* 0x000fe400078e0011 */
[----:B------:R-:W-:Y:S01]  /*d7d0*/  IMAD.MOV.U32 R8, RZ, RZ, R30 ;  /* 0x000000ffff087224 */ /* 0x000fe200078e001e */
[----:B------:R-:W-:Y:S01]  /*d7e0*/  @P2 IADD3.X R3, PT, PT, RZ, R17, RZ, P5, !PT ;  /* 0x00000011ff032210 */ /* 0x000fe20002ffe4ff */
[----:B------:R-:W-:Y:S01]  /*d7f0*/  IMAD.MOV.U32 R9, RZ, RZ, R31 ;  /* 0x000000ffff097224 */ /* 0x000fe200078e001f */
[----:B------:R-:W-:-:S05]  /*d800*/  @P2 IADD3 R8, P5, PT, R30, 0x10, RZ ;  /* 0x000000101e082810 */ /* 0x000fca0007fbe0ff */
        /* <DEDUP_REMOVED lines=41> */
.L_x_199:
[----:B------:R-:W-:-:S13]  /*daa0*/  ISETP.GE.U32.AND P5, PT, R5, 0xf, PT ;  /* 0x0000000f0500780c */ /* 0x000fda0003fa6070 */
[----:B------:R-:W-:Y:S05]  /*dab0*/  @!P5 BRA `(.L_x_201) ;  /* 0x000000000064d947 */ /* 0x000fea0003800000 */
[----:B-1234-:R-:W1:Y:S01]  /*dac0*/  LDC R3, c[0x0][0x3b0] ;  /* 0x0000ec00ff037b82 */ /* 0x01ee620000000800 */
[----:B------:R-:W-:-:S05]  /*dad0*/  UMOV UR7, URZ ;  /* 0x000000ff00077c82 */ /* 0x000fca0008000000 */
.L_x_202:
        /* <DEDUP_REMOVED lines=23> */
.L_x_201:
        /* <DEDUP_REMOVED lines=16> */
.L_x_204:
        /* <DEDUP_REMOVED lines=14> */
.L_x_205:
[----:B------:R-:W-:-:S13]  /*de30*/  ISETP.NE.AND P5, PT, R19, RZ, PT ;  /* 0x000000ff1300720c */ /* 0x000fda0003fa5270 */
[----:B------:R-:W-:Y:S05]  /*de40*/  @!P5 BRA `(.L_x_203) ;  /* 0x00000000003cd947 */ /* 0x000fea0003800000 */
[----:B0-----:R-:W0:Y:S01]  /*de50*/  LDC R23, c[0x0][0x3b0] ;  /* 0x0000ec00ff177b82 */ /* 0x001e220000000800 */
        /* <DEDUP_REMOVED lines=14> */
.L_x_203:
[----:B------:R-:W-:Y:S05]  /*df40*/  BRA.U UP1, `(.L_x_206) ;  /* 0xfffffff101d87547 */ /* 0x000fea000b83ffff */
[----:B------:R-:W-:Y:S05]  /*df50*/  BRA.U UP0, `(.L_x_207) ;  /* 0xffffffed00d07547 */ /* 0x000fea000b83ffff */
[----:B01234-:R-:W0:Y:S01]  /*df60*/  LDC R2, c[0x0][0x390] ;  /* 0x0000e400ff027b82 */ /* 0x01fe220000000800 */
[----:B------:R-:W-:-:S06]  /*df70*/  UIADD3 UR4, UPT, UPT, UR4, 0x1, URZ ;  /* 0x0000000104047890 */ /* 0x000fcc000fffe0ff */
[----:B0-----:R-:W-:-:S13]  /*df80*/  ISETP.NE.AND P5, PT, R2, UR4, PT ;  /* 0x0000000402007c0c */ /* 0x001fda000bfa5270 */
[----:B------:R-:W-:Y:S05]  /*df90*/  @!P5 EXIT ;  /* 0x000000000000d94d */ /* 0x000fea0003800000 */
[----:B------:R-:W-:Y:S05]  /*dfa0*/  BRA `(.L_x_208) ;  /* 0xffffffec00b87947 */ /* 0x000fea000383ffff */
.L_x_168:
        /* <DEDUP_REMOVED lines=24> */
[----:B------:R-:W-:Y:S02]  /*e130*/  P2R R0, PR, RZ, 0x20 ;  /* 0x00000020ff007803 */ /* 0x000fe40000000000 */
[----:B------:R-:W-:Y:S02]  /*e140*/  LOP3.LUT R20, R19, 0x7ffffff0, RZ, 0xc0, !PT ;  /* 0x7ffffff013147812 */ /* 0x000fe400078ec0ff */
[----:B------:R-:W-:Y:S02]  /*e150*/  LOP3.LUT R21, R27, 0x7ffffff0, RZ, 0xc0, !PT ;  /* 0x7ffffff01b157812 */ /* 0x000fe400078ec0ff */
[----:B------:R-:W-:Y:S02]  /*e160*/  ISETP.GE.U32.AND P2, PT, R3, 0x7, PT ;  /* 0x000000070300780c */ /* 0x000fe40003f46070 */
[----:B------:R-:W-:Y:S02]  /*e170*/  ISETP.GE.U32.AND P3, PT, R4, 0x3, PT ;  /* 0x000000030400780c */ /* 0x000fe40003f66070 */
[----:B------:R-:W-:-:S02]  /*e180*/  LOP3.LUT R6, R2, 0x3, RZ, 0xc0, !PT ;  /* 0x0000000302067812 */ /* 0x000fc400078ec0ff */
[----:B------:R-:W-:Y:S02]  /*e190*/  LOP3.LUT R0, R2, 0x7ffffff0, RZ, 0xc0, !PT ;  /* 0x7ffffff002007812 */ /* 0x000fe400078ec0ff */
[----:B------:R-:W-:Y:S02]  /*e1a0*/  LOP3.LUT R19, R19, 0x3, RZ, 0xc0, !PT ;  /* 0x0000000313137812 */ /* 0x000fe400078ec0ff */
[----:B------:R-:W-:-:S07]  /*e1b0*/  LOP3.LUT R27, R27, 0x3, RZ, 0xc0, !PT ;  /* 0x000000031b1b7812 */ /* 0x000fce00078ec0ff */
.L_x_226:
[----:B------:R-:W-:-:S05]  /*e1c0*/  UMOV UR5, URZ ;  /* 0x000000ff00057c82 */ /* 0x000fca0008000000 */
.L_x_225:
[----:B-1----:R-:W1:Y:S01]  /*e1d0*/  LDCU UR6, c[0x0][0x394] ;  /* 0x00007280ff0677ac */ /* 0x002e620008000800 */
[----:B------:R-:W-:-:S04]  /*e1e0*/  UIADD3 UR5, UPT, UPT, UR5, 0x1, URZ ;  /* 0x0000000105057890 */ /* 0x000fc8000fffe0ff */
[----:B-1----:R-:W-:-:S03]  /*e1f0*/  UISETP.NE.AND UP0, UPT, UR5, UR6, UPT ;  /* 0x000000060500728c */ /* 0x002fc6000bf05270 */
[----:B--234-:R-:W-:-:S08]  /*e200*/  UMOV UR6, URZ ;  /* 0x000000ff00067c82 */ /* 0x01cfd00008000000 */
.L_x_219:
[----:B-1----:R-:W1:Y:S01]  /*e210*/  LDCU UR7, c[0x0][0x398] ;  /* 0x00007300ff0777ac */ /* 0x002e620008000800 */
[----:B------:R-:W-:Y:S01]  /*e220*/  ISETP.GE.U32.AND P5, PT, R9, 0xf, PT ;  /* 0x0000000f0900780c */ /* 0x000fe20003fa6070 */
[----:B------:R-:W-:-:S04]  /*e230*/  UIADD3 UR6, UPT, UPT, UR6, 0x1, URZ ;  /* 0x0000000106067890 */ /* 0x000fc8000fffe0ff */
[----:B-1----:R-:W-:-:S08]  /*e240*/  UISETP.NE.AND UP1, UPT, UR6, UR7, UPT ;  /* 0x000000070600728c */ /* 0x002fd0000bf25270 */
[----:B--23--:R-:W-:Y:S05]  /*e250*/  @!P5 BRA `(.L_x_210) ;  /* 0x0000000000b0d947 */ /* 0x00cfea0003800000 */
[----:B------:R-:W-:-:S05]  /*e260*/  UMOV UR7, URZ ;  /* 0x000000ff00077c82 */ /* 0x000fca0008000000 */
.L_x_211:
[----:B0-----:R-:W2:Y:S01]  /*e270*/  LDG.E R23, desc[UR8][R16.64] ;  /* 0x0000000810177981 */ /* 0x001ea2000c1e1900 */
        /* <DEDUP_REMOVED lines=42> */
.L_x_210:
[----:B------:R-:W-:-:S13]  /*e520*/  ISETP.NE.AND P5, PT, R14, RZ, PT ;  /* 0x000000ff0e00720c */ /* 0x000fda0003fa5270 */
[----:B------:R-:W-:Y:S05]  /*e530*/  @!P5 BRA `(.L_x_212) ;  /* 0x000000040030d947 */ /* 0x000fea0003800000 */
[----:B------:R-:W-:Y:S05]  /*e540*/  @!P0 BRA `(.L_x_213) ;  /* 0x0000000000608947 */ /* 0x000fea0003800000 */
[----:B0-----:R-:W2:Y:S01]  /*e550*/  LDG.E R3, desc[UR8][R16.64] ;  /* 0x0000000810037981 */ /* 0x001ea2000c1e1900 */
        /* <DEDUP_REMOVED lines=18> */
[----:B0-----:R-:W-:Y:S01]  /*e680*/  IMAD.MOV.U32 R16, RZ, RZ, R2 ;  /* 0x000000ffff107224 */ /* 0x001fe200078e0002 */
[----:B------:R-:W-:Y:S01]  /*e690*/  MOV R17, R35 ;  /* 0x0000002300117202 */ /* 0x000fe20000000f00 */
[----:B--2---:R0:W-:Y:S02]  /*e6a0*/  STG.E desc[UR8][R30.64+0x1c], R5 ;  /* 0x00001c051e007986 */ /* 0x0041e4000c101908 */
[----:B0-----:R-:W-:-:S02]  /*e6b0*/  IMAD.MOV.U32 R30, RZ, RZ, R4 ;  /* 0x000000ffff1e7224 */ /* 0x001fc400078e0004 */
[----:B------:R-:W-:-:S07]  /*e6c0*/  IMAD.MOV.U32 R31, RZ, RZ, R37 ;  /* 0x000000ffff1f7224 */ /* 0x000fce00078e0025 */
.L_x_213:
[----:B------:R-:W-:-:S13]  /*e6d0*/  ISETP.NE.AND P5, PT, R13, RZ, PT ;  /* 0x000000ff0d00720c */ /* 0x000fda0003fa5270 */
[----:B------:R-:W-:Y:S05]  /*e6e0*/  @!P5 BRA `(.L_x_212) ;  /* 0x0000000000c4d947 */ /* 0x000fea0003800000 */
[----:B0-----:R-:W2:Y:S01]  /*e6f0*/  @P1 LDG.E R23, desc[UR8][R16.64] ;  /* 0x0000000810171981 */ /* 0x001ea2000c1e1900 */
        /* <DEDUP_REMOVED lines=48> */
.L_x_212:
[----:B------:R-:W-:-:S13]  /*ea00*/  ISETP.GE.U32.AND P5, PT, R8, 0xf, PT ;  /* 0x0000000f0800780c */ /* 0x000fda0003fa6070 */
[----:B------:R-:W-:Y:S05]  /*ea10*/  @!P5 BRA `(.L_x_214) ;  /* 0x000000000064d947 */ /* 0x000fea0003800000 */
[----:B------:R-:W2:Y:S01]  /*ea20*/  LDC R3, c[0x0][0x3b0] ;  /* 0x0000ec00ff037b82 */ /* 0x000ea20000000800 */
[----:B------:R-:W-:-:S05]  /*ea30*/  UMOV UR7, URZ ;  /* 0x000000ff00077c82 */ /* 0x000fca0008000000 */
.L_x_215:
[----:B------:R-:W-:Y:S01]  /*ea40*/  IADD3 R2, P5, PT, R30, 0x40, RZ ;  /* 0x000000401e027810 */ /* 0x000fe20007fbe0ff */
[----:B------:R-:W-:Y:S01]  /*ea50*/  UIADD3 UR7, UPT, UPT, UR7, 0x10, URZ ;  /* 0x0000001007077890 */ /* 0x000fe2000fffe0ff */
[----:B--2---:R-:W-:Y:S03]  /*ea60*/  STG.E desc[UR8][R30.64], R3 ;  /* 0x000000031e007986 */ /* 0x004fe6000c101908 */
[----:B-1----:R-:W-:Y:S01]  /*ea70*/  IMAD.X R5, RZ, RZ, R31, P5 ;  /* 0x000000ffff057224 */ /* 0x002fe200028e061f */
        /* <DEDUP_REMOVED lines=17> */
[----:B------:R-:W-:Y:S01]  /*eb90*/  MOV R31, R5 ;  /* 0x00000005001f7202 */ /* 0x000fe20000000f00 */
[----:B------:R-:W-:Y:S06]  /*eba0*/  @P5 BRA `(.L_x_215) ;  /* 0xfffffffc00a45947 */ /* 0x000fec000383ffff */
.L_x_214:
[----:B------:R-:W-:-:S13]  /*ebb0*/  ISETP.NE.AND P5, PT, R12, RZ, PT ;  /* 0x000000ff0c00720c */ /* 0x000fda0003fa5270 */
[----:B------:R-:W-:Y:S05]  /*ebc0*/  @!P5 BRA `(.L_x_216) ;  /* 0x0000000000b4d947 */ /* 0x000fea0003800000 */
[----:B------:R-:W-:Y:S05]  /*ebd0*/  @!P2 BRA `(.L_x_217) ;  /* 0x000000000034a947 */ /* 0x000fea0003800000 */
[----:B------:R-:W2:Y:S01]  /*ebe0*/  LDC R3, c[0x0][0x3b0] ;  /* 0x0000ec00ff037b82 */ /* 0x000ea20000000800 */
[----:B------:R-:W-:-:S05]  /*ebf0*/  IADD3 R2, P5, PT, R30, 0x20, RZ ;  /* 0x000000201e027810 */ /* 0x000fca0007fbe0ff */
[----:B-1----:R-:W-:Y:S01]  /*ec00*/  IMAD.X R5, RZ, RZ, R31, P5 ;  /* 0x000000ffff057224 */ /* 0x002fe200028e061f */
[----:B--2---:R-:W-:Y:S04]  /*ec10*/  STG.E desc[UR8][R30.64], R3 ;  /* 0x000000031e007986 */ /* 0x004fe8000c101908 */
        /* <DEDUP_REMOVED lines=9> */
.L_x_217:
[----:B------:R-:W-:-:S13]  /*ecb0*/  ISETP.NE.AND P5, PT, R11, RZ, PT ;  /* 0x000000ff0b00720c */ /* 0x000fda0003fa5270 */
[----:B------:R-:W-:Y:S05]  /*ecc0*/  @!P5 BRA `(.L_x_216) ;  /* 0x000000000074d947 */ /* 0x000fea0003800000 */
[----:B------:R-:W-:Y:S02]  /*ecd0*/  IMAD.MOV.U32 R2, RZ, RZ, R30 ;  /* 0x000000ffff027224 */ /* 0x000fe400078e001e */
[----:B------:R-:W-:Y:S01]  /*ece0*/  IMAD.MOV.U32 R3, RZ, RZ, R31 ;  /* 0x000000ffff037224 */ /* 0x000fe200078e001f */
[----:B------:R-:W-:Y:S06]  /*ecf0*/  @!P3 BRA `(.L_x_218) ;  /* 0x000000000024b947 */ /* 0x000fec0003800000 */
[----:B-1----:R-:W1:Y:S01]  /*ed00*/  LDC R5, c[0x0][0x3b0] ;  /* 0x0000ec00ff057b82 */ /* 0x002e620000000800 */
        /* <DEDUP_REMOVED lines=8> */
.L_x_218:
[----:B------:R-:W-:-:S13]  /*ed90*/  ISETP.NE.AND P5, PT, R19, RZ, PT ;  /* 0x000000ff1300720c */ /* 0x000fda0003fa5270 */
[----:B------:R-:W-:Y:S05]  /*eda0*/  @!P5 BRA `(.L_x_216) ;  /* 0x00000000003cd947 */ /* 0x000fea0003800000 */
[----:B-1----:R-:W1:Y:S01]  /*edb0*/  LDC R23, c[0x0][0x3b0] ;  /* 0x0000ec00ff177b82 */ /* 0x002e620000000800 */
        /* <DEDUP_REMOVED lines=14> */
.L_x_216:
[----:B------:R-:W-:Y:S05]  /*eea0*/  BRA.U UP1, `(.L_x_219) ;  /* 0xfffffff101d87547 */ /* 0x000fea000b83ffff */
[----:B------:R-:W-:-:S13]  /*eeb0*/  ISETP.GE.U32.AND P5, PT, R15, 0xf, PT ;  /* 0x0000000f0f00780c */ /* 0x000fda0003fa6070 */
[----:B------:R-:W-:Y:S05]  /*eec0*/  @!P5 BRA `(.L_x_220) ;  /* 0x000000000064d947 */ /* 0x000fea0003800000 */
[----:B--23--:R-:W2:Y:S01]  /*eed0*/  LDC R3, c[0x0][0x3b0] ;  /* 0x0000ec00ff037b82 */ /* 0x00cea20000000800 */
[----:B------:R-:W-:-:S05]  /*eee0*/  UMOV UR6, URZ ;  /* 0x000000ff00067c82 */ /* 0x000fca0008000000 */
.L_x_221:
        /* <DEDUP_REMOVED lines=23> */
.L_x_220:
[----:B------:R-:W-:-:S13]  /*f060*/  ISETP.NE.AND P5, PT, R10, RZ, PT ;  /* 0x000000ff0a00720c */ /* 0x000fda0003fa5270 */
[----:B------:R-:W-:Y:S05]  /*f070*/  @!P5 BRA `(.L_x_222) ;  /* 0x0000000000b8d947 */ /* 0x000fea0003800000 */
[----:B------:R-:W-:-:S13]  /*f080*/  ISETP.GE.U32.AND P6, PT, R18, 0x7, PT ;  /* 0x000000071200780c */ /* 0x000fda0003fc6070 */
[----:B------:R-:W-:Y:S05]  /*f090*/  @!P6 BRA `(.L_x_223) ;  /* 0x000000000034e947 */ /* 0x000fea0003800000 */
[----:B--23--:R-:W2:Y:S01]  /*f0a0*/  LDC R3, c[0x0][0x3b0] ;  /* 0x0000ec00ff037b82 */ /* 0x00cea20000000800 */
        /* <DEDUP_REMOVED lines=12> */
.L_x_223:
[----:B------:R-:W-:-:S13]  /*f170*/  ISETP.NE.AND P5, PT, R7, RZ, PT ;  /* 0x000000ff0700720c */ /* 0x000fda0003fa5270 */
[----:B------:R-:W-:Y:S05]  /*f180*/  @!P5 BRA `(.L_x_222) ;  /* 0x000000000074d947 */ /* 0x000fea0003800000 */
[----:B--23--:R-:W-:Y:S02]  /*f190*/  IMAD.MOV.U32 R2, RZ, RZ, R30 ;  /* 0x000000ffff027224 */ /* 0x00cfe400078e001e */
        /* <DEDUP_REMOVED lines=11> */
.L_x_224:
        /* <DEDUP_REMOVED lines=17> */
.L_x_222:
[----:B------:R-:W-:Y:S05]  /*f360*/  BRA.U UP0, `(.L_x_225) ;  /* 0xffffffed00987547 */ /* 0x000fea000b83ffff */
[----:B-1234-:R-:W1:Y:S01]  /*f370*/  LDC R2, c[0x0][0x390] ;  /* 0x0000e400ff027b82 */ /* 0x01ee620000000800 */
[----:B------:R-:W-:-:S06]  /*f380*/  UIADD3 UR4, UPT, UPT, UR4, 0x1, URZ ;  /* 0x0000000104047890 */ /* 0x000fcc000fffe0ff */
[----:B-1----:R-:W-:-:S13]  /*f390*/  ISETP.NE.AND P5, PT, R2, UR4, PT ;  /* 0x0000000402007c0c */ /* 0x002fda000bfa5270 */
[----:B------:R-:W-:Y:S05]  /*f3a0*/  @!P5 EXIT ;  /* 0x000000000000d94d */ /* 0x000fea0003800000 */
[----:B------:R-:W-:Y:S05]  /*f3b0*/  BRA `(.L_x_226) ;  /* 0xffffffec00807947 */ /* 0x000fea000383ffff */
.L_x_209:
[C---:B------:R-:W-:Y:S01]  /*f3c0*/  LOP3.LUT R18, R2.reuse, 0xf, RZ, 0xc0, !PT ;  /* 0x0000000f02127812 */ /* 0x040fe200078ec0ff */
[----:B------:R-:W-:Y:S01]  /*f3d0*/  UMOV UR4, URZ ;  /* 0x000000ff00047c82 */ /* 0x000fe20008000000 */
[----:B------:R-:W-:Y:S02]  /*f3e0*/  LOP3.LUT R14, R2, 0x7, RZ, 0xc0, !PT ;  /* 0x00000007020e7812 */ /* 0x000fe400078ec0ff */
[C---:B------:R-:W-:Y:S01]  /*f3f0*/  LOP3.LUT R12, R19.reuse, 0xf, RZ, 0xc0, !PT ;  /* 0x0000000f130c7812 */ /* 0x040fe200078ec0ff */
[----:B------:R-:W-:Y:S01]  /*f400*/  VIADD R0, R18, 0xffffffff ;  /* 0xffffffff12007836 */ /* 0x000fe20000000000 */
[C---:B------:R-:W-:Y:S01]  /*f410*/  LOP3.LUT R10, R19.reuse, 0x7, RZ, 0xc0, !PT ;  /* 0x00000007130a7812 */ /* 0x040fe200078ec0ff */
        /* <DEDUP_REMOVED lines=11> */
.L_x_238:
[----:B---34-:R-:W-:-:S05]  /*f4d0*/  UMOV UR5, URZ ;  /* 0x000000ff00057c82 */ /* 0x018fca0008000000 */
.L_x_237:
[----:B-1----:R-:W1:Y:S01]  /*f4e0*/  LDCU UR6, c[0x0][0x394] ;  /* 0x00007280ff0677ac */ /* 0x002e620008000800 */
[----:B------:R-:W-:-:S04]  /*f4f0*/  UIADD3 UR5, UPT, UPT, UR5, 0x1, URZ ;  /* 0x0000000105057890 */ /* 0x000fc8000fffe0ff */
[----:B-1----:R-:W-:-:S03]  /*f500*/  UISETP.NE.AND UP0, UPT, UR5, UR6, UPT ;  /* 0x000000060500728c */ /* 0x002fc6000bf05270 */
[----:B--234-:R-:W-:-:S08]  /*f510*/  UMOV UR6, URZ ;  /* 0x000000ff00067c82 */ /* 0x01cfd00008000000 */
.L_x_236:
[----:B-1----:R-:W1:Y:S01]  /*f520*/  LDCU UR7, c[0x0][0x398] ;  /* 0x00007300ff0777ac */ /* 0x002e620008000800 */
[----:B------:R-:W-:Y:S02]  /*f530*/  ISETP.GE.U32.AND P5, PT, R9, 0xf, PT ;  /* 0x0000000f0900780c */ /* 0x000fe40003fa6070 */
[----:B------:R-:W-:Y:S01]  /*f540*/  ISETP.NE.AND P4, PT, R18, RZ, PT ;  /* 0x000000ff1200720c */ /* 0x000fe20003f85270 */
[----:B------:R-:W-:-:S04]  /*f550*/  UIADD3 UR6, UPT, UPT, UR6, 0x1, URZ ;  /* 0x0000000106067890 */ /* 0x000fc8000fffe0ff */
[----:B-1----:R-:W-:-:S06]  /*f560*/  UISETP.NE.AND UP1, UPT, UR6, UR7, UPT ;  /* 0x000000070600728c */ /* 0x002fcc000bf25270 */
[----:B--234-:R-:W-:Y:S05]  /*f570*/  @!P5 BRA `(.L_x_227) ;  /* 0x0000000000b0d947 */ /* 0x01cfea0003800000 */
[----:B------:R-:W-:-:S05]  /*f580*/  UMOV UR7, URZ ;  /* 0x000000ff00077c82 */ /* 0x000fca0008000000 */
.L_x_228:
[----:B0-----:R-:W2:Y:S04]  /*f590*/  LDG.E R3, desc[UR8][R16.64] ;  /* 0x0000000810037981 */ /* 0x001ea8000c1e1900 */
        /* <DEDUP_REMOVED lines=42> */
.L_x_227:
[----:B------:R-:W-:Y:S05]  /*f840*/  @!P4 BRA `(.L_x_229) ;  /* 0x00000004002cc947 */ /* 0x000fea0003800000 */
[----:B------:R-:W-:Y:S01]  /*f850*/  ISETP.NE.AND P6, PT, R14, RZ, PT ;  /* 0x000000ff0e00720c */ /* 0x000fe20003fc5270 */
[----:B------:R-:W-:-:S12]  /*f860*/  @!P3 BRA `(.L_x_230) ;  /* 0x000000000060b947 */ /* 0x000fd80003800000 */
        /* <DEDUP_REMOVED lines=17> */
[----:B--2---:R-:W-:Y:S02]  /*f980*/  IMAD.X R7, RZ, RZ, R17, P4 ;  /* 0x000000ffff077224 */ /* 0x004fe400020e0611 */
[----:B---3--:R-:W-:Y:S02]  /*f990*/  IMAD.X R11, RZ, RZ, R31, P5 ;  /* 0x000000ffff0b7224 */ /* 0x008fe400028e061f */
[----:B0-----:R-:W-:-:S02]  /*f9a0*/  IMAD.MOV.U32 R16, RZ, RZ, R4 ;  /* 0x000000ffff107224 */ /* 0x001fc400078e0004 */
[----:B------:R-:W-:Y:S01]  /*f9b0*/  IMAD.MOV.U32 R17, RZ, RZ, R7 ;  /* 0x000000ffff117224 */ /* 0x000fe200078e0007 */
[----:B----4-:R0:W-:Y:S02]  /*f9c0*/  STG.E desc[UR8][R30.64+0x1c], R5 ;  /* 0x00001c051e007986 */ /* 0x0101e4000c101908 */
[----:B0-----:R-:W-:Y:S02]  /*f9d0*/  IMAD.MOV.U32 R30, RZ, RZ, R6 ;  /* 0x000000ffff1e7224 */ /* 0x001fe400078e0006 */
[----:B------:R-:W-:-:S07]  /*f9e0*/  IMAD.MOV.U32 R31, RZ, RZ, R11 ;  /* 0x000000ffff1f7224 */ /* 0x000fce00078e000b */
.L_x_230:
[----:B------:R-:W-:Y:S05]  /*f9f0*/  @!P6 BRA `(.L_x_229) ;  /* 0x0000000000c0e947 */ /* 0x000fea0003800000 */
[----:B0-----:R-:W2:Y:S04]  /*fa00*/  @P2 LDG.E R3, desc[UR8][R16.64] ;  /* 0x0000000810032981 */ /* 0x001ea8000c1e1900 */
[----:B--2---:R-:W-:Y:S04]  /*fa10*/  @P2 STG.E desc[UR8][R30.64], R3 ;  /* 0x000000031e002986 */ /* 0x004fe8000c101908 */
[----:B------:R-:W2:Y:S04]  /*fa20*/  @P2 LDG.E R5, desc[UR8][R16.64+0x4] ;  /* 0x0000040810052981 */ /* 0x000ea8000c1e1900 */
        /* <DEDUP_REMOVED lines=13> */
[----:B-1----:R-:W-:Y:S01]  /*fb00*/  @P2 IMAD.MOV.U32 R16, RZ, RZ, R6 ;  /* 0x000000ffff102224 */ /* 0x002fe200078e0006 */
[----:B------:R-:W-:Y:S01]  /*fb10*/  @P2 MOV R17, R13 ;  /* 0x0000000d00112202 */ /* 0x000fe20000000f00 */
        /* <DEDUP_REMOVED lines=13> */
[----:B-1----:R-:W2:Y:S01]  /*fbf0*/  LDG.E R3, desc[UR8][R6.64+0x4] ;  /* 0x0000040806037981 */ /* 0x002ea2000c1e1900 */
[----:B------:R-:W-:-:S03]  /*fc00*/  ISETP.NE.AND P4, PT, R0, 0x2, PT ;  /* 0x000000020000780c */ /* 0x000fc60003f85270 */
[----:B--2---:R2:W-:Y:S10]  /*fc10*/  STG.E desc[UR8][R4.64+0x4], R3 ;  /* 0x0000040304007986 */ /* 0x0045f4000c101908 */
[----:B------:R-:W3:Y:S01]  /*fc20*/  @P4 LDG.E R11, desc[UR8][R6.64+0x8] ;  /* 0x00000808060b4981 */ /* 0x000ee2000c1e1900 */
        /* <DEDUP_REMOVED lines=12> */
[----:B---3--:R2:W-:Y:S06]  /*fcf0*/  @P4 STG.E desc[UR8][R4.64+0x8], R11 ;  /* 0x0000080b04004986 */ /* 0x0085ec000c101908 */
.L_x_229:
[----:B------:R-:W-:Y:S02]  /*fd00*/  ISETP.GE.U32.AND P5, PT, R8, 0xf, PT ;  /* 0x0000000f0800780c */ /* 0x000fe40003fa6070 */
[----:B------:R-:W-:-:S11]  /*fd10*/  ISETP.NE.AND P4, PT, R12, RZ, PT ;  /* 0x000000ff0c00720c */ /* 0x000fd60003f85270 */
[----:B------:R-:W-:Y:S05]  /*fd20*/  @!P5 BRA `(.L_x_231) ;  /* 0x000000000064d947 */ /* 0x000fea0003800000 */
[----:B-12---:R-:W1:Y:S01]  /*fd30*/  LDC R3, c[0x0][0x3b0] ;  /* 0x0000ec00ff037b82 */ /* 0x006e620000000800 */
[----:B------:R-:W-:-:S05]  /*fd40*/  UMOV UR7, URZ ;  /* 0x000000ff00077c82 */ /* 0x000fca0008000000 */
.L_x_232:
        /* <DEDUP_REMOVED lines=23> */
.L_x_231:
[----:B------:R-:W-:Y:S05]  /*fec0*/  @!P4 BRA `(.L_x_233) ;  /* 0x0000000000b4c947 */ /* 0x000fea0003800000 */
[----:B------:R-:W-:Y:S01]  /*fed0*/  ISETP.NE.AND P5, PT, R10, RZ, PT ;  /* 0x000000ff0a00720c */ /* 0x000fe20003fa5270 */
[----:B------:R-:W-:-:S12]  /*fee0*/  @!P1 BRA `(.L_x_234) ;  /* 0x0000000000349947 */ /* 0x000fd80003800000 */
[----:B-12---:R-:W1:Y:S01]  /*fef0*/  LDC R3, c[0x0][0x3b0] ;  /* 0x0000ec00ff037b82 */ /* 0x006e620000000800 */
        /* <DEDUP_REMOVED lines=12> */
.L_x_234:
[----:B------:R-:W-:Y:S05]  /*ffc0*/  @!P5 BRA `(.L_x_233) ;  /* 0x000000000074d947 */ /* 0x000fea0003800000 */
[----:B------:R-:W-:Y:S01]  /*ffd0*/  ISETP.NE.AND P5, PT, R19, RZ, PT ;  /* 0x000000ff1300720c */ /* 0x000fe20003fa5270 */
[----:B-12---:R-:W-:Y:S02]  /*ffe0*/  IMAD.MOV.U32 R4, RZ, RZ, R30 ;  /* 0x000000ffff047224 */ /* 0x006fe400078e001e */
        /* <DEDUP_REMOVED lines=11> */
.L_x_235:
        /* <DEDUP_REMOVED lines=9> */
[----:B------:R-:W-:-:S04]  /*10130*/  IADD3 R30, P4, PT, R4, 0x8, RZ ;  /* 0x00000008041e7810 */ /* 0x000fc80007f9e0ff */
[----:B------:R-:W-:-:S07]  /*10140*/  IADD3.X R31, PT, PT, RZ, R5, RZ, P4, !PT ;  /* 0x00000005ff1f7210 */ /* 0x000fce00027fe4ff */
[----:B------:R4:W-:Y:S01]  /*10150*/  @P6 STG.E desc[UR8][R4.64+0x8], R7 ;  /* 0x0000080704006986 */ /* 0x0009e2000c101908 */
[----:B------:R-:W-:-:S05]  /*10160*/  @P6 IADD3 R3, P5, PT, R4, 0xc, RZ ;  /* 0x0000000c04036810 */ /* 0x000fca0007fbe0ff */
[----:B------:R-:W-:Y:S02]  /*10170*/  @P6 IMAD.X R6, RZ, RZ, R5, P5 ;  /* 0x000000ffff066224 */ /* 0x000fe400028e0605 */
[----:B------:R-:W-:Y:S02]  /*10180*/  @P6 IMAD.MOV.U32 R30, RZ, RZ, R3 ;  /* 0x000000ffff1e6224 */ /* 0x000fe400078e0003 */
[----:B------:R-:W-:-:S07]  /*10190*/  @P6 IMAD.MOV.U32 R31, RZ, RZ, R6 ;  /* 0x000000ffff1f6224 */ /* 0x000fce00078e0006 */
.L_x_233:
[----:B------:R-:W-:Y:S05]  /*101a0*/  BRA.U UP1, `(.L_x_236) ;  /* 0xfffffff101dc7547 */ /* 0x000fea000b83ffff */
[----:B------:R-:W-:Y:S05]  /*101b0*/  BRA.U UP0, `(.L_x_237) ;  /* 0xfffffff100c87547 */ /* 0x000fea000b83ffff */
[----:B-12---:R-:W1:Y:S01]  /*101c0*/  LDC R3, c[0x0][0x390] ;  /* 0x0000e400ff037b82 */ /* 0x006e620000000800 */
[----:B------:R-:W-:-:S06]  /*101d0*/  UIADD3 UR4, UPT, UPT, UR4, 0x1, URZ ;  /* 0x0000000104047890 */ /* 0x000fcc000fffe0ff */
[----:B-1----:R-:W-:-:S13]  /*101e0*/  ISETP.NE.AND P4, PT, R3, UR4, PT ;  /* 0x0000000403007c0c */ /* 0x002fda000bf85270 */
[----:B------:R-:W-:Y:S05]  /*101f0*/  @!P4 EXIT ;  /* 0x000000000000c94d */ /* 0x000fea0003800000 */
[----:B------:R-:W-:Y:S05]  /*10200*/  BRA `(.L_x_238) ;  /* 0xfffffff000b07947 */ /* 0x000fea000383ffff */
.L_x_167:
[----:B------:R-:W-:-:S13]  /*10210*/  ISETP.GE.AND P0, PT, R25, 0x1, PT ;  /* 0x000000011900780c */ /* 0x000fda0003f06270 */
[----:B------:R-:W-:Y:S05]  /*10220*/  @!P0 BRA `(.L_x_239) ;  /* 0x0000002000348947 */ /* 0x000fea0003800000 */
[----:B------:R-:W-:Y:S01]  /*10230*/  ISETP.GE.AND P0, PT, R27, 0x1, PT ;  /* 0x000000011b00780c */ /* 0x000fe20003f06270 */
[----:B------:R-:W-:-:S12]  /*10240*/  VIADD R8, R2, 0xffffffff ;  /* 0xffffffff02087836 */ /* 0x000fd80000000000 */
[----:B------:R-:W-:Y:S05]  /*10250*/  @!P0 BRA `(.L_x_240) ;  /* 0x0000001000c88947 */ /* 0x000fea0003800000 */
[C---:B------:R-:W-:Y:S01]  /*10260*/  LOP3.LUT R9, R25.reuse, 0xf, RZ, 0xc0, !PT ;  /* 0x0000000f19097812 */ /* 0x040fe200078ec0ff */
[C---:B------:R-:W-:Y:S01]  /*10270*/  VIADD R18, R25.reuse, 0xffffffff ;  /* 0xffffffff19127836 */ /* 0x040fe20000000000 */
[----:B------:R-:W-:Y:S01]  /*10280*/  LOP3.LUT R10, R25, 0x7, RZ, 0xc0, !PT ;  /* 0x00000007190a7812 */ /* 0x000fe200078ec0ff */
[----:B------:R-:W-:Y:S01]  /*10290*/  VIADD R0, R27, 0xffffffff ;  /* 0xffffffff1b007836 */ /* 0x000fe20000000000 */
[----:B------:R-:W-:Y:S01]  /*102a0*/  LOP3.LUT R11, R2, 0xf, RZ, 0xc0, !PT ;  /* 0x0000000f020b7812 */ /* 0x000fe200078ec0ff */
[----:B------:R-:W-:Y:S01]  /*102b0*/  VIADD R19, R9, 0xffffffff ;  /* 0xffffffff09137836 */ /* 0x000fe20000000000 */
[----:B------:R-:W-:Y:S01]  /*102c0*/  ISETP.GE.U32.AND P2, PT, R18, 0xf, PT ;  /* 0x0000000f1200780c */ /* 0x000fe20003f46070 */
[----:B------:R-:W-:Y:S01]  /*102d0*/  VIADD R7, R10, 0xffffffff ;  /* 0xffffffff0a077836 */ /* 0x000fe20000000000 */
[----:B------:R-:W-:Y:S01]  /*102e0*/  ISETP.GE.U32.AND P0, PT, R0, 0xf, PT ;  /* 0x0000000f0000780c */ /* 0x000fe20003f06070 */
[----:B------:R-:W-:Y:S01]  /*102f0*/  UMOV UR4, URZ ;  /* 0x000000ff00047c82 */ /* 0x000fe20008000000 */
[----:B------:R-:W-:-:S02]  /*10300*/  ISETP.GE.U32.AND P1, PT, R19, 0x7, PT ;  /* 0x000000071300780c */ /* 0x000fc40003f26070 */
[----:B------:R-:W-:Y:S02]  /*10310*/  P2R R0, PR, RZ, 0x4 ;  /* 0x00000004ff007803 */ /* 0x000fe40000000000 */
[----:B------:R-:W-:Y:S02]  /*10320*/  LOP3.LUT R12, R2, 0x7, RZ, 0xc0, !PT ;  /* 0x00000007020c7812 */ /* 0x000fe400078ec0ff */
[C---:B------:R-:W-:Y:S02]  /*10330*/  LOP3.LUT R13, R27.reuse, 0xf, RZ, 0xc0, !PT ;  /* 0x0000000f1b0d7812 */ /* 0x040fe400078ec0ff */
[----:B------:R-:W-:Y:S01]  /*10340*/  LOP3.LUT R15, R27, 0x7, RZ, 0xc0, !PT ;  /* 0x000000071b0f7812 */ /* 0x000fe200078ec0ff */
[----:B------:R-:W-:Y:S01]  /*10350*/  VIADD R3, R12, 0xffffffff ;  /* 0xffffffff0c037836 */ /* 0x000fe20000000000 */
[----:B------:R-:W-:Y:S01]  /*10360*/  P2R R0, PR, RZ, 0x2 ;  /* 0x00000002ff007803 */ /* 0x000fe20000000000 */
[----:B------:R-:W-:Y:S01]  /*10370*/  VIADD R0, R11, 0xffffffff ;  /* 0xffffffff0b007836 */ /* 0x000fe20000000000 */
[----:B------:R-:W-:Y:S01]  /*10380*/  ISETP.GE.U32.AND P3, PT, R7, 0x3, PT ;  /* 0x000000030700780c */ /* 0x000fe20003f66070 */
[----:B------:R-:W-:Y:S01]  /*10390*/  VIADD R4, R13, 0xffffffff ;  /* 0xffffffff0d047836 */ /* 0x000fe20000000000 */
[----:B------:R-:W-:-:S02]  /*103a0*/  LOP3.LUT R14, R2, 0x3, RZ, 0xc0, !PT ;  /* 0x00000003020e7812 */ /* 0x000fc400078ec0ff */
[----:B------:R-:W-:Y:S01]  /*103b0*/  LOP3.LUT R6, R2, 0x7ffffff0, RZ, 0xc0, !PT ;  /* 0x7ffffff002067812 */ /* 0x000fe200078ec0ff */
[----:B------:R-:W-:Y:S01]  /*103c0*/  VIADD R2, R15, 0xffffffff ;  /* 0xffffffff0f027836 */ /* 0x000fe20000000000 */
[----:B------:R-:W-:Y:S02]  /*103d0*/  ISETP.GE.U32.AND P1, PT, R0, 0x7, PT ;  /* 0x000000070000780c */ /* 0x000fe40003f26070 */
[----:B------:R-:W-:Y:S02]  /*103e0*/  P2R R0, PR, RZ, 0x8 ;  /* 0x00000008ff007803 */ /* 0x000fe40000000000 */
[----:B------:R-:W-:Y:S02]  /*103f0*/  LOP3.LUT R0, R25, 0x7ffffff0, RZ, 0xc0, !PT ;  /* 0x7ffffff019007812 */ /* 0x000fe400078ec0ff */
[----:B------:R-:W-:Y:S02]  /*10400*/  LOP3.LUT R20, R27, 0x7ffffff0, RZ, 0xc0, !PT ;  /* 0x7ffffff01b147812 */ /* 0x000fe400078ec0ff */
[----:B------:R-:W-:-:S02]  /*10410*/  ISETP.GE.U32.AND P2, PT, R3, 0x3, PT ;  /* 0x000000030300780c */ /* 0x000fc40003f46070 */
[----:B------:R-:W-:Y:S02]  /*10420*/  ISETP.GE.U32.AND P3, PT, R4, 0x7, PT ;  /* 0x000000070400780c */ /* 0x000fe40003f66070 */
[----:B------:R-:W-:Y:S02]  /*10430*/  LOP3.LUT R25, R25, 0x3, RZ, 0xc0, !PT ;  /* 0x0000000319197812 */ /* 0x000fe400078ec0ff */
[----:B------:R-:W-:Y:S02]  /*10440*/  LOP3.LUT R27, R27, 0x3, RZ, 0xc0, !PT ;  /* 0x000000031b1b7812 */ /* 0x000fe400078ec0ff */
[----:B------:R-:W-:-:S13]  /*10450*/  ISETP.GE.U32.AND P4, PT, R2, 0x3, PT ;  /* 0x000000030200780c */ /* 0x000fda0003f86070 */
.L_x_257:
[----:B------:R-:W-:-:S05]  /*10460*/  UMOV UR5, URZ ;  /* 0x000000ff00057c82 */ /* 0x000fca0008000000 */
.L_x_256:
        /* <DEDUP_REMOVED lines=8> */
.L_x_242:
        /* <DEDUP_REMOVED lines=21> */
.L_x_241:
        /* <DEDUP_REMOVED lines=15> */
.L_x_244:
        /* <DEDUP_REMOVED lines=11> */
.L_x_245:
        /* <DEDUP_REMOVED lines=10> */
.L_x_243:
[----:B------:R-:W-:-:S05]  /*10880*/  UMOV UR6, URZ ;  /* 0x000000ff00067c82 */ /* 0x000fca0008000000 */
.L_x_250:
[----:B------:R-:W5:Y:S01]  /*10890*/  LDCU UR7, c[0x0][0x398] ;  /* 0x00007300ff0777ac */ /* 0x000f620008000800 */
[----:B------:R-:W-:Y:S01]  /*108a0*/  ISETP.GE.U32.AND P5, PT, R8, 0xf, PT ;  /* 0x0000000f0800780c */ /* 0x000fe20003fa6070 */
[----:B------:R-:W-:-:S04]  /*108b0*/  UIADD3 UR6, UPT, UPT, UR6, 0x1, URZ ;  /* 0x0000000106067890 */ /* 0x000fc8000fffe0ff */
[----:B-----5:R-:W-:-:S08]  /*108c0*/  UISETP.NE.AND UP1, UPT, UR6, UR7, UPT ;  /* 0x000000070600728c */ /* 0x020fd0000bf25270 */
[----:B0-----:R-:W-:Y:S05]  /*108d0*/  @!P5 BRA `(.L_x_246) ;  /* 0x0000000000b0d947 */ /* 0x001fea0003800000 */
[----:B------:R-:W-:-:S05]  /*108e0*/  UMOV UR7, URZ ;  /* 0x000000ff00077c82 */ /* 0x000fca0008000000 */
.L_x_247:
        /* <DEDUP_REMOVED lines=43> */
.L_x_246:
[----:B------:R-:W-:-:S13]  /*10ba0*/  ISETP.NE.AND P5, PT, R11, RZ, PT ;  /* 0x000000ff0b00720c */ /* 0x000fda0003fa5270 */
[----:B------:R-:W-:Y:S05]  /*10bb0*/  @!P5 BRA `(.L_x_248) ;  /* 0x000000040030d947 */ /* 0x000fea0003800000 */
[----:B------:R-:W-:Y:S05]  /*10bc0*/  @!P1 BRA `(.L_x_249) ;  /* 0x0000000000609947 */ /* 0x000fea0003800000 */
[----:B01234-:R-:W2:Y:S01]  /*10bd0*/  LDG.E R3, desc[UR8][R16.64] ;  /* 0x0000000810037981 */ /* 0x01fea2000c1e1900 */
[----:B------:R-:W-:-:S05]  /*10be0*/  IADD3 R2, P5, PT, R16, 0x20, RZ ;  /* 0x0000002010027810 */ /* 0x000fca0007fbe0ff */
[----:B------:R-:W-:Y:S01]  /*10bf0*/  IMAD.X R35, RZ, RZ, R17, P5 ;  /* 0x000000ffff237224 */ /* 0x000fe200028e0611 */
[----:B------:R-:W-:-:S04]  /*10c00*/  IADD3 R4, P5, PT, R30, 0x20, RZ ;  /* 0x000000201e047810 */ /* 0x000fc80007fbe0ff */
[----:B------:R-:W-:Y:S01]  /*10c10*/  IADD3.X R37, PT, PT, RZ, R31, RZ, P5, !PT ;  /* 0x0000001fff257210 */ /* 0x000fe20002ffe4ff */
        /* <DEDUP_REMOVED lines=19> */
.L_x_249:
        /* <DEDUP_REMOVED lines=45> */
[----:B------:R-:W-:Y:S01]  /*11020*/  @P5 IMAD.MOV.U32 R16, RZ, RZ, R24 ;  /* 0x000000ffff105224 */ /* 0x000fe200078e0018 */
[----:B------:R-:W-:Y:S01]  /*11030*/  @P5 MOV R31, R23 ;  /* 0x00000017001f5202 */ /* 0x000fe20000000f00 */
[----:B------:R-:W-:Y:S02]  /*11040*/  @P5 IMAD.MOV.U32 R30, RZ, RZ, R22 ;  /* 0x000000ffff1e5224 */ /* 0x000fe400078e0016 */
[----:B0-----:R-:W-:-:S02]  /*11050*/  IMAD.MOV.U32 R17, RZ, RZ, R33 ;  /* 0x000000ffff117224 */ /* 0x001fc400078e0021 */
[----:B------:R-:W-:Y:S01]  /*11060*/  @P5 IMAD.MOV.U32 R17, RZ, RZ, R29 ;  /* 0x000000ffff115224 */ /* 0x000fe200078e001d */
[----:B--2---:R0:W-:Y:S06]  /*11070*/  @P5 STG.E desc[UR8][R4.64+0x8], R21 ;  /* 0x0000081504005986 */ /* 0x0041ec000c101908 */
.L_x_248:
[----:B------:R-:W-:Y:S05]  /*11080*/  BRA.U UP1, `(.L_x_250) ;  /* 0xfffffff901007547 */ /* 0x000fea000b83ffff */
[----:B------:R-:W-:Y:S05]  /*11090*/  @!P0 BRA `(.L_x_251) ;  /* 0x0000000000648947 */ /* 0x000fea0003800000 */
[----:B-1234-:R-:W1:Y:S01]  /*110a0*/  LDC R3, c[0x0][0x3b0] ;  /* 0x0000ec00ff037b82 */ /* 0x01ee620000000800 */
[----:B------:R-:W-:-:S05]  /*110b0*/  UMOV UR6, URZ ;  /* 0x000000ff00067c82 */ /* 0x000fca0008000000 */
.L_x_252:
        /* <DEDUP_REMOVED lines=23> */
.L_x_251:
        /* <DEDUP_REMOVED lines=16> */
.L_x_254:
        /* <DEDUP_REMOVED lines=14> */
.L_x_255:
        /* <DEDUP_REMOVED lines=17> */
.L_x_253:
[----:B------:R-:W-:Y:S05]  /*11520*/  BRA.U UP0, `(.L_x_256) ;  /* 0xffffffed00d07547 */ /* 0x000fea000b83ffff */
[----:B01234-:R-:W0:Y:S01]  /*11530*/  LDC R2, c[0x0][0x390] ;  /* 0x0000e400ff027b82 */ /* 0x01fe220000000800 */
[----:B------:R-:W-:-:S06]  /*11540*/  UIADD3 UR4, UPT, UPT, UR4, 0x1, URZ ;  /* 0x0000000104047890 */ /* 0x000fcc000fffe0ff */
[----:B0-----:R-:W-:-:S13]  /*11550*/  ISETP.NE.AND P5, PT, R2, UR4, PT ;  /* 0x0000000402007c0c */ /* 0x001fda000bfa5270 */
[----:B------:R-:W-:Y:S05]  /*11560*/  @!P5 EXIT ;  /* 0x000000000000d94d */ /* 0x000fea0003800000 */
[----:B------:R-:W-:Y:S05]  /*11570*/  BRA `(.L_x_257) ;  /* 0xffffffec00b87947 */ /* 0x000fea000383ffff */
.L_x_240:
[C---:B------:R-:W-:Y:S01]  /*11580*/  VIADD R0, R25.reuse, 0xffffffff ;  /* 0xffffffff19007836 */ /* 0x040fe20000000000 */
[C---:B------:R-:W-:Y:S01]  /*11590*/  LOP3.LUT R10, R25.reuse, 0xf, RZ, 0xc0, !PT ;  /* 0x0000000f190a7812 */ /* 0x040fe200078ec0ff */
[----:B------:R-:W-:Y:S01]  /*115a0*/  UMOV UR4, URZ ;  /* 0x000000ff00047c82 */ /* 0x000fe20008000000 */
[----:B------:R-:W-:Y:S02]  /*115b0*/  LOP3.LUT R12, R25, 0x7, RZ, 0xc0, !PT ;  /* 0x00000007190c7812 */ /* 0x000fe400078ec0ff */
[C---:B------:R-:W-:Y:S02]  /*115c0*/  LOP3.LUT R14, R2.reuse, 0xf, RZ, 0xc0, !PT ;  /* 0x0000000f020e7812 */ /* 0x040fe400078ec0ff */
[----:B------:R-:W-:Y:S01]  /*115d0*/  LOP3.LUT R15, R2, 0x7, RZ, 0xc0, !PT ;  /* 0x00000007020f7812 */ /* 0x000fe200078ec0ff */
[----:B------:R-:W-:Y:S01]  /*115e0*/  VIADD R3, R12, 0xffffffff ;  /* 0xffffffff0c037836 */ /* 0x000fe20000000000 */
[----:B------:R-:W-:Y:S01]  /*115f0*/  ISETP.GE.U32.AND P0, PT, R0, 0xf, PT ;  /* 0x0000000f0000780c */ /* 0x000fe20003f06070 */
[----:B------:R-:W-:Y:S01]  /*11600*/  VIADD R0, R10, 0xffffffff ;  /* 0xffffffff0a007836 */ /* 0x000fe20000000000 */
[----:B------:R-:W-:Y:S01]  /*11610*/  LOP3.LUT R18, R2, 0x3, RZ, 0xc0, !PT ;  /* 0x0000000302127812 */ /* 0x000fe200078ec0ff */
[----:B------:R-:W-:Y:S01]  /*11620*/  VIADD R4, R14, 0xffffffff ;  /* 0xffffffff0e047836 */ /* 0x000fe20000000000 */
[----:B------:R-:W-:Y:S01]  /*11630*/  ISETP.GE.U32.AND P2, PT, R3, 0x3, PT ;  /* 0x000000030300780c */ /* 0x000fe20003f46070 */
[----:B------:R-:W-:Y:S01]  /*11640*/  VIADD R5, R15, 0xffffffff ;  /* 0xffffffff0f057836 */ /* 0x000fe20000000000 */
[----:B------:R-:W-:-:S02]  /*11650*/  ISETP.GE.U32.AND P1, PT, R0, 0x7, PT ;  /* 0x000000070000780c */ /* 0x000fc40003f26070 */
[----:B------:R-:W-:Y:S02]  /*11660*/  LOP3.LUT R0, R25, 0x7ffffff0, RZ, 0xc0, !PT ;  /* 0x7ffffff019007812 */ /* 0x000fe400078ec0ff */
[----:B------:R-:W-:Y:S02]  /*11670*/  ISETP.GE.U32.AND P3, PT, R4, 0x7, PT ;  /* 0x000000070400780c */ /* 0x000fe40003f66070 */
[----:B------:R-:W-:Y:S02]  /*11680*/  ISETP.GE.U32.AND P4, PT, R5, 0x3, PT ;  /* 0x000000030500780c */ /* 0x000fe40003f86070 */
[----:B------:R-:W-:Y:S02]  /*11690*/  LOP3.LUT R2, R2, 0x7ffffff0, RZ, 0xc0, !PT ;  /* 0x7ffffff002027812 */ /* 0x000fe400078ec0ff */
[----:B------:R-:W-:-:S09]  /*116a0*/  LOP3.LUT R25, R25, 0x3, RZ, 0xc0, !PT ;  /* 0x0000000319197812 */ /* 0x000fd200078ec0ff */
.L_x_269:
[----:B-1234-:R-:W-:-:S05]  /*116b0*/  UMOV UR5, URZ ;  /* 0x000000ff00057c82 */ /* 0x01efca0008000000 */
.L_x_268:
[----:B-1----:R-:W1:Y:S01]  /*116c0*/  LDCU UR6, c[0x0][0x394] ;  /* 0x00007280ff0677ac */ /* 0x002e620008000800 */
[----:B0-----:R-:W-:Y:S01]  /*116d0*/  IMAD.MOV.U32 R3, RZ, RZ, RZ ;  /* 0x000000ffff037224 */ /* 0x001fe200078e00ff */
[----:B------:R-:W-:-:S04]  /*116e0*/  UIADD3 UR5, UPT, UPT, UR5, 0x1, URZ ;  /* 0x0000000105057890 */ /* 0x000fc8000fffe0ff */
[----:B-1----:R-:W-:Y:S01]  /*116f0*/  UISETP.NE.AND UP0, UPT, UR5, UR6, UPT ;  /* 0x000000060500728c */ /* 0x002fe2000bf05270 */
[----:B--234-:R-:W-:Y:S10]  /*11700*/  @!P0 BRA `(.L_x_258) ;  /* 0x00000000005c8947 */ /* 0x01cff40003800000 */
[----:B------:R-:W1:Y:S01]  /*11710*/  LDC R7, c[0x0][0x3b0] ;  /* 0x0000ec00ff077b82 */ /* 0x000e620000000800 */
[----:B------:R-:W-:-:S07]  /*11720*/  IMAD.MOV.U32 R3, RZ, RZ, RZ ;  /* 0x000000ffff037224 */ /* 0x000fce00078e00ff */
.L_x_259:
        /* <DEDUP_REMOVED lines=21> */
.L_x_258:
[----:B------:R-:W-:-:S13]  /*11880*/  ISETP.NE.AND P5, PT, R10, RZ, PT ;  /* 0x000000ff0a00720c */ /* 0x000fda0003fa5270 */
[----:B------:R-:W-:Y:S05]  /*11890*/  @!P5 BRA `(.L_x_260) ;  /* 0x000000000080d947 */ /* 0x000fea0003800000 */
[----:B------:R-:W-:Y:S01]  /*118a0*/  ISETP.NE.AND P5, PT, R12, RZ, PT ;  /* 0x000000ff0c00720c */ /* 0x000fe20003fa5270 */
[----:B------:R-:W-:-:S12]  /*118b0*/  @!P1 BRA `(.L_x_261) ;  /* 0x00000000002c9947 */ /* 0x000fd80003800000 */
[----:B--2---:R-:W1:Y:S01]  /*118c0*/  LDC R7, c[0x0][0x3b0] ;  /* 0x0000ec00ff077b82 */ /* 0x004e620000000800 */
[C---:B------:R-:W-:Y:S01]  /*118d0*/  IMAD.WIDE.U32 R4, R3.reuse, 0x4, R30 ;  /* 0x0000000403047825 */ /* 0x040fe200078e001e */
[----:B------:R-:W-:-:S04]  /*118e0*/  IADD3 R3, PT, PT, R3, 0x8, RZ ;  /* 0x0000000803037810 */ /* 0x000fc80007ffe0ff */
        /* <DEDUP_REMOVED lines=8> */
.L_x_261:
[----:B------:R-:W-:Y:S05]  /*11970*/  @!P5 BRA `(.L_x_260) ;  /* 0x000000000048d947 */ /* 0x000fea0003800000 */
[----:B------:R-:W-:Y:S01]  /*11980*/  ISETP.NE.AND P5, PT, R25, RZ, PT ;  /* 0x000000ff1900720c */ /* 0x000fe20003fa5270 */
[----:B------:R-:W-:-:S12]  /*11990*/  @!P2 BRA `(.L_x_262) ;  /* 0x00000000001ca947 */ /* 0x000fd80003800000 */
[----:B-12---:R-:W1:Y:S01]  /*119a0*/  LDC R7, c[0x0][0x3b0] ;  /* 0x0000ec00ff077b82 */ /* 0x006e620000000800 */
[----:B------:R-:W-:-:S04]  /*119b0*/  IMAD.WIDE.U32 R4, R3, 0x4, R30 ;  /* 0x0000000403047825 */ /* 0x000fc800078e001e */
[----:B------:R-:W-:Y:S01]  /*119c0*/  VIADD R3, R3, 0x4 ;  /* 0x0000000403037836 */ /* 0x000fe20000000000 */
[----:B-1----:R3:W-:Y:S04]  /*119d0*/  STG.E desc[UR8][R4.64], R7 ;  /* 0x0000000704007986 */ /* 0x0027e8000c101908 */
[----:B------:R3:W-:Y:S04]  /*119e0*/  STG.E desc[UR8][R4.64+0x4], R7 ;  /* 0x0000040704007986 */ /* 0x0007e8000c101908 */
[----:B------:R3:W-:Y:S04]  /*119f0*/  STG.E desc[UR8][R4.64+0x8], R7 ;  /* 0x0000080704007986 */ /* 0x0007e8000c101908 */
[----:B------:R3:W-:Y:S02]  /*11a00*/  STG.E desc[UR8][R4.64+0xc], R7 ;  /* 0x00000c0704007986 */ /* 0x0007e4000c101908 */
.L_x_262:
        /* <DEDUP_REMOVED lines=9> */
.L_x_260:
[----:B------:R-:W-:-:S05]  /*11aa0*/  UMOV UR6, URZ ;  /* 0x000000ff00067c82 */ /* 0x000fca0008000000 */
.L_x_267:
[----:B------:R-:W-:Y:S01]  /*11ab0*/  ISETP.GE.U32.AND P5, PT, R8, 0xf, PT ;  /* 0x0000000f0800780c */ /* 0x000fe20003fa6070 */
[----:B0-----:R-:W0:Y:S01]  /*11ac0*/  LDCU UR10, c[0x0][0x398] ;  /* 0x00007300ff0a77ac */ /* 0x001e220008000800 */
[----:B------:R-:W-:-:S11]  /*11ad0*/  UIADD3 UR6, UPT, UPT, UR6, 0x1, URZ ;  /* 0x0000000106067890 */ /* 0x000fd6000fffe0ff */
[----:B------:R-:W-:Y:S05]  /*11ae0*/  @!P5 BRA `(.L_x_263) ;  /* 0x0000000000b0d947 */ /* 0x000fea0003800000 */
[----:B------:R-:W-:-:S05]  /*11af0*/  UMOV UR7, URZ ;  /* 0x000000ff00077c82 */ /* 0x000fca0008000000 */
.L_x_264:
[----:B0-----:R-:W5:Y:S04]  /*11b00*/  LDG.E R3, desc[UR8][R16.64] ;  /* 0x0000000810037981 */ /* 0x001f68000c1e1900 */
[----:B-----5:R0:W-:Y:S04]  /*11b10*/  STG.E desc[UR8][R30.64], R3 ;  /* 0x000000031e007986 */ /* 0x0201e8000c101908 */
[----:B-1234-:R-:W2:Y:S04]  /*11b20*/  LDG.E R5, desc[UR8][R16.64+0x4] ;  /* 0x0000040810057981 */ /* 0x01eea8000c1e1900 */
        /* <DEDUP_REMOVED lines=40> */
.L_x_263:
[----:B------:R-:W-:Y:S01]  /*11db0*/  ISETP.NE.AND P5, PT, R14, RZ, PT ;  /* 0x000000ff0e00720c */ /* 0x000fe20003fa5270 */
[----:B0-----:R-:W-:-:S12]  /*11dc0*/  UISETP.NE.AND UP1, UPT, UR6, UR10, UPT ;  /* 0x0000000a0600728c */ /* 0x001fd8000bf25270 */
[----:B------:R-:W-:Y:S05]  /*11dd0*/  @!P5 BRA `(.L_x_265) ;  /* 0x00000004002cd947 */ /* 0x000fea0003800000 */
[----:B------:R-:W-:Y:S01]  /*11de0*/  ISETP.NE.AND P5, PT, R15, RZ, PT ;  /* 0x000000ff0f00720c */ /* 0x000fe20003fa5270 */
[----:B------:R-:W-:-:S12]  /*11df0*/  @!P3 BRA `(.L_x_266) ;  /* 0x000000000060b947 */ /* 0x000fd80003800000 */
[----:B------:R-:W5:Y:S04]  /*11e00*/  LDG.E R3, desc[UR8][R16.64] ;  /* 0x0000000810037981 */ /* 0x000f68000c1e1900 */
[----:B-----5:R0:W-:Y:S04]  /*11e10*/  STG.E desc[UR8][R30.64], R3 ;  /* 0x000000031e007986 */ /* 0x0201e8000c101908 */
[----:B-1234-:R-:W2:Y:S04]  /*11e20*/  LDG.E R5, desc[UR8][R16.64+0x4] ;  /* 0x0000040810057981 */ /* 0x01eea8000c1e1900 */
        /* <DEDUP_REMOVED lines=21> */
.L_x_266:
[----:B------:R-:W-:Y:S05]  /*11f80*/  @!P5 BRA `(.L_x_265) ;  /* 0x0000000000c0d947 */ /* 0x000fea0003800000 */
[----:B------:R-:W5:Y:S04]  /*11f90*/  @P4 LDG.E R3, desc[UR8][R16.64] ;  /* 0x0000000810034981 */ /* 0x000f68000c1e1900 */
[----:B-----5:R-:W-:Y:S04]  /*11fa0*/  @P4 STG.E desc[UR8][R30.64], R3 ;  /* 0x000000031e004986 */ /* 0x020fe8000c101908 */
[----:B-1234-:R-:W2:Y:S04]  /*11fb0*/  @P4 LDG.E R5, desc[UR8][R16.64+0x4] ;  /* 0x0000040810054981 */ /* 0x01eea8000c1e1900 */
[----:B--2---:R0:W-:Y:S04]  /*11fc0*/  @P4 STG.E desc[UR8][R30.64+0x4], R5 ;  /* 0x000004051e004986 */ /* 0x0041e8000c101908 */
[----:B------:R-:W2:Y:S01]  /*11fd0*/  @P4 LDG.E R7, desc[UR8][R16.64+0x8] ;  /* 0x0000080810074981 */ /* 0x000ea2000c1e1900 */
[----:B------:R-:W-:Y:S01]  /*11fe0*/  IMAD.MOV.U32 R6, RZ, RZ, R16 ;  /* 0x000000ffff067224 */ /* 0x000fe200078e0010 */
[----:B------:R-:W-:Y:S01]  /*11ff0*/  @P4 IADD3 R6, P6, PT, R16, 0x10, RZ ;  /* 0x0000001010064810 */ /* 0x000fe20007fde0ff */
[----:B------:R-:W-:-:S04]  /*12000*/  IMAD.MOV.U32 R11, RZ, RZ, R17 ;  /* 0x000000ffff0b7224 */ /* 0x000fc800078e0011 */
[----:B------:R-:W-:Y:S01]  /*12010*/  @P4 IMAD.X R11, RZ, RZ, R17, P6 ;  /* 0x000000ffff0b4224 */ /* 0x000fe200030e0611 */
[----:B------:R-:W-:Y:S01]  /*12020*/  ISETP.NE.AND P6, PT, R18, RZ, PT ;  /* 0x000000ff1200720c */ /* 0x000fe20003fc5270 */
[----:B--2---:R-:W-:Y:S04]  /*12030*/  @P4 STG.E desc[UR8][R30.64+0x8], R7 ;  /* 0x000008071e004986 */ /* 0x004fe8000c101908 */
[----:B------:R1:W2:Y:S01]  /*12040*/  @P4 LDG.E R9, desc[UR8][R16.64+0xc] ;  /* 0x00000c0810094981 */ /* 0x0002a2000c1e1900 */
[----:B------:R-:W-:Y:S01]  /*12050*/  IMAD.MOV.U32 R4, RZ, RZ, R30 ;  /* 0x000000ffff047224 */ /* 0x000fe200078e001e */
[----:B------:R-:W-:Y:S01]  /*12060*/  @P4 IADD3 R4, P5, PT, R30, 0x10, RZ ;  /* 0x000000101e044810 */ /* 0x000fe20007fbe0ff */
[----:B0-----:R-:W-:-:S04]  /*12070*/  IMAD.MOV.U32 R5, RZ, RZ, R31 ;  /* 0x000000ffff057224 */ /* 0x001fc800078e001f */
[----:B------:R-:W-:Y:S02]  /*12080*/  @P4 IMAD.X R5, RZ, RZ, R31, P5 ;  /* 0x000000ffff054224 */ /* 0x000fe400028e061f */
[----:B-1----:R-:W-:Y:S02]  /*12090*/  @P4 IMAD.MOV.U32 R16, RZ, RZ, R6 ;  /* 0x000000ffff104224 */ /* 0x002fe400078e0006 */
[----:B------:R-:W-:Y:S01]  /*120a0*/  @P4 IMAD.MOV.U32 R17, RZ, RZ, R11 ;  /* 0x000000ffff114224 */ /* 0x000fe200078e000b */
[----:B--2---:R0:W-:Y:S02]  /*120b0*/  @P4 STG.E desc[UR8][R30.64+0xc], R9 ;  /* 0x00000c091e004986 */ /* 0x0041e4000c101908 */
[----:B0-----:R-:W-:Y:S02]  /*120c0*/  @P4 IMAD.MOV.U32 R30, RZ, RZ, R4 ;  /* 0x000000ffff1e4224 */ /* 0x001fe400078e0004 */
[----:B------:R-:W-:Y:S01]  /*120d0*/  @P4 IMAD.MOV.U32 R31, RZ, RZ, R5 ;  /* 0x000000ffff1f4224 */ /* 0x000fe200078e0005 */
[----:B------:R-:W-:Y:S06]  /*120e0*/  @!P6 BRA `(.L_x_265) ;  /* 0x000000000068e947 */ /* 0x000fec0003800000 */
[----:B------:R-:W-:-:S05]  /*120f0*/  IMAD.MOV.U32 R7, RZ, RZ, R11 ;  /* 0x000000ffff077224 */ /* 0x000fca00078e000b */
[----:B------:R-:W2:Y:S01]  /*12100*/  LDG.E R3, desc[UR8][R6.64] ;  /* 0x0000000806037981 */ /* 0x000ea2000c1e1900 */
[----:B------:R-:W-:Y:S02]  /*12110*/  IADD3 R16, P6, PT, R6, 0x4, RZ ;  /* 0x0000000406107810 */ /* 0x000fe40007fde0ff */
[----:B------:R-:W-:-:S03]  /*12120*/  IADD3 R30, P5, PT, R4, 0x4, RZ ;  /* 0x00000004041e7810 */ /* 0x000fc60007fbe0ff */
[----:B------:R-:W-:Y:S01]  /*12130*/  IMAD.X R17, RZ, RZ, R11, P6 ;  /* 0x000000ffff117224 */ /* 0x000fe200030e060b */
[----:B------:R-:W-:Y:S02]  /*12140*/  ISETP.NE.AND P6, PT, R18, 0x1, PT ;  /* 0x000000011200780c */ /* 0x000fe40003fc5270 */
[----:B------:R-:W-:Y:S01]  /*12150*/  IADD3.X R31, PT, PT, RZ, R5, RZ, P5, !PT ;  /* 0x00000005ff1f7210 */ /* 0x000fe20002ffe4ff */
[----:B--2---:R0:W-:Y:S10]  /*12160*/  STG.E desc[UR8][R4.64], R3 ;  /* 0x0000000304007986 */ /* 0x0041f4000c101908 */
[----:B------:R-:W-:Y:S05]  /*12170*/  @!P6 BRA `(.L_x_265) ;  /* 0x000000000044e947 */ /* 0x000fea0003800000 */
[----:B0-----:R-:W2:Y:S01]  /*12180*/  LDG.E R3, desc[UR8][R6.64+0x4] ;  /* 0x0000040806037981 */ /* 0x001ea2000c1e1900 */
[----:B------:R-:W-:Y:S02]  /*12190*/  ISETP.NE.AND P5, PT, R18, 0x2, PT ;  /* 0x000000021200780c */ /* 0x000fe40003fa5270 */
[C---:B------:R-:W-:Y:S01]  /*121a0*/  IADD3 R16, P6, PT, R6.reuse, 0x8, RZ ;  /* 0x0000000806107810 */ /* 0x040fe20007fde0ff */
[----:B--2---:R0:W-:Y:S10]  /*121b0*/  STG.E desc[UR8][R4.64+0x4], R3 ;  /* 0x0000040304007986 */ /* 0x0041f4000c101908 */
[----:B------:R-:W2:Y:S01]  /*121c0*/  @P5 LDG.E R9, desc[UR8][R6.64+0x8] ;  /* 0x0000080806095981 */ /* 0x000ea2000c1e1900 */
[----:B------:R-:W-:Y:S01]  /*121d0*/  IMAD.X R17, RZ, RZ, R11, P6 ;  /* 0x000000ffff117224 */ /* 0x000fe200030e060b */
[----:B------:R-:W-:-:S05]  /*121e0*/  @P5 IADD3 R13, P6, PT, R6, 0xc, RZ ;  /* 0x0000000c060d5810 */ /* 0x000fca0007fde0ff */
[----:B------:R-:W-:Y:S01]  /*121f0*/  @P5 IMAD.X R22, RZ, RZ, R11, P6 ;  /* 0x000000ffff165224 */ /* 0x000fe200030e060b */
[C---:B------:R-:W-:Y:S01]  /*12200*/  IADD3 R30, P6, PT, R4.reuse, 0x8, RZ ;  /* 0x00000008041e7810 */ /* 0x040fe20007fde0ff */
[----:B------:R-:W-:Y:S02]  /*12210*/  @P5 IMAD.MOV.U32 R16, RZ, RZ, R13 ;  /* 0x000000ffff105224 */ /* 0x000fe400078e000d */
[----:B------:R-:W-:Y:S02]  /*12220*/  @P5 IMAD.MOV.U32 R17, RZ, RZ, R22 ;  /* 0x000000ffff115224 */ /* 0x000fe400078e0016 */
[----:B------:R-:W-:Y:S01]  /*12230*/  IMAD.X R31, RZ, RZ, R5, P6 ;  /* 0x000000ffff1f7224 */ /* 0x000fe200030e0605 */
[----:B------:R-:W-:-:S05]  /*12240*/  @P5 IADD3 R11, P6, PT, R4, 0xc, RZ ;  /* 0x0000000c040b5810 */ /* 0x000fca0007fde0ff */
[----:B------:R-:W-:Y:S02]  /*12250*/  @P5 IMAD.X R20, RZ, RZ, R5, P6 ;  /* 0x000000ffff145224 */ /* 0x000fe400030e0605 */
[----:B------:R-:W-:Y:S02]  /*12260*/  @P5 IMAD.MOV.U32 R30, RZ, RZ, R11 ;  /* 0x000000ffff1e5224 */ /* 0x000fe400078e000b */
[----:B------:R-:W-:Y:S01]  /*12270*/  @P5 IMAD.MOV.U32 R31, RZ, RZ, R20 ;  /* 0x000000ffff1f5224 */ /* 0x000fe200078e0014 */
[----:B--2---:R0:W-:Y:S06]  /*12280*/  @P5 STG.E desc[UR8][R4.64+0x8], R9 ;  /* 0x0000080904005986 */ /* 0x0041ec000c101908 */
.L_x_265:
[----:B------:R-:W-:Y:S05]  /*12290*/  BRA.U UP1, `(.L_x_267) ;  /* 0xfffffff901047547 */ /* 0x000fea000b83ffff */
[----:B------:R-:W-:Y:S05]  /*122a0*/  BRA.U UP0, `(.L_x_268) ;  /* 0xfffffff500047547 */ /* 0x000fea000b83ffff */
[----:B0-----:R-:W0:Y:S01]  /*122b0*/  LDC R3, c[0x0][0x390] ;  /* 0x0000e400ff037b82 */ /* 0x001e220000000800 */
[----:B------:R-:W-:-:S06]  /*122c0*/  UIADD3 UR4, UPT, UPT, UR4, 0x1, URZ ;  /* 0x0000000104047890 */ /* 0x000fcc000fffe0ff */
[----:B0-----:R-:W-:-:S13]  /*122d0*/  ISETP.NE.AND P5, PT, R3, UR4, PT ;  /* 0x0000000403007c0c */ /* 0x001fda000bfa5270 */
[----:B------:R-:W-:Y:S05]  /*122e0*/  @!P5 EXIT ;  /* 0x000000000000d94d */ /* 0x000fea0003800000 */
[----:B------:R-:W-:Y:S05]  /*122f0*/  BRA `(.L_x_269) ;  /* 0xfffffff000ec7947 */ /* 0x000fea000383ffff */
.L_x_239:
[----:B------:R-:W-:Y:S01]  /*12300*/  ISETP.GE.AND P0, PT, R27, 0x1, PT ;  /* 0x000000011b00780c */ /* 0x000fe20003f06270 */
[----:B------:R-:W-:-:S12]  /*12310*/  VIADD R0, R2, 0xffffffff ;  /* 0xffffffff02007836 */ /* 0x000fd80000000000 */
[----:B------:R-:W-:Y:S05]  /*12320*/  @!P0 BRA `(.L_x_270) ;  /* 0x0000000c00988947 */ /* 0x000fea0003800000 */
        /* <DEDUP_REMOVED lines=11> */
[----:B------:R-:W-:Y:S01]  /*123e0*/  LOP3.LUT R18, R27, 0x7ffffff0, RZ, 0xc0, !PT ;  /* 0x7ffffff01b127812 */ /* 0x000fe200078ec0ff */
[----:B------:R-:W-:Y:S01]  /*123f0*/  VIADD R6, R10, 0xffffffff ;  /* 0xffffffff0a067836 */ /* 0x000fe20000000000 */
[----:B------:R-:W-:-:S02]  /*12400*/  ISETP.GE.U32.AND P3, PT, R3, 0x7, PT ;  /* 0x000000070300780c */ /* 0x000fc40003f66070 */
[----:B------:R-:W-:Y:S02]  /*12410*/  ISETP.GE.U32.AND P2, PT, R4, 0x3, PT ;  /* 0x000000030400780c */ /* 0x000fe40003f46070 */
[----:B------:R-:W-:Y:S02]  /*12420*/  ISETP.GE.U32.AND P1, PT, R5, 0x7, PT ;  /* 0x000000070500780c */ /* 0x000fe40003f26070 */
[----:B------:R-:W-:Y:S02]  /*12430*/  ISETP.GE.U32.AND P0, PT, R6, 0x3, PT ;  /* 0x000000030600780c */ /* 0x000fe40003f06070 */
[----:B------:R-:W-:Y:S02]  /*12440*/  LOP3.LUT R2, R2, 0x7ffffff0, RZ, 0xc0, !PT ;  /* 0x7ffffff002027812 */ /* 0x000fe400078ec0ff */
[----:B------:R-:W-:-:S09]  /*12450*/  LOP3.LUT R27, R27, 0x3, RZ, 0xc0, !PT ;  /* 0x000000031b1b7812 */ /* 0x000fd200078ec0ff */
.L_x_282:
[----:B---34-:R-:W-:-:S05]  /*12460*/  UMOV UR5, URZ ;  /* 0x000000ff00057c82 */ /* 0x018fca0008000000 */
.L_x_281:
[----:B-1----:R-:W1:Y:S01]  /*12470*/  LDCU UR6, c[0x0][0x394] ;  /* 0x00007280ff0677ac */ /* 0x002e620008000800 */
[----:B------:R-:W-:-:S04]  /*12480*/  UIADD3 UR5, UPT, UPT, UR5, 0x1, URZ ;  /* 0x0000000105057890 */ /* 0x000fc8000fffe0ff */
[----:B-1----:R-:W-:-:S03]  /*12490*/  UISETP.NE.AND UP0, UPT, UR5, UR6, UPT ;  /* 0x000000060500728c */ /* 0x002fc6000bf05270 */
[----:B--234-:R-:W-:-:S08]  /*124a0*/  UMOV UR6, URZ ;  /* 0x000000ff00067c82 */ /* 0x01cfd00008000000 */
.L_x_275:
[----:B------:R-:W-:Y:S01]  /*124b0*/  ISETP.GE.U32.AND P5, PT, R0, 0xf, PT ;  /* 0x0000000f0000780c */ /* 0x000fe20003fa6070 */
[----:B-1----:R-:W1:Y:S01]  /*124c0*/  LDCU UR10, c[0x0][0x398] ;  /* 0x00007300ff0a77ac */ /* 0x002e620008000800 */
[----:B------:R-:W-:-:S11]  /*124d0*/  UIADD3 UR6, UPT, UPT, UR6, 0x1, URZ ;  /* 0x0000000106067890 */ /* 0x000fd6000fffe0ff */
[----:B--2---:R-:W-:Y:S05]  /*124e0*/  @!P5 BRA `(.L_x_271) ;  /* 0x0000000000b0d947 */ /* 0x004fea0003800000 */
[----:B------:R-:W-:-:S05]  /*124f0*/  UMOV UR7, URZ ;  /* 0x000000ff00077c82 */ /* 0x000fca0008000000 */
.L_x_272:
[----:B0-----:R-:W2:Y:S04]  /*12500*/  LDG.E R3, desc[UR8][R16.64] ;  /* 0x0000000810037981 */ /* 0x001ea8000c1e1900 */
        /* <DEDUP_REMOVED lines=9> */
[----:B------:R-:W2:Y:S04]  /*125a0*/  LDG.E R13, desc[UR8][R16.64+0x14] ;  /* 0x00001408100d7981 */ /* 0x000ea8000c1e1900 */
[----:B--2---:R2:W-:Y:S04]  /*125b0*/  STG.E desc[UR8][R30.64+0x14], R13 ;  /* 0x0000140d1e007986 */ /* 0x0045e8000c101908 */
[----:B0-----:R-:W3:Y:S04]  /*125c0*/  LDG.E R3, desc[UR8][R16.64+0x18] ;  /* 0x0000180810037981 */ /* 0x001ee8000c1e1900 */
[----:B---3--:R0:W-:Y:S04]  /*125d0*/  STG.E desc[UR8][R30.64+0x18], R3 ;  /* 0x000018031e007986 */ /* 0x0081e8000c101908 */
[----:B------:R-:W3:Y:S04]  /*125e0*/  LDG.E R5, desc[UR8][R16.64+0x1c] ;  /* 0x00001c0810057981 */ /* 0x000ee8000c1e1900 */
[----:B---3--:R3:W-:Y:S04]  /*125f0*/  STG.E desc[UR8][R30.64+0x1c], R5 ;  /* 0x00001c051e007986 */ /* 0x0087e8000c101908 */
[----:B------:R-:W4:Y:S04]  /*12600*/  LDG.E R7, desc[UR8][R16.64+0x20] ;  /* 0x0000200810077981 */ /* 0x000f28000c1e1900 */
[----:B----4-:R4:W-:Y:S04]  /*12610*/  STG.E desc[UR8][R30.64+0x20], R7 ;  /* 0x000020071e007986 */ /* 0x0109e8000c101908 */
[----:B------:R-:W5:Y:S04]  /*12620*/  LDG.E R9, desc[UR8][R16.64+0x24] ;  /* 0x0000240810097981 */ /* 0x000f68000c1e1900 */
[----:B-----5:R-:W-:Y:S04]  /*12630*/  STG.E desc[UR8][R30.64+0x24], R9 ;  /* 0x000024091e007986 */ /* 0x020fe8000c101908 */
[----:B------:R-:W5:Y:S04]  /*12640*/  LDG.E R11, desc[UR8][R16.64+0x28] ;  /* 0x00002808100b7981 */ /* 0x000f68000c1e1900 */
[----:B-----5:R5:W-:Y:S04]  /*12650*/  STG.E desc[UR8][R30.64+0x28], R11 ;  /* 0x0000280b1e007986 */ /* 0x020be8000c101908 */
[----:B--2---:R-:W2:Y:S04]  /*12660*/  LDG.E R13, desc[UR8][R16.64+0x2c] ;  /* 0x00002c08100d7981 */ /* 0x004ea8000c1e1900 */
[----:B--2---:R-:W-:Y:S04]  /*12670*/  STG.E desc[UR8][R30.64+0x2c], R13 ;  /* 0x00002c0d1e007986 */ /* 0x004fe8000c101908 */
[----:B0-----:R-:W2:Y:S04]  /*12680*/  LDG.E R3, desc[UR8][R16.64+0x30] ;  /* 0x0000300810037981 */ /* 0x001ea8000c1e1900 */
[----:B--2---:R0:W-:Y:S04]  /*12690*/  STG.E desc[UR8][R30.64+0x30], R3 ;  /* 0x000030031e007986 */ /* 0x0041e8000c101908 */
[----:B---3--:R-:W2:Y:S04]  /*126a0*/  LDG.E R5, desc[UR8][R16.64+0x34] ;  /* 0x0000340810057981 */ /* 0x008ea8000c1e1900 */
[----:B--2---:R-:W-:Y:S04]  /*126b0*/  STG.E desc[UR8][R30.64+0x34], R5 ;  /* 0x000034051e007986 */ /* 0x004fe8000c101908 */
[----:B----4-:R-:W2:Y:S01]  /*126c0*/  LDG.E R7, desc[UR8][R16.64+0x38] ;  /* 0x0000380810077981 */ /* 0x010ea2000c1e1900 */
[----:B------:R-:W-:Y:S01]  /*126d0*/  UIADD3 UR7, UPT, UPT, UR7, 0x10, URZ ;  /* 0x0000001007077890 */ /* 0x000fe2000fffe0ff */
[----:B------:R-:W-:-:S05]  /*126e0*/  IADD3 R4, P5, PT, R16, 0x40, RZ ;  /* 0x0000004010047810 */ /* 0x000fca0007fbe0ff */
[----:B-----5:R-:W-:Y:S01]  /*126f0*/  IMAD.X R11, RZ, RZ, R17, P5 ;  /* 0x000000ffff0b7224 */ /* 0x020fe200028e0611 */
[----:B------:R-:W-:Y:S01]  /*12700*/  ISETP.NE.AND P5, PT, R2, UR7, PT ;  /* 0x0000000702007c0c */ /* 0x000fe2000bfa5270 */
[----:B--2---:R-:W-:Y:S04]  /*12710*/  STG.E desc[UR8][R30.64+0x38], R7 ;  /* 0x000038071e007986 */ /* 0x004fe8000c101908 */
[----:B------:R2:W3:Y:S01]  /*12720*/  LDG.E R9, desc[UR8][R16.64+0x3c] ;  /* 0x00003c0810097981 */ /* 0x0004e2000c1e1900 */
[----:B------:R-:W-:-:S05]  /*12730*/  IADD3 R6, P6, PT, R30, 0x40, RZ ;  /* 0x000000401e067810 */ /* 0x000fca0007fde0ff */
[----:B0-----:R-:W-:Y:S02]  /*12740*/  IMAD.X R3, RZ, RZ, R31, P6 ;  /* 0x000000ffff037224 */ /* 0x001fe400030e061f */
[----:B--2---:R-:W-:Y:S02]  /*12750*/  IMAD.MOV.U32 R16, RZ, RZ, R4 ;  /* 0x000000ffff107224 */ /* 0x004fe400078e0004 */
[----:B------:R-:W-:Y:S01]  /*12760*/  IMAD.MOV.U32 R17, RZ, RZ, R11 ;  /* 0x000000ffff117224 */ /* 0x000fe200078e000b */
[----:B---3--:R0:W-:Y:S02]  /*12770*/  STG.E desc[UR8][R30.64+0x3c], R9 ;  /* 0x00003c091e007986 */ /* 0x0081e4000c101908 */
[----:B0-----:R-:W-:Y:S02]  /*12780*/  IMAD.MOV.U32 R30, RZ, RZ, R6 ;  /* 0x000000ffff1e7224 */ /* 0x001fe400078e0006 */
[----:B------:R-:W-:Y:S01]  /*12790*/  IMAD.MOV.U32 R31, RZ, RZ, R3 ;  /* 0x000000ffff1f7224 */ /* 0x000fe200078e0003 */
[----:B------:R-:W-:Y:S06]  /*127a0*/  @P5 BRA `(.L_x_272) ;  /* 0xfffffffc00545947 */ /* 0x000fec000383ffff */
.L_x_271:
[----:B------:R-:W-:Y:S01]  /*127b0*/  ISETP.NE.AND P5, PT, R15, RZ, PT ;  /* 0x000000ff0f00720c */ /* 0x000fe20003fa5270 */
[----:B-1----:R-:W-:-:S12]  /*127c0*/  UISETP.NE.AND UP1, UPT, UR6, UR10, UPT ;  /* 0x0000000a0600728c */ /* 0x002fd8000bf25270 */
[----:B------:R-:W-:Y:S05]  /*127d0*/  @!P5 BRA `(.L_x_273) ;  /* 0x00000004002cd947 */ /* 0x000fea0003800000 */
[----:B------:R-:W-:Y:S01]  /*127e0*/  ISETP.NE.AND P5, PT, R14, RZ, PT ;  /* 0x000000ff0e00720c */ /* 0x000fe20003fa5270 */
[----:B------:R-:W-:-:S12]  /*127f0*/  @!P3 BRA `(.L_x_274) ;  /* 0x000000000060b947 */ /* 0x000fd80003800000 */
[----:B0-----:R-:W2:Y:S04]  /*12800*/  LDG.E R3, desc[UR8][R16.64] ;  /* 0x0000000810037981 */ /* 0x001ea8000c1e1900 */
        /* <DEDUP_REMOVED lines=21> */
[----:B0-----:R-:W-:Y:S01]  /*12960*/  IMAD.MOV.U32 R30, RZ, RZ, R6 ;  /* 0x000000ffff1e7224 */ /* 0x001fe200078e0006 */
[----:B------:R-:W-:-:S07]  /*12970*/  MOV R31, R9 ;  /* 0x00000009001f7202 */ /* 0x000fce0000000f00 */
.L_x_274:
[----:B------:R-:W-:Y:S05]  /*12980*/  @!P5 BRA `(.L_x_273) ;  /* 0x0000000000c0d947 */ /* 0x000fea0003800000 */
[----:B0-----:R-:W2:Y:S04]  /*12990*/  @P2 LDG.E R3, desc[UR8][R16.64] ;  /* 0x0000000810032981 */ /* 0x001ea8000c1e1900 */
[----:B--2---:R-:W-:Y:S04]  /*129a0*/  @P2 STG.E desc[UR8][R30.64], R3 ;  /* 0x000000031e002986 */ /* 0x004fe8000c101908 */
[----:B------:R-:W2:Y:S04]  /*129b0*/  @P2 LDG.E R5, desc[UR8][R16.64+0x4] ;  /* 0x0000040810052981 */ /* 0x000ea8000c1e1900 */
        /* <DEDUP_REMOVED lines=24> */
[----:B------:R-:W-:Y:S01]  /*12b40*/  ISETP.NE.AND P6, PT, R8, 0x1, PT ;  /* 0x000000010800780c */ /* 0x000fe20003fc5270 */
[----:B------:R-:W-:Y:S01]  /*12b50*/  IMAD.X R31, RZ, RZ, R5, P5 ;  /* 0x000000ffff1f7224 */ /* 0x000fe200028e0605 */
[----:B--2---:R1:W-:Y:S11]  /*12b60*/  STG.E desc[UR8][R4.64], R3 ;  /* 0x0000000304007986 */ /* 0x0043f6000c101908 */
[----:B------:R-:W-:Y:S05]  /*12b70*/  @!P6 BRA `(.L_x_273) ;  /* 0x000000000044e947 */ /* 0x000fea0003800000 */
[----:B-1----:R-:W2:Y:S01]  /*12b80*/  LDG.E R3, desc[UR8][R6.64+0x4] ;  /* 0x0000040806037981 */ /* 0x002ea2000c1e1900 */
[----:B------:R-:W-:Y:S02]  /*12b90*/  ISETP.NE.AND P5, PT, R8, 0x2, PT ;  /* 0x000000020800780c */ /* 0x000fe40003fa5270 */
[C---:B------:R-:W-:Y:S01]  /*12ba0*/  IADD3 R16, P6, PT, R6.reuse, 0x8, RZ ;  /* 0x0000000806107810 */ /* 0x040fe20007fde0ff */
[----:B--2---:R2:W-:Y:S10]  /*12bb0*/  STG.E desc[UR8][R4.64+0x4], R3 ;  /* 0x0000040304007986 */ /* 0x0045f4000c101908 */
[----:B------:R-:W3:Y:S01]  /*12bc0*/  @P5 LDG.E R9, desc[UR8][R6.64+0x8] ;  /* 0x0000080806095981 */ /* 0x000ee2000c1e1900 */
        /* <DEDUP_REMOVED lines=11> */
[----:B---3--:R2:W-:Y:S06]  /*12c80*/  @P5 STG.E desc[UR8][R4.64+0x8], R9 ;  /* 0x0000080904005986 */ /* 0x0085ec000c101908 */
.L_x_273:
[----:B------:R-:W-:Y:S05]  /*12c90*/  BRA.U UP1, `(.L_x_275) ;  /* 0xfffffff901047547 */ /* 0x000fea000b83ffff */
[----:B------:R-:W-:Y:S05]  /*12ca0*/  @!P4 BRA `(.L_x_276) ;  /* 0x000000000064c947 */ /* 0x000fea0003800000 */
[----:B-12---:R-:W1:Y:S01]  /*12cb0*/  LDC R3, c[0x0][0x3b0] ;  /* 0x0000ec00ff037b82 */ /* 0x006e620000000800 */
[----:B------:R-:W-:-:S05]  /*12cc0*/  UMOV UR6, URZ ;  /* 0x000000ff00067c82 */ /* 0x000fca0008000000 */
.L_x_277:
        /* <DEDUP_REMOVED lines=23> */
.L_x_276:
[----:B------:R-:W-:-:S13]  /*12e40*/  ISETP.NE.AND P5, PT, R12, RZ, PT ;  /* 0x000000ff0c00720c */ /* 0x000fda0003fa5270 */
        /* <DEDUP_REMOVED lines=14> */
[----:B-1----:R-:W-:Y:S01]  /*12f30*/  MOV R30, R4 ;  /* 0x00000004001e7202 */ /* 0x002fe20000000f00 */
[----:B------:R-:W-:-:S07]  /*12f40*/  IMAD.MOV.U32 R31, RZ, RZ, R5 ;  /* 0x000000ffff1f7224 */ /* 0x000fce00078e0005 */
.L_x_279:
        /* <DEDUP_REMOVED lines=14> */
.L_x_280:
        /* <DEDUP_REMOVED lines=16> */
.L_x_278:
[----:B------:R-:W-:Y:S05]  /*13130*/  BRA.U UP0, `(.L_x_281) ;  /* 0xfffffff100cc7547 */ /* 0x000fea000b83ffff */
[----:B-12---:R-:W1:Y:S01]  /*13140*/  LDC R3, c[0x0][0x390] ;  /* 0x0000e400ff037b82 */ /* 0x006e620000000800 */
[----:B------:R-:W-:-:S06]  /*13150*/  UIADD3 UR4, UPT, UPT, UR4, 0x1, URZ ;  /* 0x0000000104047890 */ /* 0x000fcc000fffe0ff */
[----:B-1----:R-:W-:-:S13]  /*13160*/  ISETP.NE.AND P5, PT, R3, UR4, PT ;  /* 0x0000000403007c0c */ /* 0x002fda000bfa5270 */
[----:B------:R-:W-:Y:S05]  /*13170*/  @!P5 EXIT ;  /* 0x000000000000d94d */ /* 0x000fea0003800000 */
[----:B------:R-:W-:Y:S05]  /*13180*/  BRA `(.L_x_282) ;  /* 0xfffffff000b47947 */ /* 0x000fea000383ffff */
.L_x_270:
[C---:B------:R-:W-:Y:S01]  /*13190*/  LOP3.LUT R8, R2.reuse, 0xf, RZ, 0xc0, !PT ;  /* 0x0000000f02087812 */ /* 0x040fe200078ec0ff */
[----:B------:R-:W-:Y:S01]  /*131a0*/  UMOV UR4, URZ ;  /* 0x000000ff00047c82 */ /* 0x000fe20008000000 */
[C---:B------:R-:W-:Y:S02]  /*131b0*/  LOP3.LUT R10, R2.reuse, 0x7, RZ, 0xc0, !PT ;  /* 0x00000007020a7812 */ /* 0x040fe400078ec0ff */
[----:B------:R-:W-:Y:S01]  /*131c0*/  LOP3.LUT R12, R2, 0x3, RZ, 0xc0, !PT ;  /* 0x00000003020c7812 */ /* 0x000fe200078ec0ff */
[----:B------:R-:W-:Y:S01]  /*131d0*/  VIADD R3, R8, 0xffffffff ;  /* 0xffffffff08037836 */ /* 0x000fe20000000000 */
[----:B------:R-:W-:Y:S01]  /*131e0*/  LOP3.LUT R2, R2, 0x7ffffff0, RZ, 0xc0, !PT ;  /* 0x7ffffff002027812 */ /* 0x000fe200078ec0ff */
[----:B------:R-:W-:-:S03]  /*131f0*/  VIADD R4, R10, 0xffffffff ;  /* 0xffffffff0a047836 */ /* 0x000fc60000000000 */
[----:B------:R-:W-:Y:S02]  /*13200*/  ISETP.GE.U32.AND P0, PT, R3, 0x7, PT ;  /* 0x000000070300780c */ /* 0x000fe40003f06070 */
[----:B------:R-:W-:-:S13]  /*13210*/  ISETP.GE.U32.AND P1, PT, R4, 0x3, PT ;  /* 0x000000030400780c */ /* 0x000fda0003f26070 */
.L_x_289:
[----:B------:R-:W-:-:S05]  /*13220*/  UMOV UR5, URZ ;  /* 0x000000ff00057c82 */ /* 0x000fca0008000000 */
.L_x_288:
[----:B-1----:R-:W1:Y:S01]  /*13230*/  LDCU UR6, c[0x0][0x394] ;  /* 0x00007280ff0677ac */ /* 0x002e620008000800 */
[----:B------:R-:W-:-:S04]  /*13240*/  UIADD3 UR5, UPT, UPT, UR5, 0x1, URZ ;  /* 0x0000000105057890 */ /* 0x000fc8000fffe0ff */
[----:B-1----:R-:W-:-:S03]  /*13250*/  UISETP.NE.AND UP0, UPT, UR5, UR6, UPT ;  /* 0x000000060500728c */ /* 0x002fc6000bf05270 */
[----:B--2---:R-:W-:-:S08]  /*13260*/  UMOV UR6, URZ ;  /* 0x000000ff00067c82 */ /* 0x004fd00008000000 */
.L_x_287:
[----:B-1----:R-:W1:Y:S01]  /*13270*/  LDCU UR7, c[0x0][0x398] ;  /* 0x00007300ff0777ac */ /* 0x002e620008000800 */
[----:B------:R-:W-:Y:S02]  /*13280*/  ISETP.GE.U32.AND P2, PT, R0, 0xf, PT ;  /* 0x0000000f0000780c */ /* 0x000fe40003f46070 */
[----:B------:R-:W-:Y:S01]  /*13290*/  ISETP.NE.AND P5, PT, R8, RZ, PT ;  /* 0x000000ff0800720c */ /* 0x000fe20003fa5270 */
[----:B------:R-:W-:-:S04]  /*132a0*/  UIADD3 UR6, UPT, UPT, UR6, 0x1, URZ ;  /* 0x0000000106067890 */ /* 0x000fc8000fffe0ff */
[----:B-1----:R-:W-:-:S06]  /*132b0*/  UISETP.NE.AND UP1, UPT, UR6, UR7, UPT ;  /* 0x000000070600728c */ /* 0x002fcc000bf25270 */
[----:B--2---:R-:W-:Y:S05]  /*132c0*/  @!P2 BRA `(.L_x_283) ;  /* 0x0000000000b0a947 */ /* 0x004fea0003800000 */
[----:B------:R-:W-:-:S05]  /*132d0*/  UMOV UR7, URZ ;  /* 0x000000ff00077c82 */ /* 0x000fca0008000000 */
.L_x_284:
        /* <DEDUP_REMOVED lines=25> */
[----:B----4-:R0:W-:Y:S04]  /*13470*/  STG.E desc[UR8][R30.64+0x30], R3 ;  /* 0x000030031e007986 */ /* 0x0101e8000c101908 */
[----:B-1----:R-:W4:Y:S04]  /*13480*/  LDG.E R5, desc[UR8][R16.64+0x34] ;  /* 0x0000340810057981 */ /* 0x002f28000c1e1900 */
[----:B----4-:R-:W-:Y:S04]  /*13490*/  STG.E desc[UR8][R30.64+0x34], R5 ;  /* 0x000034051e007986 */ /* 0x010fe8000c101908 */
[----:B--2---:R-:W2:Y:S01]  /*134a0*/  LDG.E R7, desc[UR8][R16.64+0x38] ;  /* 0x0000380810077981 */ /* 0x004ea2000c1e1900 */
[----:B------:R-:W-:-:S06]  /*134b0*/  UIADD3 UR7, UPT, UPT, UR7, 0x10, URZ ;  /* 0x0000001007077890 */ /* 0x000fcc000fffe0ff */
[----:B------:R-:W-:Y:S01]  /*134c0*/  ISETP.NE.AND P2, PT, R2, UR7, PT ;  /* 0x0000000702007c0c */ /* 0x000fe2000bf45270 */
[----:B--2---:R-:W-:Y:S04]  /*134d0*/  STG.E desc[UR8][R30.64+0x38], R7 ;  /* 0x000038071e007986 */ /* 0x004fe8000c101908 */
[----:B---3--:R1:W2:Y:S01]  /*134e0*/  LDG.E R9, desc[UR8][R16.64+0x3c] ;  /* 0x00003c0810097981 */ /* 0x0082a2000c1e1900 */
[----:B------:R-:W-:Y:S02]  /*134f0*/  IADD3 R4, P3, PT, R16, 0x40, RZ ;  /* 0x0000004010047810 */ /* 0x000fe40007f7e0ff */
[----:B------:R-:W-:-:S03]  /*13500*/  IADD3 R6, P4, PT, R30, 0x40, RZ ;  /* 0x000000401e067810 */ /* 0x000fc60007f9e0ff */
[----:B0-----:R-:W-:Y:S02]  /*13510*/  IMAD.X R3, RZ, RZ, R17, P3 ;  /* 0x000000ffff037224 */ /* 0x001fe400018e0611 */
[----:B------:R-:W-:Y:S02]  /*13520*/  IMAD.X R11, RZ, RZ, R31, P4 ;  /* 0x000000ffff0b7224 */ /* 0x000fe400020e061f */
[----:B-1----:R-:W-:Y:S02]  /*13530*/  IMAD.MOV.U32 R16, RZ, RZ, R4 ;  /* 0x000000ffff107224 */ /* 0x002fe400078e0004 */
[----:B------:R-:W-:Y:S01]  /*13540*/  IMAD.MOV.U32 R17, RZ, RZ, R3 ;  /* 0x000000ffff117224 */ /* 0x000fe200078e0003 */
[----:B--2---:R0:W-:Y:S02]  /*13550*/  STG.E desc[UR8][R30.64+0x3c], R9 ;  /* 0x00003c091e007986 */ /* 0x0041e4000c101908 */
[----:B0-----:R-:W-:Y:S02]  /*13560*/  IMAD.MOV.U32 R30, RZ, RZ, R6 ;  /* 0x000000ffff1e7224 */ /* 0x001fe400078e0006 */
[----:B------:R-:W-:Y:S01]  /*13570*/  IMAD.MOV.U32 R31, RZ, RZ, R11 ;  /* 0x000000ffff1f7224 */ /* 0x000fe200078e000b */
[----:B------:R-:W-:Y:S06]  /*13580*/  @P2 BRA `(.L_x_284) ;  /* 0xfffffffc00542947 */ /* 0x000fec000383ffff */
.L_x_283:
        /* <DEDUP_REMOVED lines=27> */
.L_x_286:
        /* <DEDUP_REMOVED lines=8> */
[----:B------:R-:W-:-:S02]  /*137c0*/  MOV R6, R16 ;  /* 0x0000001000067202 */ /* 0x000fc40000000f00 */
[----:B------:R-:W-:Y:S01]  /*137d0*/  @P1 IADD3 R6, P2, PT, R16, 0x10, RZ ;  /* 0x0000001010061810 */ /* 0x000fe20007f5e0ff */
[----:B--2---:R-:W-:Y:S04]  /*137e0*/  @P1 STG.E desc[UR8][R30.64+0x8], R7 ;  /* 0x000008071e001986 */ /* 0x004fe8000c101908 */
[----:B------:R1:W2:Y:S01]  /*137f0*/  @P1 LDG.E R9, desc[UR8][R16.64+0xc] ;  /* 0x00000c0810091981 */ /* 0x0002a2000c1e1900 */
[----:B------:R-:W-:Y:S01]  /*13800*/  @P1 IADD3 R4, P3, PT, R30, 0x10, RZ ;  /* 0x000000101e041810 */ /* 0x000fe20007f7e0ff */
[----:B------:R-:W-:Y:S02]  /*13810*/  IMAD.MOV.U32 R15, RZ, RZ, R17 ;  /* 0x000000ffff0f7224 */ /* 0x000fe400078e0011 */
[----:B0-----:R-:W-:Y:S02]  /*13820*/  IMAD.MOV.U32 R5, RZ, RZ, R31 ;  /* 0x000000ffff057224 */ /* 0x001fe400078e001f */
[----:B------:R-:W-:-:S02]  /*13830*/  @P1 IMAD.X R15, RZ, RZ, R17, P2 ;  /* 0x000000ffff0f1224 */ /* 0x000fc400010e0611 */
        /* <DEDUP_REMOVED lines=20> */
[----:B------:R-:W-:-:S02]  /*13980*/  @P6 IADD3 R13, P4, PT, R6, 0xc, RZ ;  /* 0x0000000c060d6810 */ /* 0x000fc40007f9e0ff */
[----:B------:R-:W-:Y:S02]  /*13990*/  @P6 IADD3 R11, P5, PT, R4, 0xc, RZ ;  /* 0x0000000c040b6810 */ /* 0x000fe40007fbe0ff */
[----:B------:R-:W-:Y:S01]  /*139a0*/  IADD3 R16, P2, PT, R6, 0x8, RZ ;  /* 0x0000000806107810 */ /* 0x000fe20007f5e0ff */
[----:B------:R-:W-:Y:S01]  /*139b0*/  @P6 IMAD.X R18, RZ, RZ, R15, P4 ;  /* 0x000000ffff126224 */ /* 0x000fe200020e060f */
[----:B------:R-:W-:Y:S01]  /*139c0*/  IADD3 R30, P3, PT, R4, 0x8, RZ ;  /* 0x00000008041e7810 */ /* 0x000fe20007f7e0ff */
[----:B------:R-:W-:Y:S02]  /*139d0*/  @P6 IMAD.X R14, RZ, RZ, R5, P5 ;  /* 0x000000ffff0e6224 */ /* 0x000fe400028e0605 */
[----:B------:R-:W-:Y:S02]  /*139e0*/  IMAD.X R17, RZ, RZ, R15, P2 ;  /* 0x000000ffff117224 */ /* 0x000fe400010e060f */
[----:B------:R-:W-:Y:S02]  /*139f0*/  IMAD.X R31, RZ, RZ, R5, P3 ;  /* 0x000000ffff1f7224 */ /* 0x000fe400018e0605 */
[----:B------:R-:W-:-:S02]  /*13a00*/  @P6 IMAD.MOV.U32 R16, RZ, RZ, R13 ;  /* 0x000000ffff106224 */ /* 0x000fc400078e000d */
[----:B------:R-:W-:Y:S02]  /*13a10*/  @P6 IMAD.MOV.U32 R17, RZ, RZ, R18 ;  /* 0x000000ffff116224 */ /* 0x000fe400078e0012 */
[----:B------:R-:W-:Y:S02]  /*13a20*/  @P6 IMAD.MOV.U32 R30, RZ, RZ, R11 ;  /* 0x000000ffff1e6224 */ /* 0x000fe400078e000b */
[----:B------:R-:W-:Y:S01]  /*13a30*/  @P6 IMAD.MOV.U32 R31, RZ, RZ, R14 ;  /* 0x000000ffff1f6224 */ /* 0x000fe200078e000e */
[----:B---3--:R2:W-:Y:S06]  /*13a40*/  @P6 STG.E desc[UR8][R4.64+0x8], R9 ;  /* 0x0000080904006986 */ /* 0x0085ec000c101908 */
.L_x_285:
[----:B------:R-:W-:Y:S05]  /*13a50*/  BRA.U UP1, `(.L_x_287) ;  /* 0xfffffff901047547 */ /* 0x000fea000b83ffff */
[----:B------:R-:W-:Y:S05]  /*13a60*/  BRA.U UP0, `(.L_x_288) ;  /* 0xfffffff500f07547 */ /* 0x000fea000b83ffff */
[----:B-12---:R-:W1:Y:S01]  /*13a70*/  LDC R3, c[0x0][0x390] ;  /* 0x0000e400ff037b82 */ /* 0x006e620000000800 */
[----:B------:R-:W-:-:S06]  /*13a80*/  UIADD3 UR4, UPT, UPT, UR4, 0x1, URZ ;  /* 0x0000000104047890 */ /* 0x000fcc000fffe0ff */
[----:B-1----:R-:W-:-:S13]  /*13a90*/  ISETP.NE.AND P2, PT, R3, UR4, PT ;  /* 0x0000000403007c0c */ /* 0x002fda000bf45270 */
[----:B------:R-:W-:Y:S05]  /*13aa0*/  @!P2 EXIT ;  /* 0x000000000000a94d */ /* 0x000fea0003800000 */
[----:B------:R-:W-:Y:S05]  /*13ab0*/  BRA `(.L_x_289) ;  /* 0xfffffff400d87947 */ /* 0x000fea000383ffff */
.L_x_2:
[----:B------:R-:W-:-:S13]  /*13ac0*/  ISETP.GE.AND P0, PT, R25, 0x1, PT ;  /* 0x000000011900780c */ /* 0x000fda0003f06270 */
[----:B------:R-:W-:Y:S05]  /*13ad0*/  @!P0 BRA `(.L_x_290) ;  /* 0x0000000c00ec8947 */ /* 0x000fea0003800000 */
[----:B------:R-:W-:-:S13]  /*13ae0*/  ISETP.GE.AND P0, PT, R27, 0x1, PT ;  /* 0x000000011b00780c */ /* 0x000fda0003f06270 */
[----:B------:R-:W-:Y:S05]  /*13af0*/  @!P0 BRA `(.L_x_291) ;  /* 0x0000000800948947 */ /* 0x000fea0003800000 */
[C---:B------:R-:W-:Y:S01]  /*13b00*/  VIADD R11, R25.reuse, 0xffffffff ;  /* 0xffffffff190b7836 */ /* 0x040fe20000000000 */
[----:B------:R-:W-:Y:S01]  /*13b10*/  LOP3.LUT R10, R25, 0xf, RZ, 0xc0, !PT ;  /* 0x0000000f190a7812 */ /* 0x000fe200078ec0ff */
[----:B------:R-:W-:Y:S01]  /*13b20*/  VIADD R0, R27, 0xffffffff ;  /* 0xffffffff1b007836 */ /* 0x000fe20000000000 */
[----:B------:R-:W-:Y:S01]  /*13b30*/  LOP3.LUT R9, R25, 0x7, RZ, 0xc0, !PT ;  /* 0x0000000719097812 */ /* 0x000fe200078ec0ff */
[----:B------:R-:W-:Y:S01]  /*13b40*/  UMOV UR4, URZ ;  /* 0x000000ff00047c82 */ /* 0x000fe20008000000 */
[----:B------:R-:W-:Y:S02]  /*13b50*/  ISETP.GE.U32.AND P1, PT, R11, 0xf, PT ;  /* 0x0000000f0b00780c */ /* 0x000fe40003f26070 */
[----:B------:R-:W-:Y:S01]  /*13b60*/  LOP3.LUT R8, R27, 0xf, RZ, 0xc0, !PT ;  /* 0x0000000f1b087812 */ /* 0x000fe200078ec0ff */
[----:B------:R-:W-:Y:S01]  /*13b70*/  VIADD R2, R9, 0xffffffff ;  /* 0xffffffff09027836 */ /* 0x000fe20000000000 */
[----:B------:R-:W-:Y:S02]  /*13b80*/  ISETP.GE.U32.AND P0, PT, R0, 0xf, PT ;  /* 0x0000000f0000780c */ /* 0x000fe40003f06070 */
[----:B------:R-:W-:Y:S01]  /*13b90*/  P2R R0, PR, RZ, 0x2 ;  /* 0x00000002ff007803 */ /* 0x000fe20000000000 */
[----:B------:R-:W-:Y:S01]  /*13ba0*/  VIADD R0, R10, 0xffffffff ;  /* 0xffffffff0a007836 */ /* 0x000fe20000000000 */
[C---:B------:R-:W-:Y:S01]  /*13bb0*/  LOP3.LUT R6, R27.reuse, 0x7, RZ, 0xc0, !PT ;  /* 0x000000071b067812 */ /* 0x040fe200078ec0ff */
[----:B------:R-:W-:Y:S01]  /*13bc0*/  VIADD R3, R8, 0xffffffff ;  /* 0xffffffff08037836 */ /* 0x000fe20000000000 */
[----:B------:R-:W-:-:S02]  /*13bd0*/  LOP3.LUT R12, R27, 0x7ffffff0, RZ, 0xc0, !PT ;  /* 0x7ffffff01b0c7812 */ /* 0x000fc400078ec0ff */
[----:B------:R-:W-:Y:S02]  /*13be0*/  IADD3 R4, PT, PT, R6, -0x1, RZ ;  /* 0xffffffff06047810 */ /* 0x000fe40007ffe0ff */
[----:B------:R-:W-:Y:S02]  /*13bf0*/  ISETP.GE.U32.AND P1, PT, R0, 0x7, PT ;  /* 0x000000070000780c */ /* 0x000fe40003f26070 */
[----:B------:R-:W-:Y:S02]  /*13c00*/  LOP3.LUT R0, R25, 0x7ffffff0, RZ, 0xc0, !PT ;  /* 0x7ffffff019007812 */ /* 0x000fe400078ec0ff */
[----:B------:R-:W-:Y:S02]  /*13c10*/  ISETP.GE.U32.AND P2, PT, R2, 0x3, PT ;  /* 0x000000030200780c */ /* 0x000fe40003f46070 */
[----:B------:R-:W-:Y:S02]  /*13c20*/  ISETP.GE.U32.AND P3, PT, R3, 0x7, PT ;  /* 0x000000070300780c */ /* 0x000fe40003f66070 */
[----:B------:R-:W-:-:S02]  /*13c30*/  ISETP.GE.U32.AND P4, PT, R4, 0x3, PT ;  /* 0x000000030400780c */ /* 0x000fc40003f86070 */
[----:B------:R-:W-:Y:S02]  /*13c40*/  LOP3.LUT R25, R25, 0x3, RZ, 0xc0, !PT ;  /* 0x0000000319197812 */ /* 0x000fe400078ec0ff */
[----:B------:R-:W-:-:S09]  /*13c50*/  LOP3.LUT R27, R27, 0x3, RZ, 0xc0, !PT ;  /* 0x000000031b1b7812 */ /* 0x000fd200078ec0ff */
.L_x_303:
[----:B------:R-:W-:-:S05]  /*13c60*/  UMOV UR5, URZ ;  /* 0x000000ff00057c82 */ /* 0x000fca0008000000 */
.L_x_302:
[----:B0-----:R-:W0:Y:S01]  /*13c70*/  LDCU UR6, c[0x0][0x394] ;  /* 0x00007280ff0677ac */ /* 0x001e220008000800 */
[----:B------:R-:W-:Y:S01]  /*13c80*/  ISETP.GE.U32.AND P5, PT, R11, 0xf, PT ;  /* 0x0000000f0b00780c */ /* 0x000fe20003fa6070 */
[----:B------:R-:W-:Y:S01]  /*13c90*/  IMAD.MOV.U32 R5, RZ, RZ, RZ ;  /* 0x000000ffff057224 */ /* 0x000fe200078e00ff */
[----:B------:R-:W-:-:S04]  /*13ca0*/  UIADD3 UR5, UPT, UPT, UR5, 0x1, URZ ;  /* 0x0000000105057890 */ /* 0x000fc8000fffe0ff */
[----:B0-----:R-:W-:-:S07]  /*13cb0*/  UISETP.NE.AND UP0, UPT, UR5, UR6, UPT ;  /* 0x000000060500728c */ /* 0x001fce000bf05270 */
[----:B-1234-:R-:W-:Y:S05]  /*13cc0*/  @!P5 BRA `(.L_x_292) ;  /* 0x00000000005cd947 */ /* 0x01efea0003800000 */
[----:B------:R-:W0:Y:S01]  /*13cd0*/  LDC R7, c[0x0][0x3b0] ;  /* 0x0000ec00ff077b82 */ /* 0x000e220000000800 */
[----:B------:R-:W-:-:S07]  /*13ce0*/  IMAD.MOV.U32 R5, RZ, RZ, RZ ;  /* 0x000000ffff057224 */ /* 0x000fce00078e00ff */
.L_x_293:
[----:B-1----:R-:W-:-:S04]  /*13cf0*/  IMAD.WIDE.U32 R2, R5, 0x4, R30 ;  /* 0x0000000405027825 */ /* 0x002fc800078e001e */
[----:B------:R-:W-:Y:S01]  /*13d00*/  VIADD R5, R5, 0x10 ;  /* 0x0000001005057836 */ /* 0x000fe20000000000 */
[----:B0-----:R1:W-:Y:S04]  /*13d10*/  STG.E desc[UR8][R2.64], R7 ;  /* 0x0000000702007986 */ /* 0x0013e8000c101908 */
        /* <DEDUP_REMOVED lines=18> */
.L_x_292:
[----:B------:R-:W-:-:S13]  /*13e40*/  ISETP.NE.AND P5, PT, R10, RZ, PT ;  /* 0x000000ff0a00720c */ /* 0x000fda0003fa5270 */
[----:B------:R-:W-:Y:S05]  /*13e50*/  @!P5 BRA `(.L_x_294) ;  /* 0x000000000080d947 */ /* 0x000fea0003800000 */
[----:B------:R-:W-:Y:S01]  /*13e60*/  ISETP.NE.AND P5, PT, R9, RZ, PT ;  /* 0x000000ff0900720c */ /* 0x000fe20003fa5270 */
[----:B------:R-:W-:-:S12]  /*13e70*/  @!P1 BRA `(.L_x_295) ;  /* 0x00000000002c9947 */ /* 0x000fd80003800000 */
[----:B-1----:R-:W0:Y:S01]  /*13e80*/  LDC R7, c[0x0][0x3b0] ;  /* 0x0000ec00ff077b82 */ /* 0x002e220000000800 */
[----:B------:R-:W-:-:S04]  /*13e90*/  IMAD.WIDE.U32 R2, R5, 0x4, R30 ;  /* 0x0000000405027825 */ /* 0x000fc800078e001e */
[----:B------:R-:W-:Y:S01]  /*13ea0*/  VIADD R5, R5, 0x8 ;  /* 0x0000000805057836 */ /* 0x000fe20000000000 */
[----:B0-----:R0:W-:Y:S04]  /*13eb0*/  STG.E desc[UR8][R2.64], R7 ;  /* 0x0000000702007986 */ /* 0x0011e8000c101908 */
[----:B------:R0:W-:Y:S04]  /*13ec0*/  STG.E desc[UR8][R2.64+0x4], R7 ;  /* 0x0000040702007986 */ /* 0x0001e8000c101908 */
[----:B------:R0:W-:Y:S04]  /*13ed0*/  STG.E desc[UR8][R2.64+0x8], R7 ;  /* 0x0000080702007986 */ /* 0x0001e8000c101908 */
[----:B------:R0:W-:Y:S04]  /*13ee0*/  STG.E desc[UR8][R2.64+0xc], R7 ;  /* 0x00000c0702007986 */ /* 0x0001e8000c101908 */
[----:B------:R0:W-:Y:S04]  /*13ef0*/  STG.E desc[UR8][R2.64+0x10], R7 ;  /* 0x0000100702007986 */ /* 0x0001e8000c101908 */
[----:B------:R0:W-:Y:S04]  /*13f00*/  STG.E desc[UR8][R2.64+0x14], R7 ;  /* 0x0000140702007986 */ /* 0x0001e8000c101908 */
[----:B------:R0:W-:Y:S04]  /*13f10*/  STG.E desc[UR8][R2.64+0x18], R7 ;  /* 0x0000180702007986 */ /* 0x0001e8000c101908 */
[----:B------:R0:W-:Y:S02]  /*13f20*/  STG.E desc[UR8][R2.64+0x1c], R7 ;  /* 0x00001c0702007986 */ /* 0x0001e4000c101908 */
.L_x_295:
[----:B------:R-:W-:Y:S05]  /*13f30*/  @!P5 BRA `(.L_x_294) ;  /* 0x000000000048d947 */ /* 0x000fea0003800000 */
[----:B------:R-:W-:Y:S01]  /*13f40*/  ISETP.NE.AND P5, PT, R25, RZ, PT ;  /* 0x000000ff1900720c */ /* 0x000fe20003fa5270 */
[----:B------:R-:W-:-:S12]  /*13f50*/  @!P2 BRA `(.L_x_296) ;  /* 0x00000000001ca947 */ /* 0x000fd80003800000 */
[----:B01----:R-:W0:Y:S01]  /*13f60*/  LDC R7, c[0x0][0x3b0] ;  /* 0x0000ec00ff077b82 */ /* 0x003e220000000800 */
[----:B------:R-:W-:-:S04]  /*13f70*/  IMAD.WIDE.U32 R2, R5, 0x4, R30 ;  /* 0x0000000405027825 */ /* 0x000fc800078e001e */
[----:B------:R-:W-:Y:S01]  /*13f80*/  VIADD R5, R5, 0x4 ;  /* 0x0000000405057836 */ /* 0x000fe20000000000 */
[----:B0-----:R2:W-:Y:S04]  /*13f90*/  STG.E desc[UR8][R2.64], R7 ;  /* 0x0000000702007986 */ /* 0x0015e8000c101908 */
[----:B------:R2:W-:Y:S04]  /*13fa0*/  STG.E desc[UR8][R2.64+0x4], R7 ;  /* 0x0000040702007986 */ /* 0x0005e8000c101908 */
[----:B------:R2:W-:Y:S04]  /*13fb0*/  STG.E desc[UR8][R2.64+0x8], R7 ;  /* 0x0000080702007986 */ /* 0x0005e8000c101908 */
[----:B------:R2:W-:Y:S02]  /*13fc0*/  STG.E desc[UR8][R2.64+0xc], R7 ;  /* 0x00000c0702007986 */ /* 0x0005e4000c101908 */
.L_x_296:
[----:B------:R-:W-:Y:S05]  /*13fd0*/  @!P5 BRA `(.L_x_294) ;  /* 0x000000000020d947 */ /* 0x000fea0003800000 */
[----:B012---:R-:W0:Y:S01]  /*13fe0*/  LDC R7, c[0x0][0x3b0] ;  /* 0x0000ec00ff077b82 */ /* 0x007e220000000800 */
[----:B------:R-:W-:Y:S01]  /*13ff0*/  ISETP.NE.AND P5, PT, R25, 0x1, PT ;  /* 0x000000011900780c */ /* 0x000fe20003fa5270 */
[----:B------:R-:W-:-:S05]  /*14000*/  IMAD.WIDE.U32 R2, R5, 0x4, R30 ;  /* 0x0000000405027825 */ /* 0x000fca00078e001e */
[----:B0-----:R3:W-:Y:S07]  /*14010*/  STG.E desc[UR8][R2.64], R7 ;  /* 0x0000000702007986 */ /* 0x0017ee000c101908 */
[----:B------:R-:W-:Y:S05]  /*14020*/  @!P5 BRA `(.L_x_294) ;  /* 0x00000000000cd947 */ /* 0x000fea0003800000 */
[----:B------:R-:W-:Y:S01]  /*14030*/  ISETP.NE.AND P5, PT, R25, 0x2, PT ;  /* 0x000000021900780c */ /* 0x000fe20003fa5270 */
[----:B------:R4:W-:-:S12]  /*14040*/  STG.E desc[UR8][R2.64+0x4], R7 ;  /* 0x0000040702007986 */ /* 0x0009d8000c101908 */
[----:B------:R4:W-:Y:S02]  /*14050*/  @P5 STG.E desc[UR8][R2.64+0x8], R7 ;  /* 0x0000080702005986 */ /* 0x0009e4000c101908 */
.L_x_294:
[----:B------:R-:W-:Y:S05]  /*14060*/  @!P0 BRA `(.L_x_297) ;  /* 0x0000000000648947 */ /* 0x000fea0003800000 */
[----:B01234-:R-:W0:Y:S01]  /*14070*/  LDC R3, c[0x0][0x3b0] ;  /* 0x0000ec00ff037b82 */ /* 0x01fe220000000800 */
[----:B------:R-:W-:-:S05]  /*14080*/  UMOV UR6, URZ ;  /* 0x000000ff00067c82 */ /* 0x000fca0008000000 */
.L_x_298:
[----:B------:R-:W-:Y:S01]  /*14090*/  UIADD3 UR6, UPT, UPT, UR6, 0x10, URZ ;  /* 0x0000001006067890 */ /* 0x000fe2000fffe0ff */
[----:B------:R-:W-:Y:S01]  /*140a0*/  IADD3 R2, P5, PT, R30, 0x40, RZ ;  /* 0x000000401e027810 */ /* 0x000fe20007fbe0ff */
[----:B0-----:R-:W-:Y:S04]  /*140b0*/  STG.E desc[UR8][R30.64], R3 ;  /* 0x000000031e007986 */ /* 0x001fe8000c101908 */
        /* <DEDUP_REMOVED lines=20> */
.L_x_297:
[----:B------:R-:W-:-:S13]  /*14200*/  ISETP.NE.AND P5, PT, R8, RZ, PT ;  /* 0x000000ff0800720c */ /* 0x000fda0003fa5270 */
[----:B------:R-:W-:Y:S05]  /*14210*/  @!P5 BRA `(.L_x_299) ;  /* 0x0000000000b4d947 */ /* 0x000fea0003800000 */
[----:B------:R-:W-:Y:S05]  /*14220*/  @!P3 BRA `(.L_x_300) ;  /* 0x000000000034b947 */ /* 0x000fea0003800000 */
[----:B01234-:R-:W0:Y:S01]  /*14230*/  LDC R3, c[0x0][0x3b0] ;  /* 0x0000ec00ff037b82 */ /* 0x01fe220000000800 */
        /* <DEDUP_REMOVED lines=12> */
.L_x_300:
[----:B------:R-:W-:-:S13]  /*14300*/  ISETP.NE.AND P5, PT, R6, RZ, PT ;  /* 0x000000ff0600720c */ /* 0x000fda0003fa5270 */
[----:B------:R-:W-:Y:S05]  /*14310*/  @!P5 BRA `(.L_x_299) ;  /* 0x000000000074d947 */ /* 0x000fea0003800000 */
[----:B01234-:R-:W-:Y:S02]  /*14320*/  IMAD.MOV.U32 R2, RZ, RZ, R30 ;  /* 0x000000ffff027224 */ /* 0x01ffe400078e001e */
[----:B------:R-:W-:Y:S01]  /*14330*/  IMAD.MOV.U32 R3, RZ, RZ, R31 ;  /* 0x000000ffff037224 */ /* 0x000fe200078e001f */
[----:B------:R-:W-:Y:S06]  /*14340*/  @!P4 BRA `(.L_x_301) ;  /* 0x000000000024c947 */ /* 0x000fec0003800000 */
        /* <DEDUP_REMOVED lines=9> */
.L_x_301:
        /* <DEDUP_REMOVED lines=17> */
.L_x_299:
[----:B------:R-:W-:Y:S05]  /*144f0*/  BRA.U UP0, `(.L_x_302) ;  /* 0xfffffff500dc7547 */ /* 0x000fea000b83ffff */
[----:B01234-:R-:W0:Y:S01]  /*14500*/  LDC R2, c[0x0][0x390] ;  /* 0x0000e400ff027b82 */ /* 0x01fe220000000800 */
[----:B------:R-:W-:-:S06]  /*14510*/  UIADD3 UR4, UPT, UPT, UR4, 0x1, URZ ;  /* 0x0000000104047890 */ /* 0x000fcc000fffe0ff */
[----:B0-----:R-:W-:-:S13]  /*14520*/  ISETP.NE.AND P5, PT, R2, UR4, PT ;  /* 0x0000000402007c0c */ /* 0x001fda000bfa5270 */
[----:B------:R-:W-:Y:S05]  /*14530*/  @!P5 EXIT ;  /* 0x000000000000d94d */ /* 0x000fea0003800000 */
[----:B------:R-:W-:Y:S05]  /*14540*/  BRA `(.L_x_303) ;  /* 0xfffffff400c47947 */ /* 0x000fea000383ffff */
.L_x_291:
[C---:B------:R-:W-:Y:S01]  /*14550*/  LOP3.LUT R6, R25.reuse, 0xf, RZ, 0xc0, !PT ;  /* 0x0000000f19067812 */ /* 0x040fe200078ec0ff */
[C---:B------:R-:W-:Y:S01]  /*14560*/  VIADD R0, R25.reuse, 0xffffffff ;  /* 0xffffffff19007836 */ /* 0x040fe20000000000 */
[C---:B------:R-:W-:Y:S01]  /*14570*/  LOP3.LUT R8, R25.reuse, 0x7, RZ, 0xc0, !PT ;  /* 0x0000000719087812 */ /* 0x040fe200078ec0ff */
[----:B------:R-:W-:Y:S02]  /*14580*/  UMOV UR4, URZ ;  /* 0x000000ff00047c82 */ /* 0x000fe40008000000 */
[----:B------:R-:W-:Y:S01]  /*14590*/  VIADD R2, R6, 0xffffffff ;  /* 0xffffffff06027836 */ /* 0x000fe20000000000 */
[----:B------:R-:W-:Y:S01]  /*145a0*/  ISETP.GE.U32.AND P2, PT, R0, 0xf, PT ;  /* 0x0000000f0000780c */ /* 0x000fe20003f46070 */
[----:B------:R-:W-:Y:S01]  /*145b0*/  VIADD R3, R8, 0xffffffff ;  /* 0xffffffff08037836 */ /* 0x000fe20000000000 */
[----:B------:R-:W-:Y:S02]  /*145c0*/  LOP3.LUT R0, R25, 0x7ffffff0, RZ, 0xc0, !PT ;  /* 0x7ffffff019007812 */ /* 0x000fe400078ec0ff */
[----:B------:R-:W-:-:S02]  /*145d0*/  ISETP.GE.U32.AND P1, PT, R2, 0x7, PT ;  /* 0x000000070200780c */ /* 0x000fc40003f26070 */
[----:B------:R-:W-:Y:S02]  /*145e0*/  ISETP.GE.U32.AND P0, PT, R3, 0x3, PT ;  /* 0x000000030300780c */ /* 0x000fe40003f06070 */
[----:B------:R-:W-:-:S11]  /*145f0*/  LOP3.LUT R25, R25, 0x3, RZ, 0xc0, !PT ;  /* 0x0000000319197812 */ /* 0x000fd600078ec0ff */
.L_x_310:
[----:B------:R-:W-:-:S05]  /*14600*/  UMOV UR5, URZ ;  /* 0x000000ff00057c82 */ /* 0x000fca0008000000 */
.L_x_309:
[----:B0-----:R-:W0:Y:S01]  /*14610*/  LDCU UR6, c[0x0][0x394] ;  /* 0x00007280ff0677ac */ /* 0x001e220008000800 */
[----:B------:R-:W-:Y:S01]  /*14620*/  HFMA2 R5, -RZ, RZ, 0, 0 ;  /* 0x00000000ff057431 */ /* 0x000fe200000001ff */
[----:B------:R-:W-:-:S04]  /*14630*/  UIADD3 UR5, UPT, UPT, UR5, 0x1, URZ ;  /* 0x0000000105057890 */ /* 0x000fc8000fffe0ff */
[----:B0-----:R-:W-:Y:S01]  /*14640*/  UISETP.NE.AND UP0, UPT, UR5, UR6, UPT ;  /* 0x000000060500728c */ /* 0x001fe2000bf05270 */
[----:B-1234-:R-:W-:Y:S10]  /*14650*/  @!P2 BRA `(.L_x_304) ;  /* 0x000000000060a947 */ /* 0x01eff40003800000 */
[----:B------:R-:W0:Y:S01]  /*14660*/  LDC R9, c[0x0][0x3b0] ;  /* 0x0000ec00ff097b82 */ /* 0x000e220000000800 */
[----:B------:R-:W-:-:S07]  /*14670*/  IMAD.MOV.U32 R7, RZ, RZ, RZ ;  /* 0x000000ffff077224 */ /* 0x000fce00078e00ff */
[----:B------:R-:W1:Y:S02]  /*14680*/  LDC.64 R4, c[0x0][0x388] ;  /* 0x0000e200ff047b82 */ /* 0x000e640000000a00 */
.L_x_305:
[----:B-12---:R-:W-:-:S04]  /*14690*/  IMAD.WIDE.U32 R2, R7, 0x4, R4 ;  /* 0x0000000407027825 */ /* 0x006fc800078e0004 */
        /* <DEDUP_REMOVED lines=20> */
.L_x_304:
[----:B------:R-:W-:-:S13]  /*147e0*/  ISETP.NE.AND P3, PT, R6, RZ, PT ;  /* 0x000000ff0600720c */ /* 0x000fda0003f65270 */
[----:B------:R-:W-:Y:S05]  /*147f0*/  @!P3 BRA `(.L_x_306) ;  /* 0x00000000008cb947 */ /* 0x000fea0003800000 */
[----:B------:R-:W-:Y:S01]  /*14800*/  ISETP.NE.AND P3, PT, R8, RZ, PT ;  /* 0x000000ff0800720c */ /* 0x000fe20003f65270 */
[----:B------:R-:W-:-:S12]  /*14810*/  @!P1 BRA `(.L_x_307) ;  /* 0x0000000000309947 */ /* 0x000fd80003800000 */
[----:B--2---:R-:W0:Y:S08]  /*14820*/  LDC.64 R2, c[0x0][0x388] ;  /* 0x0000e200ff027b82 */ /* 0x004e300000000a00 */
[----:B------:R-:W1:Y:S01]  /*14830*/  LDC R7, c[0x0][0x3b0] ;  /* 0x0000ec00ff077b82 */ /* 0x000e620000000800 */
[----:B0-----:R-:W-:-:S04]  /*14840*/  IMAD.WIDE.U32 R2, R5, 0x4, R2 ;  /* 0x0000000405027825 */ /* 0x001fc800078e0002 */
        /* <DEDUP_REMOVED lines=9> */
.L_x_307:
[----:B------:R-:W-:Y:S05]  /*148e0*/  @!P3 BRA `(.L_x_306) ;  /* 0x000000000050b947 */ /* 0x000fea0003800000 */
[----:B------:R-:W-:Y:S01]  /*148f0*/  ISETP.NE.AND P3, PT, R25, RZ, PT ;  /* 0x000000ff1900720c */ /* 0x000fe20003f65270 */
[----:B------:R-:W-:-:S12]  /*14900*/  @!P0 BRA `(.L_x_308) ;  /* 0x0000000000208947 */ /* 0x000fd80003800000 */
[----:B0-2---:R-:W0:Y:S08]  /*14910*/  LDC.64 R2, c[0x0][0x388] ;  /* 0x0000e200ff027b82 */ /* 0x005e300000000a00 */
[----:B------:R-:W1:Y:S01]  /*14920*/  LDC R7, c[0x0][0x3b0] ;  /* 0x0000ec00ff077b82 */ /* 0x000e620000000800 */
[----:B0-----:R-:W-:-:S04]  /*14930*/  IMAD.WIDE.U32 R2, R5, 0x4, R2 ;  /* 0x0000000405027825 */ /* 0x001fc800078e0002 */
[----:B------:R-:W-:Y:S01]  /*14940*/  VIADD R5, R5, 0x4 ;  /* 0x0000000405057836 */ /* 0x000fe20000000000 */
[----:B-1----:R1:W-:Y:S04]  /*14950*/  STG.E desc[UR8][R2.64], R7 ;  /* 0x0000000702007986 */ /* 0x0023e8000c101908 */
[----:B------:R1:W-:Y:S04]  /*14960*/  STG.E desc[UR8][R2.64+0x4], R7 ;  /* 0x0000040702007986 */ /* 0x0003e8000c101908 */
[----:B------:R1:W-:Y:S04]  /*14970*/  STG.E desc[UR8][R2.64+0x8], R7 ;  /* 0x0000080702007986 */ /* 0x0003e8000c101908 */
[----:B------:R1:W-:Y:S02]  /*14980*/  STG.E desc[UR8][R2.64+0xc], R7 ;  /* 0x00000c0702007986 */ /* 0x0003e4000c101908 */
.L_x_308:
[----:B------:R-:W-:Y:S05]  /*14990*/  @!P3 BRA `(.L_x_306) ;  /* 0x000000000024b947 */ /* 0x000fea0003800000 */
[----:B012---:R-:W0:Y:S01]  /*149a0*/  LDC.64 R2, c[0x0][0x388] ;  /* 0x0000e200ff027b82 */ /* 0x007e220000000a00 */
[----:B------:R-:W-:-:S07]  /*149b0*/  ISETP.NE.AND P3, PT, R25, 0x1, PT ;  /* 0x000000011900780c */ /* 0x000fce0003f65270 */
[----:B------:R-:W1:Y:S01]  /*149c0*/  LDC R7, c[0x0][0x3b0] ;  /* 0x0000ec00ff077b82 */ /* 0x000e620000000800 */
[----:B0-----:R-:W-:-:S05]  /*149d0*/  IMAD.WIDE.U32 R2, R5, 0x4, R2 ;  /* 0x0000000405027825 */ /* 0x001fca00078e0002 */
[----:B-1----:R3:W-:Y:S01]  /*149e0*/  STG.E desc[UR8][R2.64], R7 ;  /* 0x0000000702007986 */ /* 0x0027e2000c101908 */
[----:B------:R-:W-:Y:S05]  /*149f0*/  @!P3 BRA `(.L_x_306) ;  /* 0x00000000000cb947 */ /* 0x000fea0003800000 */
[----:B------:R-:W-:Y:S01]  /*14a00*/  ISETP.NE.AND P3, PT, R25, 0x2, PT ;  /* 0x000000021900780c */ /* 0x000fe20003f65270 */
[----:B------:R4:W-:-:S12]  /*14a10*/  STG.E desc[UR8][R2.64+0x4], R7 ;  /* 0x0000040702007986 */ /* 0x0009d8000c101908 */
[----:B------:R4:W-:Y:S02]  /*14a20*/  @P3 STG.E desc[UR8][R2.64+0x8], R7 ;  /* 0x0000080702003986 */ /* 0x0009e4000c101908 */
.L_x_306:
[----:B------:R-:W-:Y:S05]  /*14a30*/  BRA.U UP0, `(.L_x_309) ;  /* 0xfffffff900f47547 */ /* 0x000fea000b83ffff */
[----:B01234-:R-:W0:Y:S01]  /*14a40*/  LDC R2, c[0x0][0x390] ;  /* 0x0000e400ff027b82 */ /* 0x01fe220000000800 */
[----:B------:R-:W-:-:S06]  /*14a50*/  UIADD3 UR4, UPT, UPT, UR4, 0x1, URZ ;  /* 0x0000000104047890 */ /* 0x000fcc000fffe0ff */
[----:B0-----:R-:W-:-:S13]  /*14a60*/  ISETP.NE.AND P3, PT, R2, UR4, PT ;  /* 0x0000000402007c0c */ /* 0x001fda000bf65270 */
[----:B------:R-:W-:Y:S05]  /*14a70*/  @!P3 EXIT ;  /* 0x000000000000b94d */ /* 0x000fea0003800000 */
[----:B------:R-:W-:Y:S05]  /*14a80*/  BRA `(.L_x_310) ;  /* 0xfffffff800dc7947 */ /* 0x000fea000383ffff */
.L_x_290:
[----:B------:R-:W-:-:S13]  /*14a90*/  ISETP.GE.AND P0, PT, R27, 0x1, PT ;  /* 0x000000011b00780c */ /* 0x000fda0003f06270 */
[----:B------:R-:W-:Y:S05]  /*14aa0*/  @!P0 EXIT ;  /* 0x000000000000894d */ /* 0x000fea0003800000 */
[C---:B------:R-:W-:Y:S01]  /*14ab0*/  LOP3.LUT R4, R27.reuse, 0xf, RZ, 0xc0, !PT ;  /* 0x0000000f1b047812 */ /* 0x040fe200078ec0ff */
[C---:B------:R-:W-:Y:S01]  /*14ac0*/  VIADD R0, R27.reuse, 0xffffffff ;  /* 0xffffffff1b007836 */ /* 0x040fe20000000000 */
[C---:B------:R-:W-:Y:S01]  /*14ad0*/  LOP3.LUT R6, R27.reuse, 0x7, RZ, 0xc0, !PT ;  /* 0x000000071b067812 */ /* 0x040fe200078ec0ff */
[----:B------:R-:W-:Y:S01]  /*14ae0*/  UMOV UR4, URZ ;  /* 0x000000ff00047c82 */ /* 0x000fe20008000000 */
[C---:B------:R-:W-:Y:S01]  /*14af0*/  LOP3.LUT R8, R27.reuse, 0x7ffffff0, RZ, 0xc0, !PT ;  /* 0x7ffffff01b087812 */ /* 0x040fe200078ec0ff */
[----:B------:R-:W-:Y:S01]  /*14b00*/  VIADD R2, R4, 0xffffffff ;  /* 0xffffffff04027836 */ /* 0x000fe20000000000 */
[----:B------:R-:W-:Y:S01]  /*14b10*/  ISETP.GE.U32.AND P0, PT, R0, 0xf, PT ;  /* 0x0000000f0000780c */ /* 0x000fe20003f06070 */
[----:B------:R-:W-:Y:S01]  /*14b20*/  VIADD R3, R6, 0xffffffff ;  /* 0xffffffff06037836 */ /* 0x000fe20000000000 */
[----:B------:R-:W-:Y:S02]  /*14b30*/  LOP3.LUT R27, R27, 0x3, RZ, 0xc0, !PT ;  /* 0x000000031b1b7812 */ /* 0x000fe400078ec0ff */
[----:B------:R-:W-:-:S02]  /*14b40*/  ISETP.GE.U32.AND P1, PT, R2, 0x7, PT ;  /* 0x000000070200780c */ /* 0x000fc40003f26070 */
[----:B------:R-:W-:-:S13]  /*14b50*/  ISETP.GE.U32.AND P2, PT, R3, 0x3, PT ;  /* 0x000000030300780c */ /* 0x000fda0003f46070 */
.L_x_317:
[----:B0-----:R-:W0:Y:S01]  /*14b60*/  LDCU UR5, c[0x0][0x390] ;  /* 0x00007200ff0577ac */ /* 0x001e220008000800 */
[----:B------:R-:W-:-:S04]  /*14b70*/  UIADD3 UR4, UPT, UPT, UR4, 0x1, URZ ;  /* 0x0000000104047890 */ /* 0x000fc8000fffe0ff */
[----:B0-----:R-:W-:-:S03]  /*14b80*/  UISETP.NE.AND UP0, UPT, UR4, UR5, UPT ;  /* 0x000000050400728c */ /* 0x001fc6000bf05270 */
[----:B-1----:R-:W-:-:S08]  /*14b90*/  UMOV UR5, URZ ;  /* 0x000000ff00057c82 */ /* 0x002fd00008000000 */
.L_x_316:
[----:B0-----:R-:W0:Y:S01]  /*14ba0*/  LDCU UR6, c[0x0][0x394] ;  /* 0x00007280ff0677ac */ /* 0x001e220008000800 */
[----:B------:R-:W-:Y:S01]  /*14bb0*/  ISETP.NE.AND P5, PT, R4, RZ, PT ;  /* 0x000000ff0400720c */ /* 0x000fe20003fa5270 */
[----:B------:R-:W-:-:S04]  /*14bc0*/  UIADD3 UR5, UPT, UPT, UR5, 0x1, URZ ;  /* 0x0000000105057890 */ /* 0x000fc8000fffe0ff */
[----:B0-----:R-:W-:Y:S01]  /*14bd0*/  UISETP.NE.AND UP1, UPT, UR5, UR6, UPT ;  /* 0x000000060500728c */ /* 0x001fe2000bf25270 */
[----:B-1----:R-:W-:Y:S10]  /*14be0*/  @!P0 BRA `(.L_x_311) ;  /* 0x0000000000648947 */ /* 0x002ff40003800000 */
[----:B------:R-:W0:Y:S01]  /*14bf0*/  LDC R3, c[0x0][0x3b0] ;  /* 0x0000ec00ff037b82 */ /* 0x000e220000000800 */
[----:B------:R-:W-:-:S05]  /*14c00*/  UMOV UR6, URZ ;  /* 0x000000ff00067c82 */ /* 0x000fca0008000000 */
.L_x_312:
[----:B------:R-:W-:Y:S01]  /*14c10*/  UIADD3 UR6, UPT, UPT, UR6, 0x10, URZ ;  /* 0x0000001006067890 */ /* 0x000fe2000fffe0ff */
[----:B------:R-:W-:Y:S01]  /*14c20*/  IADD3 R0, P4, PT, R30, 0x40, RZ ;  /* 0x000000401e007810 */ /* 0x000fe20007f9e0ff */
[----:B0-----:R-:W-:Y:S04]  /*14c30*/  STG.E desc[UR8][R30.64], R3 ;  /* 0x000000031e007986 */ /* 0x001fe8000c101908 */
        /* <DEDUP_REMOVED lines=20> */
.L_x_311:
[----:B------:R-:W-:Y:S05]  /*14d80*/  @!P5 BRA `(.L_x_313) ;  /* 0x0000000000b4d947 */ /* 0x000fea0003800000 */
[----:B------:R-:W-:Y:S01]  /*14d90*/  ISETP.NE.AND P4, PT, R6, RZ, PT ;  /* 0x000000ff0600720c */ /* 0x000fe20003f85270 */
[----:B------:R-:W-:-:S12]  /*14da0*/  @!P1 BRA `(.L_x_314) ;  /* 0x0000000000349947 */ /* 0x000fd80003800000 */
[----:B------:R-:W0:Y:S01]  /*14db0*/  LDC R3, c[0x0][0x3b0] ;  /* 0x0000ec00ff037b82 */ /* 0x000e220000000800 */
        /* <DEDUP_REMOVED lines=12> */
.L_x_314:
[----:B------:R-:W-:Y:S05]  /*14e80*/  @!P4 BRA `(.L_x_313) ;  /* 0x000000000074c947 */ /* 0x000fea0003800000 */
[----:B------:R-:W-:Y:S01]  /*14e90*/  ISETP.NE.AND P4, PT, R27, RZ, PT ;  /* 0x000000ff1b00720c */ /* 0x000fe20003f85270 */
[----:B------:R-:W-:Y:S02]  /*14ea0*/  IMAD.MOV.U32 R2, RZ, RZ, R30 ;  /* 0x000000ffff027224 */ /* 0x000fe400078e001e */
[----:B------:R-:W-:Y:S01]  /*14eb0*/  IMAD.MOV.U32 R3, RZ, RZ, R31 ;  /* 0x000000ffff037224 */ /* 0x000fe200078e001f */
[----:B------:R-:W-:Y:S09]  /*14ec0*/  @!P2 BRA `(.L_x_315) ;  /* 0x000000000024a947 */ /* 0x000ff20003800000 */
        /* <DEDUP_REMOVED lines=9> */
.L_x_315:
[----:B------:R-:W-:Y:S05]  /*14f60*/  @!P4 BRA `(.L_x_313) ;  /* 0x00000000003cc947 */ /* 0x000fea0003800000 */
[----:B------:R-:W0:Y:S01]  /*14f70*/  LDC R7, c[0x0][0x3b0] ;  /* 0x0000ec00ff077b82 */ /* 0x000e220000000800 */
[----:B------:R-:W-:Y:S02]  /*14f80*/  ISETP.NE.AND P4, PT, R27, 0x1, PT ;  /* 0x000000011b00780c */ /* 0x000fe40003f85270 */
[----:B------:R-:W-:-:S05]  /*14f90*/  IADD3 R30, P3, PT, R2, 0x4, RZ ;  /* 0x00000004021e7810 */ /* 0x000fca0007f7e0ff */
[----:B------:R-:W-:Y:S01]  /*14fa0*/  IMAD.X R31, RZ, RZ, R3, P3 ;  /* 0x000000ffff1f7224 */ /* 0x000fe200018e0603 */
[----:B0-----:R0:W-:Y:S05]  /*14fb0*/  STG.E desc[UR8][R2.64], R7 ;  /* 0x0000000702007986 */ /* 0x0011ea000c101908 */
        /* <DEDUP_REMOVED lines=10> */
.L_x_313:
[----:B------:R-:W-:Y:S05]  /*15060*/  BRA.U UP1, `(.L_x_316) ;  /* 0xfffffff901cc7547 */ /* 0x000fea000b83ffff */
[----:B------:R-:W-:Y:S05]  /*15070*/  BRA.U UP0, `(.L_x_317) ;  /* 0xfffffff900b87547 */ /* 0x000fea000b83ffff */
[----:B------:R-:W-:Y:S05]  /*15080*/  EXIT ;  /* 0x000000000000794d */ /* 0x000fea0003800000 */
.L_x_318:
        /* <DEDUP_REMOVED lines=15> */
.L_x_422:


//--------------------- .text._max_pool2d         --------------------------
	.section	.text._max_pool2d,"ax",@progbits
	.align	128
        .global         _max_pool2d
        .type           _max_pool2d,@function
        .size           _max_pool2d,(.L_x_423 - _max_pool2d)
        .other          _max_pool2d,@"STO_CUDA_ENTRY STV_DEFAULT"
_max_pool2d:
.text._max_pool2d:
[----:B------:R-:W-:Y:S08]  /*0000*/  LDC R1, c[0x0][0x37c] ;  /* 0x0000df00ff017b82 */ /* 0x000ff00000000800 */
[----:B------:R-:W0:Y:S02]  /*0010*/  LDC R0, c[0x0][0x3b0] ;  /* 0x0000ec00ff007b82 */ /* 0x000e240000000800 */
[----:B0-----:R-:W-:-:S13]  /*0020*/  ISETP.GE.AND P0, PT, R0, 0x1, PT ;  /* 0x000000010000780c */ /* 0x001fda0003f06270 */
[----:B------:R-:W-:Y:S05]  /*0030*/  @!P0 EXIT ;  /* 0x000000000000894d */ /* 0x000fea0003800000 */
[----:B------:R-:W0:Y:S01]  /*0040*/  LDC R8, c[0x0][0x3b4] ;  /* 0x0000ed00ff087b82 */ /* 0x000e220000000800 */
[----:B------:R-:W1:Y:S07]  /*0050*/  S2R R3, SR_TID.X ;  /* 0x0000000000037919 */ /* 0x000e6e0000002100 */
[----:B------:R-:W2:Y:S08]  /*0060*/  LDC.64 R4, c[0x0][0x390] ;  /* 0x0000e400ff047b82 */ /* 0x000eb00000000a00 */
[----:B------:R-:W3:Y:S01]  /*0070*/  S2UR UR4, SR_CTAID.X ;  /* 0x00000000000479c3 */ /* 0x000ee20000002500 */
[----:B0-----:R-:W-:-:S13]  /*0080*/  ISETP.GE.AND P0, PT, R8, 0x1, PT ;  /* 0x000000010800780c */ /* 0x001fda0003f06270 */
[----:B-123--:R-:W-:Y:S05]  /*0090*/  @!P0 EXIT ;  /* 0x000000000000894d */ /* 0x00efea0003800000 */
[----:B------:R-:W0:Y:S01]  /*00a0*/  LDCU UR5, c[0x0][0x39c] ;  /* 0x00007380ff0577ac */ /* 0x000e220008000800 */
[----:B------:R-:W-:Y:S01]  /*00b0*/  IMAD R3, R4, UR4, R3 ;  /* 0x0000000404037c24 */ /* 0x000fe2000f8e0203 */
[----:B------:R-:W1:Y:S03]  /*00c0*/  LDCU.64 UR12, c[0x0][0x358] ;  /* 0x00006b00ff0c77ac */ /* 0x000e660008000a00 */
[----:B------:R-:W-:Y:S01]  /*00d0*/  IMAD R0, R3, R5, RZ ;  /* 0x0000000503007224 */ /* 0x000fe200078e02ff */
[----:B0-----:R-:W-:-:S09]  /*00e0*/  UISETP.GE.AND UP0, UPT, UR5, 0x1, UPT ;  /* 0x000000010500788c */ /* 0x001fd2000bf06270 */
[----:B-1----:R-:W-:Y:S05]  /*00f0*/  BRA.U !UP0, `(.L_x_319) ;  /* 0x0000001108507547 */ /* 0x002fea000b800000 */
[----:B------:R-:W0:Y:S02]  /*0100*/  LDC R6, c[0x0][0x3a0] ;  /* 0x0000e800ff067b82 */ /* 0x000e240000000800 */
[----:B0-----:R-:W-:-:S13]  /*0110*/  ISETP.GE.AND P0, PT, R6, 0x1, PT ;  /* 0x000000010600780c */ /* 0x001fda0003f06270 */
[----:B------:R-:W-:Y:S05]  /*0120*/  @!P0 BRA `(.L_x_320) ;  /* 0x0000000800bc8947 */ /* 0x000fea0003800000 */
[----:B------:R-:W0:Y:S01]  /*0130*/  LDCU.64 UR4, c[0x0][0x388] ;  /* 0x00007100ff0477ac */ /* 0x000e220008000a00 */
[C---:B------:R-:W-:Y:S02]  /*0140*/  LOP3.LUT R2, R6.reuse, 0x7ffffff0, RZ, 0xc0, !PT ;  /* 0x7ffffff006027812 */ /* 0x040fe400078ec0ff */
[C---:B------:R-:W-:Y:S01]  /*0150*/  LOP3.LUT R25, R6.reuse, 0xf, RZ, 0xc0, !PT ;  /* 0x0000000f06197812 */ /* 0x040fe200078ec0ff */
[----:B------:R-:W1:Y:S01]  /*0160*/  LDCU UR6, c[0x0][0x398] ;  /* 0x00007300ff0677ac */ /* 0x000e620008000800 */
[C---:B------:R-:W-:Y:S01]  /*0170*/  LOP3.LUT R26, R6.reuse, 0x7, RZ, 0xc0, !PT ;  /* 0x00000007061a7812 */ /* 0x040fe200078ec0ff */
[----:B------:R-:W-:Y:S01]  /*0180*/  IMAD.MOV R7, RZ, RZ, -R2 ;  /* 0x000000ffff077224 */ /* 0x000fe200078e0a02 */
[----:B------:R-:W-:Y:S01]  /*0190*/  LOP3.LUT R6, R6, 0x3, RZ, 0xc0, !PT ;  /* 0x0000000306067812 */ /* 0x000fe200078ec0ff */
[----:B0-----:R-:W-:-:S03]  /*01a0*/  UIADD3 UR7, UP0, UPT, UR4, 0x20, URZ ;  /* 0x0000002004077890 */ /* 0x001fc6000ff1e0ff */
[----:B------:R-:W-:Y:S01]  /*01b0*/  UMOV UR4, URZ ;  /* 0x000000ff00047c82 */ /* 0x000fe20008000000 */
[----:B-1----:R-:W-:Y:S01]  /*01c0*/  IMAD R0, R0, UR6, RZ ;  /* 0x0000000600007c24 */ /* 0x002fe2000f8e02ff */
[----:B------:R-:W-:-:S12]  /*01d0*/  UIADD3.X UR8, UPT, UPT, URZ, UR5, URZ, UP0, !UPT ;  /* 0x00000005ff087290 */ /* 0x000fd800087fe4ff */
.L_x_328:
[----:B0-----:R-:W0:Y:S02]  /*01e0*/  LDCU UR5, c[0x0][0x3a4] ;  /* 0x00007480ff0577ac */ /* 0x001e240008000800 */
[----:B0-----:R-:W-:-:S03]  /*01f0*/  UIMAD UR9, UR4, UR5, URZ ;  /* 0x00000005040972a4 */ /* 0x001fc6000f8e02ff */
[----:B------:R-:W-:-:S09]  /*0200*/  UMOV UR5, URZ ;  /* 0x000000ff00057c82 */ /* 0x000fd20008000000 */
.L_x_327:
[----:B0-----:R-:W0:Y:S08]  /*0210*/  LDC R5, c[0x0][0x398] ;  /* 0x0000e600ff057b82 */ /* 0x001e300000000800 */
[----:B------:R-:W1:Y:S08]  /*0220*/  LDC R9, c[0x0][0x3a4] ;  /* 0x0000e900ff097b82 */ /* 0x000e700000000800 */
[----:B------:R-:W2:Y:S01]  /*0230*/  LDC.64 R10, c[0x0][0x388] ;  /* 0x0000e200ff0a7b82 */ /* 0x000ea20000000a00 */
[----:B0-----:R-:W-:-:S04]  /*0240*/  IMAD R4, R5, UR9, R0 ;  /* 0x0000000905047c24 */ /* 0x001fc8000f8e0200 */
[----:B-1----:R-:W-:-:S04]  /*0250*/  IMAD R5, R9, UR5, R4 ;  /* 0x0000000509057c24 */ /* 0x002fc8000f8e0204 */
[----:B--2---:R-:W-:-:S06]  /*0260*/  IMAD.WIDE R10, R5, 0x4, R10 ;  /* 0x00000004050a7825 */ /* 0x004fcc00078e020a */
[----:B------:R0:W5:Y:S01]  /*0270*/  LDG.E R10, desc[UR12][R10.64] ;  /* 0x0000000c0a0a7981 */ /* 0x000162000c1e1900 */
[----:B------:R-:W-:Y:S01]  /*0280*/  IMAD R9, R9, UR5, R0 ;  /* 0x0000000509097c24 */ /* 0x000fe2000f8e0200 */
[----:B------:R-:W-:-:S06]  /*0290*/  UMOV UR6, URZ ;  /* 0x000000ff00067c82 */ /* 0x000fcc0008000000 */
.L_x_326:
[----:B------:R-:W1:Y:S01]  /*02a0*/  LDCU UR11, c[0x0][0x3a0] ;  /* 0x00007400ff0b77ac */ /* 0x000e620008000800 */
[----:B------:R-:W2:Y:S01]  /*02b0*/  LDC.64 R4, c[0x0][0x398] ;  /* 0x0000e600ff047b82 */ /* 0x000ea20000000a00 */
[----:B0-----:R-:W-:Y:S01]  /*02c0*/  IMAD.MOV.U32 R11, RZ, RZ, RZ ;  /* 0x000000ffff0b7224 */ /* 0x001fe200078e00ff */
[----:B------:R-:W-:Y:S02]  /*02d0*/  UIADD3 UR10, UPT, UPT, UR9, UR6, URZ ;  /* 0x00000006090a7290 */ /* 0x000fe4000fffe0ff */
[----:B------:R-:W-:Y:S02]  /*02e0*/  UIADD3 UR6, UPT, UPT, UR6, 0x1, URZ ;  /* 0x0000000106067890 */ /* 0x000fe4000fffe0ff */
[----:B-1----:R-:W-:-:S04]  /*02f0*/  UISETP.GE.U32.AND UP0, UPT, UR11, 0x10, UPT ;  /* 0x000000100b00788c */ /* 0x002fc8000bf06070 */
[----:B--2---:R-:W-:Y:S01]  /*0300*/  ISETP.NE.AND P0, PT, R5, UR6, PT ;  /* 0x0000000605007c0c */ /* 0x004fe2000bf05270 */
[----:B------:R-:W-:-:S04]  /*0310*/  IMAD R8, R4, UR10, R9 ;  /* 0x0000000a04087c24 */ /* 0x000fc8000f8e0209 */
[----:B------:R-:W-:Y:S08]  /*0320*/  BRA.U !UP0, `(.L_x_321) ;  /* 0x0000000108e87547 */ /* 0x000ff0000b800000 */
[----:B------:R-:W-:Y:S01]  /*0330*/  IMAD.MOV.U32 R12, RZ, RZ, R8 ;  /* 0x000000ffff0c7224 */ /* 0x000fe200078e0008 */
[----:B------:R-:W-:-:S07]  /*0340*/  MOV R11, R7 ;  /* 0x00000007000b7202 */ /* 0x000fce0000000f00 */
.L_x_322:
[----:B------:R-:W-:Y:S02]  /*0350*/  IMAD.U32 R4, RZ, RZ, UR7 ;  /* 0x00000007ff047e24 */ /* 0x000fe4000f8e00ff */
[----:B------:R-:W-:Y:S02]  /*0360*/  IMAD.U32 R5, RZ, RZ, UR8 ;  /* 0x00000008ff057e24 */ /* 0x000fe4000f8e00ff */
[----:B------:R-:W-:-:S05]  /*0370*/  IMAD.WIDE R4, R12, 0x4, R4 ;  /* 0x000000040c047825 */ /* 0x000fca00078e0204 */
[----:B------:R-:W2:Y:S04]  /*0380*/  LDG.E R23, desc[UR12][R4.64+-0x20] ;  /* 0xffffe00c04177981 */ /* 0x000ea8000c1e1900 */
[----:B------:R-:W3:Y:S04]  /*0390*/  LDG.E R24, desc[UR12][R4.64+-0x1c] ;  /* 0xffffe40c04187981 */ /* 0x000ee8000c1e1900 */
[----:B------:R-:W4:Y:S04]  /*03a0*/  LDG.E R22, desc[UR12][R4.64+-0x18] ;  /* 0xffffe80c04167981 */ /* 0x000f28000c1e1900 */
        /* <DEDUP_REMOVED lines=8> */
[----:B------:R-:W4:Y:S01]  /*0430*/  LDG.E R14, desc[UR12][R4.64+0xc] ;  /* 0x00000c0c040e7981 */ /* 0x000f22000c1e1900 */
[----:B--2--5:R-:W-:-:S04]  /*0440*/  FSETP.GT.AND P1, PT, R23, R10, PT ;  /* 0x0000000a1700720b */ /* 0x024fc80003f24000 */
[----:B------:R-:W-:Y:S02]  /*0450*/  FSEL R23, R23, R10, P1 ;  /* 0x0000000a17177208 */ /* 0x000fe40000800000 */
[----:B------:R-:W2:Y:S02]  /*0460*/  LDG.E R10, desc[UR12][R4.64+0x10] ;  /* 0x0000100c040a7981 */ /* 0x000ea4000c1e1900 */
[----:B---3--:R-:W-:-:S04]  /*0470*/  FSETP.GT.AND P1, PT, R24, R23, PT ;  /* 0x000000171800720b */ /* 0x008fc80003f24000 */
[----:B------:R-:W-:Y:S02]  /*0480*/  FSEL R27, R24, R23, P1 ;  /* 0x00000017181b7208 */ /* 0x000fe40000800000 */
[----:B------:R-:W3:Y:S02]  /*0490*/  LDG.E R23, desc[UR12][R4.64+0x14] ;  /* 0x0000140c04177981 */ /* 0x000ee4000c1e1900 */
[CC--:B----4-:R-:W-:Y:S02]  /*04a0*/  FSETP.GT.AND P1, PT, R22.reuse, R27.reuse, PT ;  /* 0x0000001b1600720b */ /* 0x0d0fe40003f24000 */
[----:B------:R-:W4:Y:S02]  /*04b0*/  LDG.E R24, desc[UR12][R4.64+0x1c] ;  /* 0x00001c0c04187981 */ /* 0x000f24000c1e1900 */
[----:B------:R-:W-:Y:S02]  /*04c0*/  FSEL R28, R22, R27, P1 ;  /* 0x0000001b161c7208 */ /* 0x000fe40000800000 */
[----:B------:R-:W4:Y:S02]  /*04d0*/  LDG.E R22, desc[UR12][R4.64+0x18] ;  /* 0x0000180c04167981 */ /* 0x000f24000c1e1900 */
[----:B------:R-:W-:-:S04]  /*04e0*/  FSETP.GT.AND P1, PT, R13, R28, PT ;  /* 0x0000001c0d00720b */ /* 0x000fc80003f24000 */
[----:B------:R-:W-:-:S04]  /*04f0*/  FSEL R28, R13, R28, P1 ;  /* 0x0000001c0d1c7208 */ /* 0x000fc80000800000 */
        /* <DEDUP_REMOVED lines=15> */
[----:B------:R-:W-:Y:S01]  /*05f0*/  FSEL R15, R14, R15, P1 ;  /* 0x0000000f0e0f7208 */ /* 0x000fe20000800000 */
[----:B------:R-:W-:-:S05]  /*0600*/  VIADD R11, R11, 0x10 ;  /* 0x000000100b0b7836 */ /* 0x000fca0000000000 */
[----:B------:R-:W-:Y:S02]  /*0610*/  ISETP.NE.AND P2, PT, R11, RZ, PT ;  /* 0x000000ff0b00720c */ /* 0x000fe40003f45270 */
[----:B------:R-:W-:Y:S02]  /*0620*/  IADD3 R12, PT, PT, R12, 0x10, RZ ;  /* 0x000000100c0c7810 */ /* 0x000fe40007ffe0ff */
[----:B--2---:R-:W-:-:S04]  /*0630*/  FSETP.GT.AND P1, PT, R10, R15, PT ;  /* 0x0000000f0a00720b */ /* 0x004fc80003f24000 */
[----:B------:R-:W-:-:S04]  /*0640*/  FSEL R10, R10, R15, P1 ;  /* 0x0000000f0a0a7208 */ /* 0x000fc80000800000 */
[----:B---3--:R-:W-:-:S04]  /*0650*/  FSETP.GT.AND P1, PT, R23, R10, PT ;  /* 0x0000000a1700720b */ /* 0x008fc80003f24000 */
[----:B------:R-:W-:-:S04]  /*0660*/  FSEL R23, R23, R10, P1 ;  /* 0x0000000a17177208 */ /* 0x000fc80000800000 */
[----:B----4-:R-:W-:-:S04]  /*0670*/  FSETP.GT.AND P1, PT, R22, R23, PT ;  /* 0x000000171600720b */ /* 0x010fc80003f24000 */
[----:B------:R-:W-:-:S04]  /*0680*/  FSEL R23, R22, R23, P1 ;  /* 0x0000001716177208 */ /* 0x000fc80000800000 */
[----:B------:R-:W-:-:S04]  /*0690*/  FSETP.GT.AND P1, PT, R24, R23, PT ;  /* 0x000000171800720b */ /* 0x000fc80003f24000 */
[----:B------:R-:W-:Y:S01]  /*06a0*/  FSEL R10, R24, R23, P1 ;  /* 0x00000017180a7208 */ /* 0x000fe20000800000 */
[----:B------:R-:W-:Y:S08]  /*06b0*/  @P2 BRA `(.L_x_322) ;  /* 0xfffffffc00242947 */ /* 0x000ff0000383ffff */
[----:B------:R-:W-:-:S07]  /*06c0*/  IMAD.MOV.U32 R11, RZ, RZ, R2 ;  /* 0x000000ffff0b7224 */ /* 0x000fce00078e0002 */
.L_x_321:
[----:B------:R-:W-:-:S13]  /*06d0*/  ISETP.NE.AND P1, PT, R25, RZ, PT ;  /* 0x000000ff1900720c */ /* 0x000fda0003f25270 */
[----:B------:R-:W-:Y:S05]  /*06e0*/  @!P1 BRA `(.L_x_323) ;  /* 0x0000000400149947 */ /* 0x000fea0003800000 */
[----:B------:R-:W-:Y:S01]  /*06f0*/  VIADD R4, R25, 0xffffffff ;  /* 0xffffffff19047836 */ /* 0x000fe20000000000 */
[----:B------:R-:W-:-:S04]  /*0700*/  ISETP.NE.AND P1, PT, R26, RZ, PT ;  /* 0x000000ff1a00720c */ /* 0x000fc80003f25270 */
[----:B------:R-:W-:-:S13]  /*0710*/  ISETP.GE.U32.AND P2, PT, R4, 0x7, PT ;  /* 0x000000070400780c */ /* 0x000fda0003f46070 */
[----:B------:R-:W-:Y:S05]  /*0720*/  @!P2 BRA `(.L_x_324) ;  /* 0x000000000070a947 */ /* 0x000fea0003800000 */
[----:B------:R-:W0:Y:S01]  /*0730*/  LDC.64 R4, c[0x0][0x388] ;  /* 0x0000e200ff047b82 */ /* 0x000e220000000a00 */
[----:B------:R-:W-:-:S05]  /*0740*/  IADD3 R13, PT, PT, R8, R11, RZ ;  /* 0x0000000b080d7210 */ /* 0x000fca0007ffe0ff */
[----:B0-----:R-:W-:-:S05]  /*0750*/  IMAD.WIDE R4, R13, 0x4, R4 ;  /* 0x000000040d047825 */ /* 0x001fca00078e0204 */
[----:B------:R-:W2:Y:S04]  /*0760*/  LDG.E R13, desc[UR12][R4.64] ;  /* 0x0000000c040d7981 */ /* 0x000ea8000c1e1900 */
[----:B------:R-:W3:Y:S04]  /*0770*/  LDG.E R15, desc[UR12][R4.64+0x4] ;  /* 0x0000040c040f7981 */ /* 0x000ee8000c1e1900 */
[----:B------:R-:W4:Y:S04]  /*0780*/  LDG.E R17, desc[UR12][R4.64+0x8] ;  /* 0x0000080c04117981 */ /* 0x000f28000c1e1900 */
[----:B------:R-:W4:Y:S04]  /*0790*/  LDG.E R19, desc[UR12][R4.64+0xc] ;  /* 0x00000c0c04137981 */ /* 0x000f28000c1e1900 */
[----:B------:R-:W4:Y:S04]  /*07a0*/  LDG.E R21, desc[UR12][R4.64+0x10] ;  /* 0x0000100c04157981 */ /* 0x000f28000c1e1900 */
[----:B------:R-:W4:Y:S04]  /*07b0*/  LDG.E R23, desc[UR12][R4.64+0x14] ;  /* 0x0000140c04177981 */ /* 0x000f28000c1e1900 */
[----:B------:R-:W4:Y:S04]  /*07c0*/  LDG.E R27, desc[UR12][R4.64+0x18] ;  /* 0x0000180c041b7981 */ /* 0x000f28000c1e1900 */
[----:B------:R-:W4:Y:S01]  /*07d0*/  LDG.E R29, desc[UR12][R4.64+0x1c] ;  /* 0x00001c0c041d7981 */ /* 0x000f22000c1e1900 */
[----:B------:R-:W-:Y:S01]  /*07e0*/  VIADD R11, R11, 0x8 ;  /* 0x000000080b0b7836 */ /* 0x000fe20000000000 */
[----:B--2--5:R-:W-:-:S04]  /*07f0*/  FSETP.GT.AND P2, PT, R13, R10, PT ;  /* 0x0000000a0d00720b */ /* 0x024fc80003f44000 */
[----:B------:R-:W-:-:S04]  /*0800*/  FSEL R10, R13, R10, P2 ;  /* 0x0000000a0d0a7208 */ /* 0x000fc80001000000 */
[----:B---3--:R-:W-:-:S04]  /*0810*/  FSETP.GT.AND P2, PT, R15, R10, PT ;  /* 0x0000000a0f00720b */ /* 0x008fc80003f44000 */
[----:B------:R-:W-:-:S04]  /*0820*/  FSEL R10, R15, R10, P2 ;  /* 0x0000000a0f0a7208 */ /* 0x000fc80001000000 */
[----:B----4-:R-:W-:-:S04]  /*0830*/  FSETP.GT.AND P2, PT, R17, R10, PT ;  /* 0x0000000a1100720b */ /* 0x010fc80003f44000 */
        /* <DEDUP_REMOVED lines=10> */
[----:B------:R-:W-:-:S09]  /*08e0*/  FSEL R10, R29, R10, P2 ;  /* 0x0000000a1d0a7208 */ /* 0x000fd20001000000 */
.L_x_324:
        /* <DEDUP_REMOVED lines=20> */
[----:B------:R-:W-:-:S09]  /*0a30*/  FSEL R10, R19, R10, P2 ;  /* 0x0000000a130a7208 */ /* 0x000fd20001000000 */
.L_x_325:
[----:B------:R-:W-:Y:S05]  /*0a40*/  @!P1 BRA `(.L_x_323) ;  /* 0x00000000003c9947 */ /* 0x000fea0003800000 */
[----:B------:R-:W0:Y:S01]  /*0a50*/  LDC.64 R4, c[0x0][0x388] ;  /* 0x0000e200ff047b82 */ /* 0x000e220000000a00 */
[----:B------:R-:W-:-:S04]  /*0a60*/  IMAD.IADD R11, R8, 0x1, R11 ;  /* 0x00000001080b7824 */ /* 0x000fc800078e020b */
[----:B0-----:R-:W-:-:S05]  /*0a70*/  IMAD.WIDE R4, R11, 0x4, R4 ;  /* 0x000000040b047825 */ /* 0x001fca00078e0204 */
[----:B------:R-:W2:Y:S01]  /*0a80*/  LDG.E R11, desc[UR12][R4.64] ;  /* 0x0000000c040b7981 */ /* 0x000ea2000c1e1900 */
[----:B------:R-:W-:Y:S02]  /*0a90*/  ISETP.NE.AND P2, PT, R6, 0x1, PT ;  /* 0x000000010600780c */ /* 0x000fe40003f45270 */
[----:B--2--5:R-:W-:-:S04]  /*0aa0*/  FSETP.GT.AND P1, PT, R11, R10, PT ;  /* 0x0000000a0b00720b */ /* 0x024fc80003f24000 */
[----:B------:R-:W-:-:S07]  /*0ab0*/  FSEL R10, R11, R10, P1 ;  /* 0x0000000a0b0a7208 */ /* 0x000fce0000800000 */
[----:B------:R-:W-:Y:S05]  /*0ac0*/  @!P2 BRA `(.L_x_323) ;  /* 0x00000000001ca947 */ /* 0x000fea0003800000 */
[----:B------:R-:W-:Y:S01]  /*0ad0*/  ISETP.NE.AND P2, PT, R6, 0x2, PT ;  /* 0x000000020600780c */ /* 0x000fe20003f45270 */
[----:B------:R-:W2:-:S12]  /*0ae0*/  LDG.E R11, desc[UR12][R4.64+0x4] ;  /* 0x0000040c040b7981 */ /* 0x000e98000c1e1900 */
[----:B------:R-:W3:Y:S01]  /*0af0*/  @P2 LDG.E R13, desc[UR12][R4.64+0x8] ;  /* 0x0000080c040d2981 */ /* 0x000ee2000c1e1900 */
[----:B--2---:R-:W-:-:S04]  /*0b00*/  FSETP.GT.AND P1, PT, R11, R10, PT ;  /* 0x0000000a0b00720b */ /* 0x004fc80003f24000 */
[----:B------:R-:W-:-:S04]  /*0b10*/  FSEL R10, R11, R10, P1 ;  /* 0x0000000a0b0a7208 */ /* 0x000fc80000800000 */
[----:B---3--:R-:W-:-:S04]  /*0b20*/  @P2 FSETP.GT.AND P1, PT, R13, R10, PT ;  /* 0x0000000a0d00220b */ /* 0x008fc80003f24000 */
[----:B------:R-:W-:-:S09]  /*0b30*/  @P2 FSEL R10, R13, R10, P1 ;  /* 0x0000000a0d0a2208 */ /* 0x000fd20000800000 */
.L_x_323:
[----:B------:R-:W-:Y:S05]  /*0b40*/  @P0 BRA `(.L_x_326) ;  /* 0xfffffff400d40947 */ /* 0x000fea000383ffff */
[----:B------:R-:W0:Y:S08]  /*0b50*/  LDC.64 R12, c[0x0][0x3b0] ;  /* 0x0000ec00ff0c7b82 */ /* 0x000e300000000a00 */
[----:B------:R-:W1:Y:S01]  /*0b60*/  LDC.64 R4, c[0x0][0x3a8] ;  /* 0x0000ea00ff047b82 */ /* 0x000e620000000a00 */
[----:B0-----:R-:W-:-:S04]  /*0b70*/  IMAD R8, R3, R12, UR4 ;  /* 0x0000000403087e24 */ /* 0x001fc8000f8e020c */
[----:B------:R-:W-:Y:S01]  /*0b80*/  IMAD R9, R8, R13, UR5 ;  /* 0x0000000508097e24 */ /* 0x000fe2000f8e020d */
[----:B------:R-:W-:-:S03]  /*0b90*/  UIADD3 UR5, UPT, UPT, UR5, 0x1, URZ ;  /* 0x0000000105057890 */ /* 0x000fc6000fffe0ff */
[----:B-1----:R-:W-:-:S03]  /*0ba0*/  IMAD.WIDE R4, R9, 0x4, R4 ;  /* 0x0000000409047825 */ /* 0x002fc600078e0204 */
[----:B------:R-:W-:Y:S02]  /*0bb0*/  ISETP.NE.AND P0, PT, R13, UR5, PT ;  /* 0x000000050d007c0c */ /* 0x000fe4000bf05270 */
[----:B-----5:R0:W-:Y:S11]  /*0bc0*/  STG.E desc[UR12][R4.64], R10 ;  /* 0x0000000a04007986 */ /* 0x0201f6000c10190c */
[----:B------:R-:W-:Y:S05]  /*0bd0*/  @P0 BRA `(.L_x_327) ;  /* 0xfffffff4008c0947 */ /* 0x000fea000383ffff */
[----:B------:R-:W-:-:S06]  /*0be0*/  UIADD3 UR4, UPT, UPT, UR4, 0x1, URZ ;  /* 0x0000000104047890 */ /* 0x000fcc000fffe0ff */
[----:B------:R-:W-:-:S13]  /*0bf0*/  ISETP.NE.AND P0, PT, R12, UR4, PT ;  /* 0x000000040c007c0c */ /* 0x000fda000bf05270 */
[----:B------:R-:W-:Y:S05]  /*0c00*/  @!P0 EXIT ;  /* 0x000000000000894d */ /* 0x000fea0003800000 */
[----:B------:R-:W-:Y:S05]  /*0c10*/  BRA `(.L_x_328) ;  /* 0xfffffff400707947 */ /* 0x000fea000383ffff */
.L_x_320:
[C---:B------:R-:W-:Y:S01]  /*0c20*/  LOP3.LUT R20, R8.reuse, 0x7, RZ, 0xc0, !PT ;  /* 0x0000000708147812 */ /* 0x040fe200078ec0ff */
[----:B------:R-:W-:Y:S01]  /*0c30*/  UMOV UR4, URZ ;  /* 0x000000ff00047c82 */ /* 0x000fe20008000000 */
[----:B------:R-:W-:Y:S02]  /*0c40*/  LOP3.LUT R21, R8, 0x3, RZ, 0xc0, !PT ;  /* 0x0000000308157812 */ /* 0x000fe400078ec0ff */
[----:B------:R-:W-:-:S04]  /*0c50*/  IADD3 R2, PT, PT, R20, -0x1, RZ ;  /* 0xffffffff14027810 */ /* 0x000fc80007ffe0ff */
[----:B------:R-:W-:Y:S02]  /*0c60*/  ISETP.GE.U32.AND P0, PT, R2, 0x3, PT ;  /* 0x000000030200780c */ /* 0x000fe40003f06070 */
[----:B------:R-:W-:-:S11]  /*0c70*/  LOP3.LUT R2, R8, 0x7ffffff8, RZ, 0xc0, !PT ;  /* 0x7ffffff808027812 */ /* 0x000fd600078ec0ff */
.L_x_333:
[----:B0-----:R-:W0:Y:S01]  /*0c80*/  LDC.64 R4, c[0x0][0x3b0] ;  /* 0x0000ec00ff047b82 */ /* 0x001e220000000a00 */
[----:B-1----:R-:W1:Y:S01]  /*0c90*/  LDCU UR5, c[0x0][0x398] ;  /* 0x00007300ff0577ac */ /* 0x002e620008000800 */
[----:B------:R-:W-:-:S06]  /*0ca0*/  IMAD.MOV.U32 R9, RZ, RZ, RZ ;  /* 0x000000ffff097224 */ /* 0x000fcc00078e00ff */
[----:B------:R-:W2:Y:S01]  /*0cb0*/  LDC R7, c[0x0][0x3a4] ;  /* 0x0000e900ff077b82 */ /* 0x000ea20000000800 */
[----:B0-----:R-:W-:Y:S01]  /*0cc0*/  ISETP.GE.U32.AND P1, PT, R5, 0x8, PT ;  /* 0x000000080500780c */ /* 0x001fe20003f26070 */
[----:B------:R-:W-:Y:S02]  /*0cd0*/  IMAD R6, R3, R4, UR4 ;  /* 0x0000000403067e24 */ /* 0x000fe4000f8e0204 */
[----:B--2---:R-:W-:-:S04]  /*0ce0*/  IMAD R8, R7, UR4, R0 ;  /* 0x0000000407087c24 */ /* 0x004fc8000f8e0200 */
[----:B-1----:R-:W-:-:S06]  /*0cf0*/  IMAD R8, R8, UR5, RZ ;  /* 0x0000000508087c24 */ /* 0x002fcc000f8e02ff */
[----:B------:R-:W-:Y:S05]  /*0d00*/  @!P1 BRA `(.L_x_329) ;  /* 0x0000000000889947 */ /* 0x000fea0003800000 */
[----:B------:R-:W-:-:S05]  /*0d10*/  UMOV UR5, URZ ;  /* 0x000000ff00057c82 */ /* 0x000fca0008000000 */
.L_x_330:
[----:B------:R-:W0:Y:S01]  /*0d20*/  LDC.64 R12, c[0x0][0x388] ;  /* 0x0000e200ff0c7b82 */ /* 0x000e220000000a00 */
[----:B--2---:R-:W-:-:S07]  /*0d30*/  IMAD R9, R7, UR5, R8 ;  /* 0x0000000507097c24 */ /* 0x004fce000f8e0208 */
[----:B------:R-:W1:Y:S01]  /*0d40*/  LDC.64 R10, c[0x0][0x3a8] ;  /* 0x0000ea00ff0a7b82 */ /* 0x000e620000000a00 */
[----:B0-----:R-:W-:-:S05]  /*0d50*/  IMAD.WIDE R12, R9, 0x4, R12 ;  /* 0x00000004090c7825 */ /* 0x001fca00078e020c */
[----:B------:R-:W2:Y:S01]  /*0d60*/  LDG.E R9, desc[UR12][R12.64] ;  /* 0x0000000c0c097981 */ /* 0x000ea2000c1e1900 */
[----:B------:R-:W-:-:S04]  /*0d70*/  IMAD R15, R6, R5, UR5 ;  /* 0x00000005060f7e24 */ /* 0x000fc8000f8e0205 */
[----:B-1----:R-:W-:-:S04]  /*0d80*/  IMAD.WIDE R10, R15, 0x4, R10 ;  /* 0x000000040f0a7825 */ /* 0x002fc800078e020a */
[C---:B------:R-:W-:Y:S01]  /*0d90*/  IMAD.WIDE R14, R7.reuse, 0x4, R12 ;  /* 0x00000004070e7825 */ /* 0x040fe200078e020c */
[----:B--2---:R0:W-:Y:S04]  /*0da0*/  STG.E desc[UR12][R10.64], R9 ;  /* 0x000000090a007986 */ /* 0x0041e8000c10190c */
[----:B------:R-:W2:Y:S01]  /*0db0*/  LDG.E R25, desc[UR12][R14.64] ;  /* 0x0000000c0e197981 */ /* 0x000ea2000c1e1900 */
[----:B------:R-:W-:-:S03]  /*0dc0*/  IMAD.WIDE R16, R7, 0x4, R14 ;  /* 0x0000000407107825 */ /* 0x000fc600078e020e */
[----:B--2---:R1:W-:Y:S04]  /*0dd0*/  STG.E desc[UR12][R10.64+0x4], R25 ;  /* 0x000004190a007986 */ /* 0x0043e8000c10190c */
[----:B------:R-:W2:Y:S01]  /*0de0*/  LDG.E R27, desc[UR12][R16.64] ;  /* 0x0000000c101b7981 */ /* 0x000ea2000c1e1900 */
[----:B------:R-:W-:-:S03]  /*0df0*/  IMAD.WIDE R18, R7, 0x4, R16 ;  /* 0x0000000407127825 */ /* 0x000fc600078e0210 */
[----:B--2---:R2:W-:Y:S04]  /*0e00*/  STG.E desc[UR12][R10.64+0x8], R27 ;  /* 0x0000081b0a007986 */ /* 0x0045e8000c10190c */
[----:B------:R-:W3:Y:S01]  /*0e10*/  LDG.E R29, desc[UR12][R18.64] ;  /* 0x0000000c121d7981 */ /* 0x000ee2000c1e1900 */
[----:B------:R-:W-:-:S03]  /*0e20*/  IMAD.WIDE R12, R7, 0x4, R18 ;  /* 0x00000004070c7825 */ /* 0x000fc600078e0212 */
[----:B---3--:R2:W-:Y:S04]  /*0e30*/  STG.E desc[UR12][R10.64+0xc], R29 ;  /* 0x00000c1d0a007986 */ /* 0x0085e8000c10190c */
[----:B------:R-:W3:Y:S01]  /*0e40*/  LDG.E R24, desc[UR12][R12.64] ;  /* 0x0000000c0c187981 */ /* 0x000ee2000c1e1900 */
[----:B------:R-:W-:-:S03]  /*0e50*/  IMAD.WIDE R22, R7, 0x4, R12 ;  /* 0x0000000407167825 */ /* 0x000fc600078e020c */
[----:B---3--:R2:W-:Y:S04]  /*0e60*/  STG.E desc[UR12][R10.64+0x10], R24 ;  /* 0x000010180a007986 */ /* 0x0085e8000c10190c */
[----:B0-----:R-:W3:Y:S01]  /*0e70*/  LDG.E R9, desc[UR12][R22.64] ;  /* 0x0000000c16097981 */ /* 0x001ee2000c1e1900 */
[----:B------:R-:W-:-:S03]  /*0e80*/  IMAD.WIDE R14, R7, 0x4, R22 ;  /* 0x00000004070e7825 */ /* 0x000fc600078e0216 */
[----:B---3--:R2:W-:Y:S04]  /*0e90*/  STG.E desc[UR12][R10.64+0x14], R9 ;  /* 0x000014090a007986 */ /* 0x0085e8000c10190c */
[----:B-1----:R-:W3:Y:S01]  /*0ea0*/  LDG.E R25, desc[UR12][R14.64] ;  /* 0x0000000c0e197981 */ /* 0x002ee2000c1e1900 */
[----:B------:R-:W-:Y:S01]  /*0eb0*/  IMAD.WIDE R16, R7, 0x4, R14 ;  /* 0x0000000407107825 */ /* 0x000fe200078e020e */
[----:B------:R-:W-:-:S06]  /*0ec0*/  UIADD3 UR5, UPT, UPT, UR5, 0x8, URZ ;  /* 0x0000000805057890 */ /* 0x000fcc000fffe0ff */
[----:B------:R-:W-:Y:S01]  /*0ed0*/  ISETP.NE.AND P1, PT, R2, UR5, PT ;  /* 0x0000000502007c0c */ /* 0x000fe2000bf25270 */
[----:B---3--:R2:W-:Y:S04]  /*0ee0*/  STG.E desc[UR12][R10.64+0x18], R25 ;  /* 0x000018190a007986 */ /* 0x0085e8000c10190c */
[----:B------:R-:W3:Y:S04]  /*0ef0*/  LDG.E R17, desc[UR12][R16.64] ;  /* 0x0000000c10117981 */ /* 0x000ee8000c1e1900 */
[----:B---3--:R2:W-:Y:S04]  /*0f00*/  STG.E desc[UR12][R10.64+0x1c], R17 ;  /* 0x00001c110a007986 */ /* 0x0085e8000c10190c */
[----:B------:R-:W-:Y:S05]  /*0f10*/  @P1 BRA `(.L_x_330) ;  /* 0xfffffffc00801947 */ /* 0x000fea000383ffff */
[----:B--2---:R-:W-:-:S07]  /*0f20*/  IMAD.MOV.U32 R9, RZ, RZ, R2 ;  /* 0x000000ffff097224 */ /* 0x004fce00078e0002 */
.L_x_329:
[----:B------:R-:W-:-:S13]  /*0f30*/  ISETP.NE.AND P1, PT, R20, RZ, PT ;  /* 0x000000ff1400720c */ /* 0x000fda0003f25270 */
[----:B------:R-:W-:Y:S05]  /*0f40*/  @!P1 BRA `(.L_x_331) ;  /* 0x0000000000ac9947 */ /* 0x000fea0003800000 */
[----:B------:R-:W-:Y:S01]  /*0f50*/  ISETP.NE.AND P1, PT, R21, RZ, PT ;  /* 0x000000ff1500720c */ /* 0x000fe20003f25270 */
[----:B------:R-:W-:-:S12]  /*0f60*/  @!P0 BRA `(.L_x_332) ;  /* 0x0000000000488947 */ /* 0x000fd80003800000 */
[----:B------:R-:W0:Y:S01]  /*0f70*/  LDC.64 R12, c[0x0][0x388] ;  /* 0x0000e200ff0c7b82 */ /* 0x000e220000000a00 */
[----:B------:R-:W-:-:S04]  /*0f80*/  IMAD R11, R9, R7, R8 ;  /* 0x00000007090b7224 */ /* 0x000fc800078e0208 */
[----:B0-----:R-:W-:-:S03]  /*0f90*/  IMAD.WIDE R12, R11, 0x4, R12 ;  /* 0x000000040b0c7825 */ /* 0x001fc600078e020c */
[----:B------:R-:W0:Y:S02]  /*0fa0*/  LDC.64 R10, c[0x0][0x3a8] ;  /* 0x0000ea00ff0a7b82 */ /* 0x000e240000000a00 */
[----:B------:R-:W2:Y:S01]  /*0fb0*/  LDG.E R23, desc[UR12][R12.64] ;  /* 0x0000000c0c177981 */ /* 0x000ea2000c1e1900 */
[----:B------:R-:W-:-:S04]  /*0fc0*/  IMAD R15, R6, R5, R9 ;  /* 0x00000005060f7224 */ /* 0x000fc800078e0209 */
[----:B0-----:R-:W-:-:S04]  /*0fd0*/  IMAD.WIDE R10, R15, 0x4, R10 ;  /* 0x000000040f0a7825 */ /* 0x001fc800078e020a */
        /* <DEDUP_REMOVED lines=8> */
[----:B------:R-:W2:Y:S01]  /*1060*/  LDG.E R19, desc[UR12][R18.64] ;  /* 0x0000000c12137981 */ /* 0x000ea2000c1e1900 */
[----:B------:R-:W-:-:S03]  /*1070*/  IADD3 R9, PT, PT, R9, 0x4, RZ ;  /* 0x0000000409097810 */ /* 0x000fc60007ffe0ff */
[----:B--2---:R0:W-:Y:S04]  /*1080*/  STG.E desc[UR12][R10.64+0xc], R19 ;  /* 0x00000c130a007986 */ /* 0x0041e8000c10190c */
.L_x_332:
[----:B------:R-:W-:Y:S05]  /*1090*/  @!P1 BRA `(.L_x_331) ;  /* 0x0000000000589947 */ /* 0x000fea0003800000 */
[----:B------:R-:W-:-:S13]  /*10a0*/  ISETP.NE.AND P1, PT, R21, 0x1, PT ;  /* 0x000000011500780c */ /* 0x000fda0003f25270 */
[----:B------:R-:W1:Y:S01]  /*10b0*/  @P1 LDC.64 R12, c[0x0][0x388] ;  /* 0x0000e200ff0c1b82 */ /* 0x000e620000000a00 */
[----:B0-----:R-:W-:-:S04]  /*10c0*/  @P1 IMAD R11, R9, R7, R8 ;  /* 0x00000007090b1224 */ /* 0x001fc800078e0208 */
[----:B-1----:R-:W-:-:S03]  /*10d0*/  @P1 IMAD.WIDE R12, R11, 0x4, R12 ;  /* 0x000000040b0c1825 */ /* 0x002fc600078e020c */
[----:B------:R-:W0:Y:S02]  /*10e0*/  @P1 LDC.64 R10, c[0x0][0x3a8] ;  /* 0x0000ea00ff0a1b82 */ /* 0x000e240000000a00 */
[----:B------:R-:W2:Y:S01]  /*10f0*/  @P1 LDG.E R19, desc[UR12][R12.64] ;  /* 0x0000000c0c131981 */ /* 0x000ea2000c1e1900 */
[----:B------:R-:W-:-:S04]  /*1100*/  @P1 IMAD R15, R6, R5, R9 ;  /* 0x00000005060f1224 */ /* 0x000fc800078e0209 */
[----:B0-----:R-:W-:-:S04]  /*1110*/  @P1 IMAD.WIDE R10, R15, 0x4, R10 ;  /* 0x000000040f0a1825 */ /* 0x001fc800078e020a */
[----:B------:R-:W-:Y:S01]  /*1120*/  @P1 IMAD.WIDE R14, R7, 0x4, R12 ;  /* 0x00000004070e1825 */ /* 0x000fe200078e020c */
[----:B------:R-:W-:-:S13]  /*1130*/  LOP3.LUT P2, RZ, R5, 0x1, RZ, 0xc0, !PT ;  /* 0x0000000105ff7812 */ /* 0x000fda000784c0ff */
[----:B------:R-:W0:Y:S01]  /*1140*/  @P2 LDC.64 R16, c[0x0][0x388] ;  /* 0x0000e200ff102b82 */ /* 0x000e220000000a00 */
[----:B--2---:R1:W-:Y:S04]  /*1150*/  @P1 STG.E desc[UR12][R10.64], R19 ;  /* 0x000000130a001986 */ /* 0x0043e8000c10190c */
[----:B------:R-:W2:Y:S01]  /*1160*/  @P1 LDG.E R15, desc[UR12][R14.64] ;  /* 0x0000000c0e0f1981 */ /* 0x000ea2000c1e1900 */
[----:B------:R-:W-:-:S04]  /*1170*/  @P1 VIADD R9, R9, 0x2 ;  /* 0x0000000209091836 */ /* 0x000fc80000000000 */
[----:B------:R-:W-:-:S04]  /*1180*/  @P2 IMAD R7, R9, R7, R8 ;  /* 0x0000000709072224 */ /* 0x000fc800078e0208 */
[----:B0-----:R-:W-:Y:S02]  /*1190*/  @P2 IMAD.WIDE R12, R7, 0x4, R16 ;  /* 0x00000004070c2825 */ /* 0x001fe400078e0210 */
[----:B------:R-:W0:Y:S01]  /*11a0*/  @P2 LDC.64 R16, c[0x0][0x3a8] ;  /* 0x0000ea00ff102b82 */ /* 0x000e220000000a00 */
[----:B--2---:R1:W-:Y:S04]  /*11b0*/  @P1 STG.E desc[UR12][R10.64+0x4], R15 ;  /* 0x0000040f0a001986 */ /* 0x0043e8000c10190c */
[----:B------:R-:W2:Y:S01]  /*11c0*/  @P2 LDG.E R13, desc[UR12][R12.64] ;  /* 0x0000000c0c0d2981 */ /* 0x000ea2000c1e1900 */
[----:B------:R-:W-:-:S04]  /*11d0*/  @P2 IMAD R7, R6, R5, R9 ;  /* 0x0000000506072224 */ /* 0x000fc800078e0209 */
[----:B0-----:R-:W-:-:S05]  /*11e0*/  @P2 IMAD.WIDE R6, R7, 0x4, R16 ;  /* 0x0000000407062825 */ /* 0x001fca00078e0210 */
[----:B--2---:R1:W-:Y:S02]  /*11f0*/  @P2 STG.E desc[UR12][R6.64], R13 ;  /* 0x0000000d06002986 */ /* 0x0043e4000c10190c */
.L_x_331:
[----:B------:R-:W-:-:S06]  /*1200*/  UIADD3 UR4, UPT, UPT, UR4, 0x1, URZ ;  /* 0x0000000104047890 */ /* 0x000fcc000fffe0ff */
[----:B------:R-:W-:-:S13]  /*1210*/  ISETP.NE.AND P1, PT, R4, UR4, PT ;  /* 0x0000000404007c0c */ /* 0x000fda000bf25270 */
[----:B------:R-:W-:Y:S05]  /*1220*/  @!P1 EXIT ;  /* 0x000000000000994d */ /* 0x000fea0003800000 */
[----:B------:R-:W-:Y:S05]  /*1230*/  BRA `(.L_x_333) ;  /* 0xfffffff800907947 */ /* 0x000fea000383ffff */
.L_x_319:
[C---:B------:R-:W-:Y:S01]  /*1240*/  LOP3.LUT R18, R8.reuse, 0xf, RZ, 0xc0, !PT ;  /* 0x0000000f08127812 */ /* 0x040fe200078ec0ff */
[----:B------:R-:W-:Y:S01]  /*1250*/  UMOV UR4, URZ ;  /* 0x000000ff00047c82 */ /* 0x000fe20008000000 */
[----:B------:R-:W-:-:S03]  /*1260*/  LOP3.LUT R19, R8, 0x7, RZ, 0xc0, !PT ;  /* 0x0000000708137812 */ /* 0x000fc600078ec0ff */
[----:B------:R-:W-:Y:S01]  /*1270*/  VIADD R2, R18, 0xffffffff ;  /* 0xffffffff12027836 */ /* 0x000fe20000000000 */
[----:B------:R-:W-:-:S04]  /*1280*/  IADD3 R4, PT, PT, R19, -0x1, RZ ;  /* 0xffffffff13047810 */ /* 0x000fc80007ffe0ff */
[----:B------:R-:W-:Y:S02]  /*1290*/  ISETP.GE.U32.AND P0, PT, R2, 0x7, PT ;  /* 0x000000070200780c */ /* 0x000fe40003f06070 */
[----:B------:R-:W-:Y:S02]  /*12a0*/  LOP3.LUT R2, R8, 0x7ffffff0, RZ, 0xc0, !PT ;  /* 0x7ffffff008027812 */ /* 0x000fe400078ec0ff */
[----:B------:R-:W-:Y:S02]  /*12b0*/  ISETP.GE.U32.AND P1, PT, R4, 0x3, PT ;  /* 0x000000030400780c */ /* 0x000fe40003f26070 */
[----:B------:R-:W-:-:S11]  /*12c0*/  LOP3.LUT R8, R8, 0x3, RZ, 0xc0, !PT ;  /* 0x0000000308087812 */ /* 0x000fd600078ec0ff */
.L_x_339:
[----:B0---4-:R-:W0:Y:S01]  /*12d0*/  LDC.64 R4, c[0x0][0x3b0] ;  /* 0x0000ec00ff047b82 */ /* 0x011e220000000a00 */
[----:B-1----:R-:W1:Y:S01]  /*12e0*/  LDCU UR5, c[0x0][0x398] ;  /* 0x00007300ff0577ac */ /* 0x002e620008000800 */
[----:B---3--:R-:W-:-:S06]  /*12f0*/  IMAD.MOV.U32 R11, RZ, RZ, RZ ;  /* 0x000000ffff0b7224 */ /* 0x008fcc00078e00ff */
[----:B--2---:R-:W2:Y:S01]  /*1300*/  LDC R9, c[0x0][0x3a4] ;  /* 0x0000e900ff097b82 */ /* 0x004ea20000000800 */
[----:B0-----:R-:W-:Y:S01]  /*1310*/  ISETP.GE.U32.AND P3, PT, R5, 0x10, PT ;  /* 0x000000100500780c */ /* 0x001fe20003f66070 */
[----:B------:R-:W-:Y:S02]  /*1320*/  IMAD R10, R3, R4, UR4 ;  /* 0x00000004030a7e24 */ /* 0x000fe4000f8e0204 */
[----:B--2---:R-:W-:Y:S01]  /*1330*/  IMAD R6, R9, UR4, R0 ;  /* 0x0000000409067c24 */ /* 0x004fe2000f8e0200 */
[----:B------:R-:W-:-:S06]  /*1340*/  UIADD3 UR4, UPT, UPT, UR4, 0x1, URZ ;  /* 0x0000000104047890 */ /* 0x000fcc000fffe0ff */
[----:B------:R-:W-:Y:S01]  /*1350*/  ISETP.NE.AND P2, PT, R4, UR4, PT ;  /* 0x0000000404007c0c */ /* 0x000fe2000bf45270 */
[----:B-1----:R-:W-:Y:S02]  /*1360*/  IMAD R4, R6, UR5, RZ ;  /* 0x0000000506047c24 */ /* 0x002fe4000f8e02ff */
[----:B------:R-:W-:Y:S10]  /*1370*/  @!P3 BRA `(.L_x_334) ;  /* 0x0000000000e8b947 */ /* 0x000ff40003800000 */
[----:B------:R-:W-:-:S05]  /*1380*/  UMOV UR5, URZ ;  /* 0x000000ff00057c82 */ /* 0x000fca0008000000 */
.L_x_335:
[----:B0-----:R-:W0:Y:S01]  /*1390*/  LDC.64 R12, c[0x0][0x388] ;  /* 0x0000e200ff0c7b82 */ /* 0x001e220000000a00 */
[----:B------:R-:W-:-:S04]  /*13a0*/  IMAD R7, R9, UR5, R4 ;  /* 0x0000000509077c24 */ /* 0x000fc8000f8e0204 */
[----:B0-----:R-:W-:-:S03]  /*13b0*/  IMAD.WIDE R12, R7, 0x4, R12 ;  /* 0x00000004070c7825 */ /* 0x001fc600078e020c */
[----:B------:R-:W0:Y:S02]  /*13c0*/  LDC.64 R6, c[0x0][0x3a8] ;  /* 0x0000ea00ff067b82 */ /* 0x000e240000000a00 */
[----:B------:R-:W2:Y:S01]  /*13d0*/  LDG.E R11, desc[UR12][R12.64] ;  /* 0x0000000c0c0b7981 */ /* 0x000ea2000c1e1900 */
[----:B------:R-:W-:-:S04]  /*13e0*/  IMAD R15, R10, R5, UR5 ;  /* 0x000000050a0f7e24 */ /* 0x000fc8000f8e0205 */
        /* <DEDUP_REMOVED lines=12> */
[----:B------:R-:W4:Y:S01]  /*14b0*/  LDG.E R24, desc[UR12][R12.64] ;  /* 0x0000000c0c187981 */ /* 0x000f22000c1e1900 */
[----:B------:R-:W-:-:S03]  /*14c0*/  IMAD.WIDE R22, R9, 0x4, R12 ;  /* 0x0000000409167825 */ /* 0x000fc600078e020c */
[----:B----4-:R4:W-:Y:S04]  /*14d0*/  STG.E desc[UR12][R6.64+0x10], R24 ;  /* 0x0000101806007986 */ /* 0x0109e8000c10190c */
[----:B0-----:R-:W5:Y:S01]  /*14e0*/  LDG.E R11, desc[UR12][R22.64] ;  /* 0x0000000c160b7981 */ /* 0x001f62000c1e1900 */
[----:B------:R-:W-:-:S03]  /*14f0*/  IMAD.WIDE R14, R9, 0x4, R22 ;  /* 0x00000004090e7825 */ /* 0x000fc600078e0216 */
[----:B-----5:R0:W-:Y:S04]  /*1500*/  STG.E desc[UR12][R6.64+0x14], R11 ;  /* 0x0000140b06007986 */ /* 0x0201e8000c10190c */
[----:B-1----:R-:W5:Y:S01]  /*1510*/  LDG.E R25, desc[UR12][R14.64] ;  /* 0x0000000c0e197981 */ /* 0x002f62000c1e1900 */
[----:B------:R-:W-:-:S03]  /*1520*/  IMAD.WIDE R16, R9, 0x4, R14 ;  /* 0x0000000409107825 */ /* 0x000fc600078e020e */
[----:B-----5:R1:W-:Y:S04]  /*1530*/  STG.E desc[UR12][R6.64+0x18], R25 ;  /* 0x0000181906007986 */ /* 0x0203e8000c10190c */
[----:B--2---:R-:W2:Y:S01]  /*1540*/  LDG.E R27, desc[UR12][R16.64] ;  /* 0x0000000c101b7981 */ /* 0x004ea2000c1e1900 */
[----:B------:R-:W-:-:S03]  /*1550*/  IMAD.WIDE R20, R9, 0x4, R16 ;  /* 0x0000000409147825 */ /* 0x000fc600078e0210 */
[----:B--2---:R2:W-:Y:S04]  /*1560*/  STG.E desc[UR12][R6.64+0x1c], R27 ;  /* 0x00001c1b06007986 */ /* 0x0045e8000c10190c */
[----:B---3--:R-:W3:Y:S01]  /*1570*/  LDG.E R29, desc[UR12][R20.64] ;  /* 0x0000000c141d7981 */ /* 0x008ee2000c1e1900 */
[----:B------:R-:W-:-:S03]  /*1580*/  IMAD.WIDE R12, R9, 0x4, R20 ;  /* 0x00000004090c7825 */ /* 0x000fc600078e0214 */
[----:B---3--:R3:W-:Y:S04]  /*1590*/  STG.E desc[UR12][R6.64+0x20], R29 ;  /* 0x0000201d06007986 */ /* 0x0087e8000c10190c */
[----:B----4-:R-:W4:Y:S01]  /*15a0*/  LDG.E R24, desc[UR12][R12.64] ;  /* 0x0000000c0c187981 */ /* 0x010f22000c1e1900 */
        /* <DEDUP_REMOVED lines=11> */
[----:B---3--:R-:W2:Y:S01]  /*1660*/  LDG.E R29, desc[UR12][R20.64] ;  /* 0x0000000c141d7981 */ /* 0x008ea2000c1e1900 */
[----:B------:R-:W-:-:S03]  /*1670*/  IMAD.WIDE R12, R9, 0x4, R20 ;  /* 0x00000004090c7825 */ /* 0x000fc600078e0214 */
[----:B--2---:R0:W-:Y:S04]  /*1680*/  STG.E desc[UR12][R6.64+0x34], R29 ;  /* 0x0000341d06007986 */ /* 0x0041e8000c10190c */
[----:B----4-:R-:W2:Y:S01]  /*1690*/  LDG.E R24, desc[UR12][R12.64] ;  /* 0x0000000c0c187981 */ /* 0x010ea2000c1e1900 */
[----:B------:R-:W-:Y:S01]  /*16a0*/  IMAD.WIDE R22, R9, 0x4, R12 ;  /* 0x0000000409167825 */ /* 0x000fe200078e020c */
[----:B------:R-:W-:-:S06]  /*16b0*/  UIADD3 UR5, UPT, UPT, UR5, 0x10, URZ ;  /* 0x0000001005057890 */ /* 0x000fcc000fffe0ff */
[----:B------:R-:W-:Y:S01]  /*16c0*/  ISETP.NE.AND P3, PT, R2, UR5, PT ;  /* 0x0000000502007c0c */ /* 0x000fe2000bf65270 */
[----:B--2---:R0:W-:Y:S04]  /*16d0*/  STG.E desc[UR12][R6.64+0x38], R24 ;  /* 0x0000381806007986 */ /* 0x0041e8000c10190c */
[----:B------:R-:W2:Y:S04]  /*16e0*/  LDG.E R23, desc[UR12][R22.64] ;  /* 0x0000000c16177981 */ /* 0x000ea8000c1e1900 */
[----:B--2---:R0:W-:Y:S04]  /*16f0*/  STG.E desc[UR12][R6.64+0x3c], R23 ;  /* 0x00003c1706007986 */ /* 0x0041e8000c10190c */
[----:B------:R-:W-:Y:S05]  /*1700*/  @P3 BRA `(.L_x_335) ;  /* 0xfffffffc00203947 */ /* 0x000fea000383ffff */
[----:B0-----:R-:W-:-:S07]  /*1710*/  IMAD.MOV.U32 R11, RZ, RZ, R2 ;  /* 0x000000ffff0b7224 */ /* 0x001fce00078e0002 */
.L_x_334:
        /* <DEDUP_REMOVED lines=23> */
[----:B0-----:R-:W-:-:S03]  /*1890*/  IMAD.WIDE R22, R9, 0x4, R12 ;  /* 0x0000000409167825 */ /* 0x001fc600078e020c */
[----:B---3--:R2:W-:Y:S04]  /*18a0*/  STG.E desc[UR12][R6.64+0x10], R24 ;  /* 0x0000101806007986 */ /* 0x0085e8000c10190c */
[----:B------:R-:W3:Y:S01]  /*18b0*/  LDG.E R26, desc[UR12][R22.64] ;  /* 0x0000000c161a7981 */ /* 0x000ee2000c1e1900 */
[----:B------:R-:W-:-:S03]  /*18c0*/  IMAD.WIDE R14, R9, 0x4, R22 ;  /* 0x00000004090e7825 */ /* 0x000fc600078e0216 */
[----:B---3--:R2:W-:Y:S04]  /*18d0*/  STG.E desc[UR12][R6.64+0x14], R26 ;  /* 0x0000141a06007986 */ /* 0x0085e8000c10190c */
[----:B-1----:R-:W3:Y:S01]  /*18e0*/  LDG.E R25, desc[UR12][R14.64] ;  /* 0x0000000c0e197981 */ /* 0x002ee2000c1e1900 */
[----:B------:R-:W-:-:S03]  /*18f0*/  IMAD.WIDE R16, R9, 0x4, R14 ;  /* 0x0000000409107825 */ /* 0x000fc600078e020e */
[----:B---3--:R2:W-:Y:S04]  /*1900*/  STG.E desc[UR12][R6.64+0x18], R25 ;  /* 0x0000181906007986 */ /* 0x0085e8000c10190c */
[----:B------:R-:W3:Y:S01]  /*1910*/  LDG.E R17, desc[UR12][R16.64] ;  /* 0x0000000c10117981 */ /* 0x000ee2000c1e1900 */
[----:B------:R-:W-:-:S03]  /*1920*/  IADD3 R11, PT, PT, R11, 0x8, RZ ;  /* 0x000000080b0b7810 */ /* 0x000fc60007ffe0ff */
[----:B---3--:R2:W-:Y:S04]  /*1930*/  STG.E desc[UR12][R6.64+0x1c], R17 ;  /* 0x00001c1106007986 */ /* 0x0085e8000c10190c */
.L_x_337:
[----:B------:R-:W-:Y:S05]  /*1940*/  @!P3 BRA `(.L_x_336) ;  /* 0x00000000009cb947 */ /* 0x000fea0003800000 */
[----:B------:R-:W-:Y:S01]  /*1950*/  ISETP.NE.AND P3, PT, R8, RZ, PT ;  /* 0x000000ff0800720c */ /* 0x000fe20003f65270 */
[----:B------:R-:W-:-:S12]  /*1960*/  @!P1 BRA `(.L_x_338) ;  /* 0x0000000000489947 */ /* 0x000fd80003800000 */
[----:B------:R-:W0:Y:S01]  /*1970*/  LDC.64 R12, c[0x0][0x388] ;  /* 0x0000e200ff0c7b82 */ /* 0x000e220000000a00 */
[----:B--2---:R-:W-:-:S04]  /*1980*/  IMAD R7, R11, R9, R4 ;  /* 0x000000090b077224 */ /* 0x004fc800078e0204 */
        /* <DEDUP_REMOVED lines=14> */
[----:B------:R-:W-:-:S03]  /*1a70*/  VIADD R11, R11, 0x4 ;  /* 0x000000040b0b7836 */ /* 0x000fc60000000000 */
[----:B--2---:R0:W-:Y:S04]  /*1a80*/  STG.E desc[UR12][R6.64+0xc], R21 ;  /* 0x00000c1506007986 */ /* 0x0041e8000c10190c */
.L_x_338:
[----:B------:R-:W-:Y:S05]  /*1a90*/  @!P3 BRA `(.L_x_336) ;  /* 0x000000000048b947 */ /* 0x000fea0003800000 */
[----:B0-2---:R-:W0:Y:S01]  /*1aa0*/  LDC.64 R6, c[0x0][0x388] ;  /* 0x0000e200ff067b82 */ /* 0x005e220000000a00 */
[----:B------:R-:W-:-:S04]  /*1ab0*/  IMAD R13, R11, R9, R4 ;  /* 0x000000090b0d7224 */ /* 0x000fc800078e0204 */
[----:B0-----:R-:W-:-:S03]  /*1ac0*/  IMAD.WIDE R6, R13, 0x4, R6 ;  /* 0x000000040d067825 */ /* 0x001fc600078e0206 */
[----:B------:R-:W0:Y:S02]  /*1ad0*/  LDC.64 R12, c[0x0][0x3a8] ;  /* 0x0000ea00ff0c7b82 */ /* 0x000e240000000a00 */
[----:B------:R-:W2:Y:S01]  /*1ae0*/  LDG.E R15, desc[UR12][R6.64] ;  /* 0x0000000c060f7981 */ /* 0x000ea2000c1e1900 */
[----:B------:R-:W-:Y:S01]  /*1af0*/  ISETP.NE.AND P3, PT, R8, 0x1, PT ;  /* 0x000000010800780c */ /* 0x000fe20003f65270 */
[----:B------:R-:W-:-:S04]  /*1b00*/  IMAD R11, R10, R5, R11 ;  /* 0x000000050a0b7224 */ /* 0x000fc800078e020b */
[----:B0-----:R-:W-:-:S05]  /*1b10*/  IMAD.WIDE R10, R11, 0x4, R12 ;  /* 0x000000040b0a7825 */ /* 0x001fca00078e020c */
[----:B--2---:R1:W-:Y:S03]  /*1b20*/  STG.E desc[UR12][R10.64], R15 ;  /* 0x0000000f0a007986 */ /* 0x0043e6000c10190c */
[----:B------:R-:W-:Y:S05]  /*1b30*/  @!P3 BRA `(.L_x_336) ;  /* 0x000000000020b947 */ /* 0x000fea0003800000 */
[----:B------:R-:W-:-:S05]  /*1b40*/  IMAD.WIDE R4, R9, 0x4, R6 ;  /* 0x0000000409047825 */ /* 0x000fca00078e0206 */
[----:B------:R-:W2:Y:S01]  /*1b50*/  LDG.E R7, desc[UR12][R4.64] ;  /* 0x0000000c04077981 */ /* 0x000ea2000c1e1900 */
[----:B------:R-:W-:-:S03]  /*1b60*/  ISETP.NE.AND P3, PT, R8, 0x2, PT ;  /* 0x000000020800780c */ /* 0x000fc60003f65270 */
[----:B--2---:R3:W-:Y:S10]  /*1b70*/  STG.E desc[UR12][R10.64+0x4], R7 ;  /* 0x000004070a007986 */ /* 0x0047f4000c10190c */
[----:B------:R-:W-:Y:S05]  /*1b80*/  @!P3 BRA `(.L_x_336) ;  /* 0x00000000000cb947 */ /* 0x000fea0003800000 */
[----:B------:R-:W-:-:S06]  /*1b90*/  IMAD.WIDE R4, R9, 0x4, R4 ;  /* 0x0000000409047825 */ /* 0x000fcc00078e0204 */
[----:B------:R-:W2:Y:S04]  /*1ba0*/  LDG.E R5, desc[UR12][R4.64] ;  /* 0x0000000c04057981 */ /* 0x000ea8000c1e1900 */
[----:B--2---:R4:W-:Y:S02]  /*1bb0*/  STG.E desc[UR12][R10.64+0x8], R5 ;  /* 0x000008050a007986 */ /* 0x0049e4000c10190c */
.L_x_336:
[----:B------:R-:W-:Y:S05]  /*1bc0*/  @P2 BRA `(.L_x_339) ;  /* 0xfffffff400c02947 */ /* 0x000fea000383ffff */
[----:B------:R-:W-:Y:S05]  /*1bd0*/  EXIT ;  /* 0x000000000000794d */ /* 0x000fea0003800000 */
.L_x_340:
        /* <DEDUP_REMOVED lines=10> */
.L_x_423:


//--------------------- .text._conv2d             --------------------------
	.section	.text._conv2d,"ax",@progbits
	.align	128
        .global         _conv2d
        .type           _conv2d,@function
        .size           _conv2d,(.L_x_424 - _conv2d)
        .other          _conv2d,@"STO_CUDA_ENTRY STV_DEFAULT"
_conv2d:
.text._conv2d:
[----:B------:R-:W-:Y:S08]  /*0000*/  LDC R1, c[0x0][0x37c] ;  /* 0x0000df00ff017b82 */ /* 0x000ff00000000800 */
[----:B------:R-:W0:Y:S02]  /*0010*/  LDC R0, c[0x0][0x3bc] ;  /* 0x0000ef00ff007b82 */ /* 0x000e240000000800 */
[----:B0-----:R-:W-:-:S13]  /*0020*/  ISETP.GE.AND P0, PT, R0, 0x1, PT ;  /* 0x000000010000780c */ /* 0x001fda0003f06270 */
[----:B------:R-:W-:Y:S05]  /*0030*/  @!P0 EXIT ;  /* 0x000000000000894d */ /* 0x000fea0003800000 */
[----:B------:R-:W0:Y:S01]  /*0040*/  LDC R6, c[0x0][0x3c0] ;  /* 0x0000f000ff067b82 */ /* 0x000e220000000800 */
[----:B------:R-:W1:Y:S01]  /*0050*/  S2R R3, SR_TID.X ;  /* 0x0000000000037919 */ /* 0x000e620000002100 */
[----:B0-----:R-:W-:-:S13]  /*0060*/  ISETP.GE.AND P0, PT, R6, 0x1, PT ;  /* 0x000000010600780c */ /* 0x001fda0003f06270 */
[----:B-1----:R-:W-:Y:S05]  /*0070*/  @!P0 EXIT ;  /* 0x000000000000894d */ /* 0x002fea0003800000 */
[----:B------:R-:W0:Y:S01]  /*0080*/  LDC R5, c[0x0][0x3b0] ;  /* 0x0000ec00ff057b82 */ /* 0x000e220000000800 */
[----:B------:R-:W1:Y:S07]  /*0090*/  LDCU.64 UR28, c[0x0][0x358] ;  /* 0x00006b00ff1c77ac */ /* 0x000e6e0008000a00 */
[----:B------:R-:W2:Y:S08]  /*00a0*/  S2UR UR9, SR_CTAID.X ;  /* 0x00000000000979c3 */ /* 0x000eb00000002500 */
[----:B------:R-:W2:Y:S08]  /*00b0*/  LDC R0, c[0x0][0x3b8] ;  /* 0x0000ee00ff007b82 */ /* 0x000eb00000000800 */
[----:B------:R-:W3:Y:S01]  /*00c0*/  LDC.64 R10, c[0x0][0x3a8] ;  /* 0x0000ea00ff0a7b82 */ /* 0x000ee20000000a00 */
[----:B0-----:R-:W-:Y:S01]  /*00d0*/  ISETP.GE.AND P0, PT, R5, 0x1, PT ;  /* 0x000000010500780c */ /* 0x001fe20003f06270 */
[----:B--2---:R-:W-:-:S02]  /*00e0*/  IMAD R0, R0, UR9, R3 ;  /* 0x0000000900007c24 */ /* 0x004fc4000f8e0203 */
[----:B---3--:R-:W-:-:S10]  /*00f0*/  IMAD.WIDE.U32 R10, R3, 0x4, R10 ;  /* 0x00000004030a7825 */ /* 0x008fd400078e000a */
[----:B-1----:R-:W-:Y:S05]  /*0100*/  @!P0 BRA `(.L_x_341) ;  /* 0x00000034001c8947 */ /* 0x002fea0003800000 */
[----:B------:R-:W0:Y:S02]  /*0110*/  LDCU UR6, c[0x0][0x3b4] ;  /* 0x00007680ff0677ac */ /* 0x000e240008000800 */
[----:B0-----:R-:W-:-:S09]  /*0120*/  UISETP.GE.AND UP0, UPT, UR6, 0x1, UPT ;  /* 0x000000010600788c */ /* 0x001fd2000bf06270 */
[----:B------:R-:W-:Y:S05]  /*0130*/  BRA.U !UP0, `(.L_x_342) ;  /* 0x0000002908f07547 */ /* 0x000fea000b800000 */
[----:B------:R-:W0:Y:S02]  /*0140*/  LDCU UR10, c[0x0][0x390] ;  /* 0x00007200ff0a77ac */ /* 0x000e240008000800 */
[----:B0-----:R-:W-:-:S09]  /*0150*/  UISETP.GE.AND UP0, UPT, UR10, 0x1, UPT ;  /* 0x000000010a00788c */ /* 0x001fd2000bf06270 */
[----:B------:R-:W-:Y:S05]  /*0160*/  BRA.U !UP0, `(.L_x_343) ;  /* 0x0000002108c47547 */ /* 0x000fea000b800000 */
[----:B------:R-:W0:Y:S01]  /*0170*/  LDCU.64 UR4, c[0x0][0x3a8] ;  /* 0x00007500ff0477ac */ /* 0x000e220008000a00 */
[----:B------:R-:W-:Y:S01]  /*0180*/  IMAD R2, R3, UR10, RZ ;  /* 0x0000000a03027c24 */ /* 0x000fe2000f8e02ff */
[----:B------:R-:W-:Y:S02]  /*0190*/  UIMAD UR9, UR9, UR10, URZ ;  /* 0x0000000a090972a4 */ /* 0x000fe4000f8e02ff */
[----:B0-----:R-:W-:-:S04]  /*01a0*/  UISETP.NE.U32.AND UP0, UPT, UR4, URZ, UPT ;  /* 0x000000ff0400728c */ /* 0x001fc8000bf05070 */
[----:B------:R-:W-:-:S09]  /*01b0*/  UISETP.NE.AND.EX UP0, UPT, UR5, URZ, UPT, UP0 ;  /* 0x000000ff0500728c */ /* 0x000fd2000bf05300 */
[----:B------:R-:W-:Y:S05]  /*01c0*/  BRA.U UP0, `(.L_x_344) ;  /* 0x0000001500287547 */ /* 0x000fea000b800000 */
[----:B------:R-:W0:Y:S01]  /*01d0*/  LDCU UR11, c[0x0][0x398] ;  /* 0x00007300ff0b77ac */ /* 0x000e220008000800 */
[-C--:B------:R-:W-:Y:S01]  /*01e0*/  IMAD R3, R3, R5.reuse, RZ ;  /* 0x0000000503037224 */ /* 0x080fe200078e02ff */
[C---:B------:R-:W-:Y:S01]  /*01f0*/  IADD3 R6, PT, PT, R2.reuse, 0x5, RZ ;  /* 0x0000000502067810 */ /* 0x040fe20007ffe0ff */
[C---:B------:R-:W-:Y:S01]  /*0200*/  IMAD R4, R2.reuse, R5, R5 ;  /* 0x0000000502047224 */ /* 0x040fe200078e0205 */
[----:B------:R-:W0:Y:S01]  /*0210*/  LDCU UR5, c[0x0][0x394] ;  /* 0x00007280ff0577ac */ /* 0x000e220008000800 */
[----:B------:R-:W-:Y:S01]  /*0220*/  IMAD R5, R5, UR6, RZ ;  /* 0x0000000605057c24 */ /* 0x000fe2000f8e02ff */
[C---:B------:R-:W-:Y:S01]  /*0230*/  IADD3 R7, PT, PT, R2.reuse, 0x6, RZ ;  /* 0x0000000602077810 */ /* 0x040fe20007ffe0ff */
[----:B------:R-:W-:Y:S01]  /*0240*/  ULOP3.LUT UR4, UR10, 0x7, URZ, 0xc0, !UPT ;  /* 0x000000070a047892 */ /* 0x000fe2000f8ec0ff */
[----:B------:R-:W-:Y:S01]  /*0250*/  IADD3 R8, PT, PT, R2, 0x7, RZ ;  /* 0x0000000702087810 */ /* 0x000fe20007ffe0ff */
[----:B------:R-:W-:Y:S02]  /*0260*/  ULOP3.LUT UR10, UR10, 0x7ffffff8, URZ, 0xc0, !UPT ;  /* 0x7ffffff80a0a7892 */ /* 0x000fe4000f8ec0ff */
[----:B------:R-:W-:-:S04]  /*0270*/  UIADD3 UR4, UPT, UPT, UR4, -0x1, URZ ;  /* 0xffffffff04047890 */ /* 0x000fc8000fffe0ff */
[----:B------:R-:W-:-:S03]  /*0280*/  UISETP.GE.U32.AND UP1, UPT, UR4, 0x3, UPT ;  /* 0x000000030400788c */ /* 0x000fc6000bf26070 */
[----:B------:R-:W-:Y:S01]  /*0290*/  UMOV UR4, URZ ;  /* 0x000000ff00047c82 */ /* 0x000fe20008000000 */
[----:B0-----:R-:W-:-:S12]  /*02a0*/  UIMAD UR11, UR11, UR5, URZ ;  /* 0x000000050b0b72a4 */ /* 0x001fd8000f8e02ff */
.L_x_354:
[----:B0-----:R-:W0:Y:S01]  /*02b0*/  LDCU UR12, c[0x0][0x3c4] ;  /* 0x00007880ff0c77ac */ /* 0x001e220008000800 */
[----:B------:R-:W-:Y:S01]  /*02c0*/  UMOV UR5, URZ ;  /* 0x000000ff00057c82 */ /* 0x000fe20008000000 */
[----:B0-----:R-:W-:-:S12]  /*02d0*/  UIMAD UR12, UR4, UR12, URZ ;  /* 0x0000000c040c72a4 */ /* 0x001fd8000f8e02ff */
.L_x_353:
[----:B0-----:R-:W0:Y:S01]  /*02e0*/  LDCU UR13, c[0x0][0x3c4] ;  /* 0x00007880ff0d77ac */ /* 0x001e220008000800 */
[----:B------:R-:W-:Y:S01]  /*02f0*/  HFMA2 R29, -RZ, RZ, 0, 0 ;  /* 0x00000000ff1d7431 */ /* 0x000fe200000001ff */
[----:B------:R-:W-:Y:S01]  /*0300*/  UMOV UR6, URZ ;  /* 0x000000ff00067c82 */ /* 0x000fe20008000000 */
[----:B0-----:R-:W-:-:S12]  /*0310*/  UIMAD UR13, UR5, UR13, URZ ;  /* 0x0000000d050d72a4 */ /* 0x001fd8000f8e02ff */
.L_x_352:
[----:B------:R-:W0:Y:S01]  /*0320*/  LDCU UR21, c[0x0][0x394] ;  /* 0x00007280ff1577ac */ /* 0x000e220008000800 */
[----:B------:R-:W-:-:S04]  /*0330*/  UIADD3 UR7, UPT, UPT, UR12, UR6, URZ ;  /* 0x000000060c077290 */ /* 0x000fc8000fffe0ff */
[----:B0-----:R-:W-:-:S04]  /*0340*/  UISETP.GE.AND UP0, UPT, UR7, UR21, UPT ;  /* 0x000000150700728c */ /* 0x001fc8000bf06270 */
[----:B------:R-:W-:-:S09]  /*0350*/  UISETP.GT.AND UP0, UPT, UR7, -0x1, !UP0 ;  /* 0xffffffff0700788c */ /* 0x000fd2000c704270 */
[----:B------:R-:W-:Y:S05]  /*0360*/  BRA.U !UP0, `(.L_x_345) ;  /* 0x00000011086c7547 */ /* 0x000fea000b800000 */
[----:B------:R-:W0:Y:S01]  /*0370*/  S2UR UR23, SR_CTAID.X ;  /* 0x00000000001779c3 */ /* 0x000e220000002500 */
[----:B------:R-:W1:Y:S01]  /*0380*/  LDCU UR24, c[0x0][0x3b0] ;  /* 0x00007600ff1877ac */ /* 0x000e620008000800 */
[C---:B------:R-:W-:Y:S02]  /*0390*/  IADD3 R9, PT, PT, R2.reuse, 0x4, RZ ;  /* 0x0000000402097810 */ /* 0x040fe40007ffe0ff */
[C---:B------:R-:W-:Y:S01]  /*03a0*/  IADD3 R11, PT, PT, R2.reuse, 0x2, RZ ;  /* 0x00000002020b7810 */ /* 0x040fe20007ffe0ff */
[----:B------:R-:W2:Y:S01]  /*03b0*/  LDCU UR22, c[0x0][0x398] ;  /* 0x00007300ff1677ac */ /* 0x000ea20008000800 */
[----:B------:R-:W-:Y:S01]  /*03c0*/  IADD3 R12, PT, PT, R2, 0x3, RZ ;  /* 0x00000003020c7810 */ /* 0x000fe20007ffe0ff */
[----:B------:R-:W3:Y:S01]  /*03d0*/  LDCU UR25, c[0x0][0x390] ;  /* 0x00007200ff1977ac */ /* 0x000ee20008000800 */
[----:B------:R-:W-:Y:S02]  /*03e0*/  UIADD3 UR8, UPT, UPT, UR9, 0x2, URZ ;  /* 0x0000000209087890 */ /* 0x000fe4000fffe0ff */
[----:B------:R-:W-:-:S02]  /*03f0*/  UIADD3 UR14, UPT, UPT, UR9, 0x3, URZ ;  /* 0x00000003090e7890 */ /* 0x000fc4000fffe0ff */
[----:B------:R-:W-:Y:S02]  /*0400*/  UIADD3 UR16, UPT, UPT, UR9, 0x4, URZ ;  /* 0x0000000409107890 */ /* 0x000fe4000fffe0ff */
[----:B------:R-:W-:Y:S01]  /*0410*/  UIADD3 UR18, UPT, UPT, UR9, 0x5, URZ ;  /* 0x0000000509127890 */ /* 0x000fe2000fffe0ff */
[----:B-1----:R-:W-:Y:S01]  /*0420*/  MOV R20, UR24 ;  /* 0x0000001800147c02 */ /* 0x002fe20008000f00 */
[----:B------:R-:W-:Y:S02]  /*0430*/  UIADD3 UR19, UPT, UPT, UR9, 0x6, URZ ;  /* 0x0000000609137890 */ /* 0x000fe4000fffe0ff */
[----:B------:R-:W-:Y:S02]  /*0440*/  UIADD3 UR20, UPT, UPT, UR9, 0x7, URZ ;  /* 0x0000000709147890 */ /* 0x000fe4000fffe0ff */
[----:B------:R-:W-:Y:S01]  /*0450*/  UIMAD UR7, UR9, UR21, UR21 ;  /* 0x00000015090772a4 */ /* 0x000fe2000f8e0215 */
[-C--:B------:R-:W-:Y:S01]  /*0460*/  IMAD R13, R7, R20.reuse, UR6 ;  /* 0x00000006070d7e24 */ /* 0x080fe2000f8e0214 */
[----:B------:R-:W-:Y:S01]  /*0470*/  UIMAD UR8, UR8, UR21, UR12 ;  /* 0x00000015080872a4 */ /* 0x000fe2000f8e020c */
[----:B---3--:R-:W-:Y:S01]  /*0480*/  MOV R10, UR25 ;  /* 0x00000019000a7c02 */ /* 0x008fe20008000f00 */
[----:B------:R-:W-:Y:S01]  /*0490*/  UIMAD UR15, UR14, UR21, UR12 ;  /* 0x000000150e0f72a4 */ /* 0x000fe2000f8e020c */
[----:B------:R-:W-:Y:S01]  /*04a0*/  IMAD R20, R8, R20, UR6 ;  /* 0x0000000608147e24 */ /* 0x000fe2000f8e0214 */
[----:B------:R-:W-:-:S02]  /*04b0*/  UIMAD UR17, UR16, UR21, UR12 ;  /* 0x00000015101172a4 */ /* 0x000fc4000f8e020c */
[----:B------:R-:W-:Y:S01]  /*04c0*/  UIMAD UR18, UR18, UR21, UR12 ;  /* 0x00000015121272a4 */ /* 0x000fe2000f8e020c */
[----:B------:R-:W-:Y:S01]  /*04d0*/  IMAD R21, R3, R10, UR6 ;  /* 0x0000000603157e24 */ /* 0x000fe2000f8e020a */
[----:B------:R-:W-:Y:S02]  /*04e0*/  UIMAD UR19, UR19, UR21, UR12 ;  /* 0x00000015131372a4 */ /* 0x000fe4000f8e020c */
[----:B------:R-:W-:Y:S02]  /*04f0*/  UIMAD UR20, UR20, UR21, UR12 ;  /* 0x00000015141472a4 */ /* 0x000fe4000f8e020c */
[----:B------:R-:W-:Y:S02]  /*0500*/  UIADD3 UR7, UPT, UPT, UR6, UR7, UR12 ;  /* 0x0000000706077290 */ /* 0x000fe4000fffe00c */
[----:B0-----:R-:W-:Y:S02]  /*0510*/  UIMAD UR21, UR23, UR21, URZ ;  /* 0x00000015171572a4 */ /* 0x001fe4000f8e02ff */
[----:B--2---:R-:W-:-:S02]  /*0520*/  UIMAD UR14, UR7, UR22, UR13 ;  /* 0x00000016070e72a4 */ /* 0x004fc4000f8e020d */
[----:B------:R-:W-:Y:S02]  /*0530*/  UIMAD UR21, UR21, UR25, UR12 ;  /* 0x00000019151572a4 */ /* 0x000fe4000f8e020c */
[----:B------:R-:W-:Y:S02]  /*0540*/  UIADD3 UR7, UPT, UPT, UR19, UR6, URZ ;  /* 0x0000000613077290 */ /* 0x000fe4000fffe0ff */
[----:B------:R-:W-:Y:S02]  /*0550*/  UIADD3 UR18, UPT, UPT, UR18, UR6, URZ ;  /* 0x0000000612127290 */ /* 0x000fe4000fffe0ff */
[----:B------:R-:W-:Y:S02]  /*0560*/  UIADD3 UR8, UPT, UPT, UR8, UR6, URZ ;  /* 0x0000000608087290 */ /* 0x000fe4000fffe0ff */
[----:B------:R-:W-:Y:S02]  /*0570*/  UIADD3 UR16, UPT, UPT, UR15, UR6, URZ ;  /* 0x000000060f107290 */ /* 0x000fe4000fffe0ff */
[----:B------:R-:W-:-:S02]  /*0580*/  UIADD3 UR17, UPT, UPT, UR17, UR6, URZ ;  /* 0x0000000611117290 */ /* 0x000fc4000fffe0ff */
[----:B------:R-:W-:Y:S02]  /*0590*/  UIADD3 UR20, UPT, UPT, UR20, UR6, URZ ;  /* 0x0000000614147290 */ /* 0x000fe4000fffe0ff */
[----:B------:R-:W-:Y:S02]  /*05a0*/  UIADD3 UR21, UPT, UPT, UR21, UR6, URZ ;  /* 0x0000000615157290 */ /* 0x000fe4000fffe0ff */
[----:B------:R-:W-:Y:S02]  /*05b0*/  UIMAD UR19, UR18, UR22, UR13 ;  /* 0x00000016121372a4 */ /* 0x000fe4000f8e020d */
[----:B------:R-:W-:Y:S02]  /*05c0*/  UIMAD UR18, UR7, UR22, UR13 ;  /* 0x00000016071272a4 */ /* 0x000fe4000f8e020d */
[----:B------:R-:W-:Y:S02]  /*05d0*/  UIMAD UR15, UR8, UR22, UR13 ;  /* 0x00000016080f72a4 */ /* 0x000fe4000f8e020d */
[----:B------:R-:W-:-:S02]  /*05e0*/  UIMAD UR16, UR16, UR22, UR13 ;  /* 0x00000016101072a4 */ /* 0x000fc4000f8e020d */
[----:B------:R-:W-:Y:S02]  /*05f0*/  UIMAD UR17, UR17, UR22, UR13 ;  /* 0x00000016111172a4 */ /* 0x000fe4000f8e020d */
[----:B------:R-:W-:Y:S02]  /*0600*/  UIMAD UR20, UR20, UR22, UR13 ;  /* 0x00000016141472a4 */ /* 0x000fe4000f8e020d */
[----:B------:R-:W-:Y:S01]  /*0610*/  UIMAD UR21, UR21, UR22, UR13 ;  /* 0x00000016151572a4 */ /* 0x000fe2000f8e020d */
[----:B------:R-:W-:-:S11]  /*0620*/  UMOV UR7, URZ ;  /* 0x000000ff00077c82 */ /* 0x000fd60008000000 */
.L_x_351:
[----:B------:R-:W0:Y:S01]  /*0630*/  LDCU UR22, c[0x0][0x398] ;  /* 0x00007300ff1677ac */ /* 0x000e220008000800 */
[----:B------:R-:W-:-:S04]  /*0640*/  UIADD3 UR8, UPT, UPT, UR13, UR7, URZ ;  /* 0x000000070d087290 */ /* 0x000fc8000fffe0ff */
[----:B0-----:R-:W-:-:S04]  /*0650*/  UISETP.GE.AND UP0, UPT, UR8, UR22, UPT ;  /* 0x000000160800728c */ /* 0x001fc8000bf06270 */
[----:B------:R-:W-:-:S09]  /*0660*/  UISETP.GT.AND UP0, UPT, UR8, -0x1, !UP0 ;  /* 0xffffffff0800788c */ /* 0x000fd2000c704270 */
[----:B------:R-:W-:Y:S05]  /*0670*/  BRA.U !UP0, `(.L_x_346) ;  /* 0x0000000d08987547 */ /* 0x000fea000b800000 */
[----:B------:R-:W0:Y:S02]  /*0680*/  LDCU UR8, c[0x0][0x390] ;  /* 0x00007200ff0877ac */ /* 0x000e240008000800 */
[----:B0-----:R-:W-:-:S03]  /*0690*/  UISETP.GE.U32.AND UP0, UPT, UR8, 0x8, UPT ;  /* 0x000000080800788c */ /* 0x001fc6000bf06070 */
[----:B------:R-:W-:-:S06]  /*06a0*/  UMOV UR8, URZ ;  /* 0x000000ff00087c82 */ /* 0x000fcc0008000000 */
[----:B------:R-:W-:Y:S05]  /*06b0*/  BRA.U !UP0, `(.L_x_347) ;  /* 0x0000000508a07547 */ /* 0x000fea000b800000 */
[----:B------:R-:W0:Y:S01]  /*06c0*/  LDCU UR24, c[0x0][0x3b0] ;  /* 0x00007600ff1877ac */ /* 0x000e220008000800 */
[----:B------:R-:W-:Y:S01]  /*06d0*/  IADD3 R10, PT, PT, R4, UR6, RZ ;  /* 0x00000006040a7c10 */ /* 0x000fe2000fffe0ff */
[----:B------:R-:W1:Y:S01]  /*06e0*/  LDCU UR35, c[0x0][0x3b4] ;  /* 0x00007680ff2377ac */ /* 0x000e620008000800 */
[----:B------:R-:W-:Y:S02]  /*06f0*/  UIADD3 UR34, UPT, UPT, -UR10, URZ, URZ ;  /* 0x000000ff0a227290 */ /* 0x000fe4000fffe1ff */
[----:B------:R-:W-:Y:S02]  /*0700*/  UIADD3 UR8, UPT, UPT, UR14, UR7, URZ ;  /* 0x000000070e087290 */ /* 0x000fe4000fffe0ff */
[----:B------:R-:W-:Y:S02]  /*0710*/  UIADD3 UR23, UPT, UPT, UR15, UR7, URZ ;  /* 0x000000070f177290 */ /* 0x000fe4000fffe0ff */
[----:B------:R-:W-:Y:S02]  /*0720*/  UIADD3 UR26, UPT, UPT, UR16, UR7, URZ ;  /* 0x00000007101a7290 */ /* 0x000fe4000fffe0ff */
[----:B------:R-:W-:Y:S01]  /*0730*/  UIADD3 UR27, UPT, UPT, UR17, UR7, URZ ;  /* 0x00000007111b7290 */ /* 0x000fe2000fffe0ff */
[----:B0-----:R-:W-:Y:S01]  /*0740*/  MOV R27, UR24 ;  /* 0x00000018001b7c02 */ /* 0x001fe20008000f00 */
[----:B------:R-:W-:-:S02]  /*0750*/  UIADD3 UR30, UPT, UPT, UR19, UR7, URZ ;  /* 0x00000007131e7290 */ /* 0x000fc4000fffe0ff */
[----:B------:R-:W-:Y:S01]  /*0760*/  UIADD3 UR31, UPT, UPT, UR18, UR7, URZ ;  /* 0x00000007121f7290 */ /* 0x000fe2000fffe0ff */
[----:B-1----:R-:W-:Y:S01]  /*0770*/  MOV R24, UR35 ;  /* 0x0000002300187c02 */ /* 0x002fe20008000f00 */
[-C--:B------:R-:W-:Y:S01]  /*0780*/  IMAD R25, R12, R27.reuse, UR6 ;  /* 0x000000060c197e24 */ /* 0x080fe2000f8e021b */
[----:B------:R-:W-:Y:S01]  /*0790*/  UIADD3 UR32, UPT, UPT, UR20, UR7, URZ ;  /* 0x0000000714207290 */ /* 0x000fe2000fffe0ff */
[-C--:B------:R-:W-:Y:S01]  /*07a0*/  IMAD R22, R11, R27.reuse, UR6 ;  /* 0x000000060b167e24 */ /* 0x080fe2000f8e021b */
[----:B------:R-:W-:Y:S01]  /*07b0*/  UIADD3 UR33, UPT, UPT, UR21, UR7, URZ ;  /* 0x0000000715217290 */ /* 0x000fe2000fffe0ff */
[-C--:B------:R-:W-:Y:S01]  /*07c0*/  IMAD R26, R9, R27.reuse, UR6 ;  /* 0x00000006091a7e24 */ /* 0x080fe2000f8e021b */
[----:B------:R-:W0:Y:S01]  /*07d0*/  LDCU.64 UR24, c[0x0][0x388] ;  /* 0x00007100ff1877ac */ /* 0x000e220008000a00 */
[----:B------:R-:W-:Y:S02]  /*07e0*/  IMAD R27, R6, R27, UR6 ;  /* 0x00000006061b7e24 */ /* 0x000fe4000f8e021b */
[----:B------:R-:W-:-:S02]  /*07f0*/  IMAD R10, R10, R24, UR7 ;  /* 0x000000070a0a7e24 */ /* 0x000fc4000f8e0218 */
[-C--:B------:R-:W-:Y:S02]  /*0800*/  IMAD R28, R13, R24.reuse, UR7 ;  /* 0x000000070d1c7e24 */ /* 0x080fe4000f8e0218 */
[-C--:B------:R-:W-:Y:S02]  /*0810*/  IMAD R23, R20, R24.reuse, UR7 ;  /* 0x0000000714177e24 */ /* 0x080fe4000f8e0218 */
[-C--:B------:R-:W-:Y:S02]  /*0820*/  IMAD R22, R22, R24.reuse, UR7 ;  /* 0x0000000716167e24 */ /* 0x080fe4000f8e0218 */
[-C--:B------:R-:W-:Y:S02]  /*0830*/  IMAD R25, R25, R24.reuse, UR7 ;  /* 0x0000000719197e24 */ /* 0x080fe4000f8e0218 */
[-C--:B------:R-:W-:Y:S02]  /*0840*/  IMAD R26, R26, R24.reuse, UR7 ;  /* 0x000000071a1a7e24 */ /* 0x080fe4000f8e0218 */
[----:B------:R-:W-:-:S02]  /*0850*/  IMAD R27, R27, R24, UR7 ;  /* 0x000000071b1b7e24 */ /* 0x000fc4000f8e0218 */
[----:B------:R-:W-:-:S07]  /*0860*/  IMAD R24, R21, R24, UR7 ;  /* 0x0000000715187e24 */ /* 0x000fce000f8e0218 */
.L_x_348:
[----:B0-----:R-:W-:-:S06]  /*0870*/  UIMAD.WIDE UR36, UR33, 0x4, UR24 ;  /* 0x00000004212478a5 */ /* 0x001fcc000f8e0218 */
[----:B------:R-:W-:Y:S02]  /*0880*/  MOV R14, UR36 ;  /* 0x00000024000e7c02 */ /* 0x000fe40008000f00 */
[----:B------:R-:W-:-:S05]  /*0890*/  MOV R15, UR37 ;  /* 0x00000025000f7c02 */ /* 0x000fca0008000f00 */
[----:B------:R0:W2:Y:S02]  /*08a0*/  LDG.E R16, desc[UR28][R14.64] ;  /* 0x0000001c0e107981 */ /* 0x0000a4000c1e1900 */
[----:B0-----:R-:W0:Y:S02]  /*08b0*/  LDC.64 R14, c[0x0][0x3a0] ;  /* 0x0000e800ff0e7b82 */ /* 0x001e240000000a00 */
[----:B0-----:R-:W-:-:S06]  /*08c0*/  IMAD.WIDE R18, R24, 0x4, R14 ;  /* 0x0000000418127825 */ /* 0x001fcc00078e020e */
[----:B------:R-:W2:Y:S01]  /*08d0*/  LDG.E R18, desc[UR28][R18.64] ;  /* 0x0000001c12127981 */ /* 0x000ea2000c1e1900 */
[----:B------:R-:W-:-:S06]  /*08e0*/  UIMAD.WIDE UR36, UR8, 0x4, UR24 ;  /* 0x00000004082478a5 */ /* 0x000fcc000f8e0218 */
[----:B------:R-:W-:Y:S01]  /*08f0*/  MOV R17, UR37 ;  /* 0x0000002500117c02 */ /* 0x000fe20008000f00 */
[----:B--2---:R-:W-:Y:S01]  /*0900*/  FFMA R29, R16, R18, R29 ;  /* 0x00000012101d7223 */ /* 0x004fe2000000001d */
[----:B------:R-:W-:-:S05]  /*0910*/  MOV R16, UR36 ;  /* 0x0000002400107c02 */ /* 0x000fca0008000f00 */
[----:B------:R0:W2:Y:S02]  /*0920*/  LDG.E R18, desc[UR28][R16.64] ;  /* 0x0000001c10127981 */ /* 0x0000a4000c1e1900 */
        /* <DEDUP_REMOVED lines=33> */
[----:B------:R-:W-:Y:S01]  /*0b40*/  MOV R18, UR36 ;  /* 0x0000002400127c02 */ /* 0x000fe20008000f00 */
[----:B------:R-:W-:-:S05]  /*0b50*/  IMAD.WIDE R16, R28, 0x4, R14 ;  /* 0x000000041c107825 */ /* 0x000fca00078e020e */
[----:B------:R-:W2:Y:S04]  /*0b60*/  LDG.E R18, desc[UR28][R18.64] ;  /* 0x0000001c12127981 */ /* 0x000ea8000c1e1900 */
[----:B------:R-:W2:Y:S01]  /*0b70*/  LDG.E R19, desc[UR28][R16.64] ;  /* 0x0000001c10137981 */ /* 0x000ea2000c1e1900 */
[----:B------:R-:W-:Y:S01]  /*0b80*/  UIMAD.WIDE UR36, UR32, 0x4, UR24 ;  /* 0x00000004202478a5 */ /* 0x000fe2000f8e0218 */
[----:B------:R-:W-:Y:S01]  /*0b90*/  IMAD.WIDE R14, R23, 0x4, R14 ;  /* 0x00000004170e7825 */ /* 0x000fe200078e020e */
[----:B------:R-:W-:-:S03]  /*0ba0*/  UIADD3 UR34, UPT, UPT, UR34, 0x8, URZ ;  /* 0x0000000822227890 */ /* 0x000fc6000fffe0ff */
[----:B--2---:R-:W-:Y:S02]  /*0bb0*/  FFMA R29, R18, R19, R29 ;  /* 0x00000013121d7223 */ /* 0x004fe4000000001d */
[----:B------:R0:W2:Y:S02]  /*0bc0*/  LDG.E R18, desc[UR28][R14.64] ;  /* 0x0000001c0e127981 */ /* 0x0000a4000c1e1900 */
[----:B0-----:R-:W-:Y:S02]  /*0bd0*/  MOV R14, UR36 ;  /* 0x00000024000e7c02 */ /* 0x001fe40008000f00 */
[----:B------:R-:W-:-:S05]  /*0be0*/  MOV R15, UR37 ;  /* 0x00000025000f7c02 */ /* 0x000fca0008000f00 */
[----:B------:R-:W2:Y:S01]  /*0bf0*/  LDG.E R14, desc[UR28][R14.64] ;  /* 0x0000001c0e0e7981 */ /* 0x000ea2000c1e1900 */
[----:B------:R-:W-:Y:S01]  /*0c00*/  UISETP.NE.AND UP0, UPT, UR34, URZ, UPT ;  /* 0x000000ff2200728c */ /* 0x000fe2000bf05270 */
[C---:B------:R-:W-:Y:S01]  /*0c10*/  LEA R10, R5.reuse, R10, 0x3 ;  /* 0x0000000a050a7211 */ /* 0x040fe200078e18ff */
[----:B------:R-:W-:Y:S01]  /*0c20*/  ULEA UR8, UR11, UR8, 0x3 ;  /* 0x000000080b087291 */ /* 0x000fe2000f8e18ff */
        /* <DEDUP_REMOVED lines=12> */
[----:B------:R-:W-:Y:S01]  /*0cf0*/  LEA R24, R5, R24, 0x3 ;  /* 0x0000001805187211 */ /* 0x000fe200078e18ff */
[----:B------:R-:W-:Y:S01]  /*0d00*/  ULEA UR33, UR11, UR33, 0x3 ;  /* 0x000000210b217291 */ /* 0x000fe2000f8e18ff */
[----:B--2---:R-:W-:Y:S01]  /*0d10*/  FFMA R29, R14, R18, R29 ;  /* 0x000000120e1d7223 */ /* 0x004fe2000000001d */
[----:B------:R-:W-:Y:S10]  /*0d20*/  BRA.U UP0, `(.L_x_348) ;  /* 0xfffffff900d07547 */ /* 0x000ff4000b83ffff */
[----:B------:R-:W-:-:S05]  /*0d30*/  UMOV UR8, UR10 ;  /* 0x0000000a00087c82 */ /* 0x000fca0008000000 */
.L_x_347:
[----:B------:R-:W0:Y:S02]  /*0d40*/  LDCU UR23, c[0x0][0x390] ;  /* 0x00007200ff1777ac */ /* 0x000e240008000800 */
[----:B0-----:R-:W-:-:S04]  /*0d50*/  ULOP3.LUT UR24, UR23, 0x7, URZ, 0xc0, !UPT ;  /* 0x0000000717187892 */ /* 0x001fc8000f8ec0ff */
[----:B------:R-:W-:-:S09]  /*0d60*/  UISETP.NE.AND UP0, UPT, UR24, URZ, UPT ;  /* 0x000000ff1800728c */ /* 0x000fd2000bf05270 */
[----:B------:R-:W-:Y:S05]  /*0d70*/  BRA.U !UP0, `(.L_x_346) ;  /* 0x0000000508d87547 */ /* 0x000fea000b800000 */
[----:B------:R-:W-:-:S04]  /*0d80*/  ULOP3.LUT UR34, UR23, 0x3, URZ, 0xc0, !UPT ;  /* 0x0000000317227892 */ /* 0x000fc8000f8ec0ff */
[----:B------:R-:W-:Y:S01]  /*0d90*/  UISETP.NE.AND UP0, UPT, UR34, URZ, UPT ;  /* 0x000000ff2200728c */ /* 0x000fe2000bf05270 */
[----:B------:R-:W-:Y:S10]  /*0da0*/  BRA.U !UP1, `(.L_x_349) ;  /* 0x0000000109dc7547 */ /* 0x000ff4000b800000 */
[----:B------:R-:W0:Y:S01]  /*0db0*/  LDCU.64 UR36, c[0x0][0x3b0] ;  /* 0x00007600ff2477ac */ /* 0x000e220008000a00 */
[----:B------:R-:W-:Y:S01]  /*0dc0*/  IADD3 R10, PT, PT, R2, UR8, RZ ;  /* 0x00000008020a7c10 */ /* 0x000fe2000fffe0ff */
[----:B------:R-:W1:Y:S01]  /*0dd0*/  LDCU UR32, c[0x0][0x394] ;  /* 0x00007280ff2077ac */ /* 0x000e620008000800 */
[----:B------:R-:W2:Y:S01]  /*0de0*/  LDCU.64 UR24, c[0x0][0x388] ;  /* 0x00007100ff1877ac */ /* 0x000ea20008000a00 */
[----:B------:R-:W-:Y:S02]  /*0df0*/  UIADD3 UR26, UPT, UPT, UR12, UR6, URZ ;  /* 0x000000060c1a7290 */ /* 0x000fe4000fffe0ff */
[----:B------:R-:W-:Y:S02]  /*0e00*/  UIADD3 UR23, UPT, UPT, UR9, UR8, URZ ;  /* 0x0000000809177290 */ /* 0x000fe4000fffe0ff */
[----:B------:R-:W-:Y:S01]  /*0e10*/  UIADD3 UR33, UPT, UPT, UR13, UR7, URZ ;  /* 0x000000070d217290 */ /* 0x000fe2000fffe0ff */
[----:B0-----:R-:W-:Y:S02]  /*0e20*/  MOV R15, UR36 ;  /* 0x00000024000f7c02 */ /* 0x001fe40008000f00 */
[----:B------:R-:W-:Y:S01]  /*0e30*/  MOV R16, UR37 ;  /* 0x0000002500107c02 */ /* 0x000fe20008000f00 */
[----:B-1----:R-:W-:-:S02]  /*0e40*/  UIMAD UR23, UR23, UR32, UR26 ;  /* 0x00000020171772a4 */ /* 0x002fc4000f8e021a */
[----:B------:R-:W-:Y:S02]  /*0e50*/  IMAD R10, R10, R15, UR6 ;  /* 0x000000060a0a7e24 */ /* 0x000fe4000f8e020f */
[----:B------:R-:W0:Y:S01]  /*0e60*/  LDC.64 R14, c[0x0][0x3a0] ;  /* 0x0000e800ff0e7b82 */ /* 0x000e220000000a00 */
[----:B------:R-:W-:Y:S01]  /*0e70*/  UIMAD UR26, UR23, UR22, UR33 ;  /* 0x00000016171a72a4 */ /* 0x000fe2000f8e0221 */
[CC--:B------:R-:W-:Y:S01]  /*0e80*/  IMAD R17, R10.reuse, R16.reuse, UR7 ;  /* 0x000000070a117e24 */ /* 0x0c0fe2000f8e0210 */
[----:B------:R-:W-:Y:S01]  /*0e90*/  IADD3 R19, PT, PT, R10, UR36, RZ ;  /* 0x000000240a137c10 */ /* 0x000fe2000fffe0ff */
[----:B------:R-:W-:Y:S02]  /*0ea0*/  UIADD3 UR23, UPT, UPT, UR23, UR32, URZ ;  /* 0x0000002017177290 */ /* 0x000fe4000fffe0ff */
[----:B--2---:R-:W-:Y:S01]  /*0eb0*/  UIMAD.WIDE UR26, UR26, 0x4, UR24 ;  /* 0x000000041a1a78a5 */ /* 0x004fe2000f8e0218 */
[C---:B------:R-:W-:Y:S01]  /*0ec0*/  IADD3 R26, PT, PT, R19.reuse, UR36, RZ ;  /* 0x00000024131a7c10 */ /* 0x040fe2000fffe0ff */
[----:B------:R-:W-:Y:S01]  /*0ed0*/  UIMAD UR30, UR23, UR22, UR33 ;  /* 0x00000016171e72a4 */ /* 0x000fe2000f8e0221 */
[-C--:B------:R-:W-:Y:S01]  /*0ee0*/  IMAD R19, R19, R16.reuse, UR7 ;  /* 0x0000000713137e24 */ /* 0x080fe2000f8e0210 */
[----:B------:R-:W-:Y:S01]  /*0ef0*/  UIADD3 UR23, UPT, UPT, UR23, UR32, URZ ;  /* 0x0000002017177290 */ /* 0x000fe2000fffe0ff */
[C---:B------:R-:W-:Y:S01]  /*0f00*/  IADD3 R27, PT, PT, R26.reuse, UR36, RZ ;  /* 0x000000241a1b7c10 */ /* 0x040fe2000fffe0ff */
[----:B------:R-:W-:Y:S01]  /*0f10*/  UIMAD.WIDE UR30, UR30, 0x4, UR24 ;  /* 0x000000041e1e78a5 */ /* 0x000fe2000f8e0218 */
[----:B------:R-:W-:Y:S01]  /*0f20*/  MOV R24, UR26 ;  /* 0x0000001a00187c02 */ /* 0x000fe20008000f00 */
[----:B------:R-:W-:Y:S01]  /*0f30*/  UIMAD UR26, UR23, UR22, UR33 ;  /* 0x00000016171a72a4 */ /* 0x000fe2000f8e0221 */
[----:B------:R-:W-:Y:S01]  /*0f40*/  MOV R25, UR27 ;  /* 0x0000001b00197c02 */ /* 0x000fe20008000f00 */
[----:B------:R-:W-:Y:S01]  /*0f50*/  UIADD3 UR23, UPT, UPT, UR23, UR32, URZ ;  /* 0x0000002017177290 */ /* 0x000fe2000fffe0ff */
[-C--:B------:R-:W-:Y:S01]  /*0f60*/  IMAD R26, R26, R16.reuse, UR7 ;  /* 0x000000071a1a7e24 */ /* 0x080fe2000f8e0210 */
[----:B------:R-:W-:Y:S01]  /*0f70*/  MOV R22, UR30 ;  /* 0x0000001e00167c02 */ /* 0x000fe20008000f00 */
[----:B------:R-:W-:Y:S01]  /*0f80*/  IMAD R27, R27, R16, UR7 ;  /* 0x000000071b1b7e24 */ /* 0x000fe2000f8e0210 */
[----:B------:R-:W-:Y:S01]  /*0f90*/  MOV R23, UR31 ;  /* 0x0000001f00177c02 */ /* 0x000fe20008000f00 */
[----:B------:R-:W-:Y:S01]  /*0fa0*/  UIMAD.WIDE UR26, UR26, 0x4, UR24 ;  /* 0x000000041a1a78a5 */ /* 0x000fe2000f8e0218 */
[----:B------:R-:W2:Y:S01]  /*0fb0*/  LDG.E R24, desc[UR28][R24.64] ;  /* 0x0000001c18187981 */ /* 0x000ea2000c1e1900 */
[----:B------:R-:W-:Y:S01]  /*0fc0*/  UIMAD UR23, UR23, UR22, UR33 ;  /* 0x00000016171772a4 */ /* 0x000fe2000f8e0221 */
[----:B0-----:R-:W-:-:S02]  /*0fd0*/  IMAD.WIDE R16, R17, 0x4, R14 ;  /* 0x0000000411107825 */ /* 0x001fc400078e020e */
[----:B------:R0:W3:Y:S02]  /*0fe0*/  LDG.E R10, desc[UR28][R22.64] ;  /* 0x0000001c160a7981 */ /* 0x0000e4000c1e1900 */
[----:B------:R-:W-:Y:S01]  /*0ff0*/  IMAD.WIDE R18, R19, 0x4, R14 ;  /* 0x0000000413127825 */ /* 0x000fe200078e020e */
[----:B------:R-:W-:Y:S01]  /*1000*/  UIMAD.WIDE UR24, UR23, 0x4, UR24 ;  /* 0x00000004171878a5 */ /* 0x000fe2000f8e0218 */
[----:B------:R1:W2:Y:S01]  /*1010*/  LDG.E R25, desc[UR28][R16.64] ;  /* 0x0000001c10197981 */ /* 0x0002a2000c1e1900 */
[----:B0-----:R-:W-:-:S03]  /*1020*/  MOV R23, UR27 ;  /* 0x0000001b00177c02 */ /* 0x001fc60008000f00 */
[----:B------:R-:W3:Y:S01]  /*1030*/  LDG.E R19, desc[UR28][R18.64] ;  /* 0x0000001c12137981 */ /* 0x000ee2000c1e1900 */
[----:B------:R-:W-:Y:S01]  /*1040*/  MOV R22, UR26 ;  /* 0x0000001a00167c02 */ /* 0x000fe20008000f00 */
[----:B-1----:R-:W-:-:S04]  /*1050*/  IMAD.WIDE R16, R26, 0x4, R14 ;  /* 0x000000041a107825 */ /* 0x002fc800078e020e */
[----:B------:R-:W4:Y:S01]  /*1060*/  LDG.E R23, desc[UR28][R22.64] ;  /* 0x0000001c16177981 */ /* 0x000f22000c1e1900 */
[----:B------:R-:W-:Y:S01]  /*1070*/  IMAD.WIDE R26, R27, 0x4, R14 ;  /* 0x000000041b1a7825 */ /* 0x000fe200078e020e */
[----:B------:R-:W-:Y:S02]  /*1080*/  MOV R15, UR25 ;  /* 0x00000019000f7c02 */ /* 0x000fe40008000f00 */
[----:B------:R-:W4:Y:S01]  /*1090*/  LDG.E R28, desc[UR28][R16.64] ;  /* 0x0000001c101c7981 */ /* 0x000f22000c1e1900 */
[----:B------:R-:W-:-:S03]  /*10a0*/  MOV R14, UR24 ;  /* 0x00000018000e7c02 */ /* 0x000fc60008000f00 */
[----:B------:R-:W5:Y:S04]  /*10b0*/  LDG.E R26, desc[UR28][R26.64] ;  /* 0x0000001c1a1a7981 */ /* 0x000f68000c1e1900 */
[----:B------:R-:W5:Y:S01]  /*10c0*/  LDG.E R15, desc[UR28][R14.64] ;  /* 0x0000001c0e0f7981 */ /* 0x000f62000c1e1900 */
[----:B------:R-:W-:Y:S01]  /*10d0*/  UIADD3 UR8, UPT, UPT, UR8, 0x4, URZ ;  /* 0x0000000408087890 */ /* 0x000fe2000fffe0ff */
[----:B--2---:R-:W-:-:S04]  /*10e0*/  FFMA R25, R24, R25, R29 ;  /* 0x0000001918197223 */ /* 0x004fc8000000001d */
[----:B---3--:R-:W-:-:S04]  /*10f0*/  FFMA R10, R10, R19, R25 ;  /* 0x000000130a0a7223 */ /* 0x008fc80000000019 */
[----:B----4-:R-:W-:-:S04]  /*1100*/  FFMA R10, R23, R28, R10 ;  /* 0x0000001c170a7223 */ /* 0x010fc8000000000a */
[----:B-----5:R-:W-:-:S07]  /*1110*/  FFMA R29, R15, R26, R10 ;  /* 0x0000001a0f1d7223 */ /* 0x020fce000000000a */
.L_x_349:
[----:B------:R-:W-:Y:S05]  /*1120*/  BRA.U !UP0, `(.L_x_346) ;  /* 0x0000000108ec7547 */ /* 0x000fea000b800000 */
[----:B------:R-:W0:Y:S01]  /*1130*/  LDCU UR23, c[0x0][0x390] ;  /* 0x00007200ff1777ac */ /* 0x000e220008000800 */
[----:B------:R-:W-:Y:S02]  /*1140*/  UISETP.NE.AND UP0, UPT, UR34, 0x1, UPT ;  /* 0x000000012200788c */ /* 0x000fe4000bf05270 */
[----:B0-----:R-:W-:-:S07]  /*1150*/  ULOP3.LUT UP2, URZ, UR23, 0x1, URZ, 0xc0, !UPT ;  /* 0x0000000117ff7892 */ /* 0x001fce000f84c0ff */
[----:B------:R-:W-:Y:S05]  /*1160*/  BRA.U !UP0, `(.L_x_350) ;  /* 0x0000000108847547 */ /* 0x000fea000b800000 */
[----:B------:R-:W0:Y:S01]  /*1170*/  LDCU.64 UR32, c[0x0][0x3b0] ;  /* 0x00007600ff2077ac */ /* 0x000e220008000a00 */
[----:B------:R-:W1:Y:S01]  /*1180*/  LDC.64 R18, c[0x0][0x3a0] ;  /* 0x0000e800ff127b82 */ /* 0x000e620000000a00 */
[----:B------:R-:W-:Y:S01]  /*1190*/  IADD3 R10, PT, PT, R2, UR8, RZ ;  /* 0x00000008020a7c10 */ /* 0x000fe2000fffe0ff */
[----:B------:R-:W2:Y:S01]  /*11a0*/  LDCU UR26, c[0x0][0x394] ;  /* 0x00007280ff1a77ac */ /* 0x000ea20008000800 */
[----:B------:R-:W3:Y:S01]  /*11b0*/  LDCU.64 UR24, c[0x0][0x388] ;  /* 0x00007100ff1877ac */ /* 0x000ee20008000a00 */
[----:B------:R-:W-:Y:S02]  /*11c0*/  UIADD3 UR27, UPT, UPT, UR12, UR6, URZ ;  /* 0x000000060c1b7290 */ /* 0x000fe4000fffe0ff */
[----:B------:R-:W-:Y:S02]  /*11d0*/  UIADD3 UR23, UPT, UPT, UR9, UR8, URZ ;  /* 0x0000000809177290 */ /* 0x000fe4000fffe0ff */
[----:B------:R-:W-:Y:S01]  /*11e0*/  UIADD3 UR30, UPT, UPT, UR13, UR7, URZ ;  /* 0x000000070d1e7290 */ /* 0x000fe2000fffe0ff */
[----:B0-----:R-:W-:-:S02]  /*11f0*/  MOV R15, UR32 ;  /* 0x00000020000f7c02 */ /* 0x001fc40008000f00 */
[----:B------:R-:W-:Y:S01]  /*1200*/  MOV R25, UR33 ;  /* 0x0000002100197c02 */ /* 0x000fe20008000f00 */
[----:B--2---:R-:W-:Y:S02]  /*1210*/  UIMAD UR23, UR23, UR26, UR27 ;  /* 0x0000001a171772a4 */ /* 0x004fe4000f8e021b */
[----:B------:R-:W-:Y:S02]  /*1220*/  IMAD R10, R10, R15, UR6 ;  /* 0x000000060a0a7e24 */ /* 0x000fe4000f8e020f */
[----:B------:R-:W-:Y:S02]  /*1230*/  UIMAD UR27, UR23, UR22, UR30 ;  /* 0x00000016171b72a4 */ /* 0x000fe4000f8e021e */
[C---:B------:R-:W-:Y:S01]  /*1240*/  IMAD R17, R10.reuse, R25, UR7 ;  /* 0x000000070a117e24 */ /* 0x040fe2000f8e0219 */
[----:B------:R-:W-:Y:S01]  /*1250*/  UIADD3 UR23, UPT, UPT, UR23, UR26, URZ ;  /* 0x0000001a17177290 */ /* 0x000fe2000fffe0ff */
[----:B------:R-:W-:Y:S01]  /*1260*/  IADD3 R16, PT, PT, R10, UR32, RZ ;  /* 0x000000200a107c10 */ /* 0x000fe2000fffe0ff */
[----:B---3--:R-:W-:-:S02]  /*1270*/  UIMAD.WIDE UR26, UR27, 0x4, UR24 ;  /* 0x000000041b1a78a5 */ /* 0x008fc4000f8e0218 */
[----:B------:R-:W-:Y:S02]  /*1280*/  UIMAD UR23, UR23, UR22, UR30 ;  /* 0x00000016171772a4 */ /* 0x000fe4000f8e021e */
[----:B------:R-:W-:Y:S02]  /*1290*/  IMAD R25, R16, R25, UR7 ;  /* 0x0000000710197e24 */ /* 0x000fe4000f8e0219 */
[----:B------:R-:W-:Y:S01]  /*12a0*/  UIMAD.WIDE UR24, UR23, 0x4, UR24 ;  /* 0x00000004171878a5 */ /* 0x000fe2000f8e0218 */
[----:B------:R-:W-:Y:S01]  /*12b0*/  MOV R14, UR26 ;  /* 0x0000001a000e7c02 */ /* 0x000fe20008000f00 */
[----:B-1----:R-:W-:Y:S01]  /*12c0*/  IMAD.WIDE R16, R17, 0x4, R18 ;  /* 0x0000000411107825 */ /* 0x002fe200078e0212 */
[----:B------:R-:W-:-:S03]  /*12d0*/  MOV R15, UR27 ;  /* 0x0000001b000f7c02 */ /* 0x000fc60008000f00 */
[----:B------:R-:W-:Y:S01]  /*12e0*/  MOV R22, UR24 ;  /* 0x0000001800167c02 */ /* 0x000fe20008000f00 */
[----:B------:R-:W-:Y:S01]  /*12f0*/  IMAD.WIDE R18, R25, 0x4, R18 ;  /* 0x0000000419127825 */ /* 0x000fe200078e0212 */
[----:B------:R-:W-:Y:S01]  /*1300*/  MOV R23, UR25 ;  /* 0x0000001900177c02 */ /* 0x000fe20008000f00 */
[----:B------:R-:W2:Y:S04]  /*1310*/  LDG.E R14, desc[UR28][R14.64] ;  /* 0x0000001c0e0e7981 */ /* 0x000ea8000c1e1900 */
[----:B------:R-:W2:Y:S04]  /*1320*/  LDG.E R16, desc[UR28][R16.64] ;  /* 0x0000001c10107981 */ /* 0x000ea8000c1e1900 */
[----:B------:R-:W3:Y:S04]  /*1330*/  LDG.E R22, desc[UR28][R22.64] ;  /* 0x0000001c16167981 */ /* 0x000ee8000c1e1900 */
[----:B------:R-:W3:Y:S01]  /*1340*/  LDG.E R18, desc[UR28][R18.64] ;  /* 0x0000001c12127981 */ /* 0x000ee2000c1e1900 */
[----:B------:R-:W-:Y:S01]  /*1350*/  UIADD3 UR8, UPT, UPT, UR8, 0x2, URZ ;  /* 0x0000000208087890 */ /* 0x000fe2000fffe0ff */
[----:B--2---:R-:W-:-:S04]  /*1360*/  FFMA R29, R14, R16, R29 ;  /* 0x000000100e1d7223 */ /* 0x004fc8000000001d */
[----:B---3--:R-:W-:-:S07]  /*1370*/  FFMA R29, R22, R18, R29 ;  /* 0x00000012161d7223 */ /* 0x008fce000000001d */
.L_x_350:
[----:B------:R-:W-:Y:S05]  /*1380*/  BRA.U !UP2, `(.L_x_346) ;  /* 0x000000010a547547 */ /* 0x000fea000b800000 */
[----:B------:R-:W0:Y:S01]  /*1390*/  LDCU UR26, c[0x0][0x394] ;  /* 0x00007280ff1a77ac */ /* 0x000e220008000800 */
[----:B------:R-:W1:Y:S01]  /*13a0*/  LDC.64 R16, c[0x0][0x3a0] ;  /* 0x0000e800ff107b82 */ /* 0x000e620000000a00 */
[----:B------:R-:W-:Y:S01]  /*13b0*/  IADD3 R10, PT, PT, R2, UR8, RZ ;  /* 0x00000008020a7c10 */ /* 0x000fe2000fffe0ff */
[----:B------:R-:W2:Y:S01]  /*13c0*/  LDCU.64 UR32, c[0x0][0x3b0] ;  /* 0x00007600ff2077ac */ /* 0x000ea20008000a00 */
[----:B------:R-:W3:Y:S01]  /*13d0*/  LDCU.64 UR24, c[0x0][0x388] ;  /* 0x00007100ff1877ac */ /* 0x000ee20008000a00 */
[----:B------:R-:W-:Y:S02]  /*13e0*/  UIADD3 UR27, UPT, UPT, UR12, UR6, URZ ;  /* 0x000000060c1b7290 */ /* 0x000fe4000fffe0ff */
[----:B------:R-:W-:Y:S02]  /*13f0*/  UIADD3 UR23, UPT, UPT, UR9, UR8, URZ ;  /* 0x0000000809177290 */ /* 0x000fe4000fffe0ff */
[----:B------:R-:W-:Y:S02]  /*1400*/  UIADD3 UR30, UPT, UPT, UR13, UR7, URZ ;  /* 0x000000070d1e7290 */ /* 0x000fe4000fffe0ff */
[----:B0-----:R-:W-:Y:S01]  /*1410*/  UIMAD UR23, UR23, UR26, UR27 ;  /* 0x0000001a171772a4 */ /* 0x001fe2000f8e021b */
[----:B--2---:R-:W-:-:S03]  /*1420*/  MOV R15, UR32 ;  /* 0x00000020000f7c02 */ /* 0x004fc60008000f00 */
[----:B------:R-:W-:Y:S01]  /*1430*/  UIMAD UR23, UR23, UR22, UR30 ;  /* 0x00000016171772a4 */ /* 0x000fe2000f8e021e */
[----:B------:R-:W-:Y:S01]  /*1440*/  MOV R19, UR33 ;  /* 0x0000002100137c02 */ /* 0x000fe20008000f00 */
[----:B------:R-:W-:Y:S02]  /*1450*/  IMAD R10, R10, R15, UR6 ;  /* 0x000000060a0a7e24 */ /* 0x000fe4000f8e020f */
[----:B---3--:R-:W-:Y:S02]  /*1460*/  UIMAD.WIDE UR22, UR23, 0x4, UR24 ;  /* 0x00000004171678a5 */ /* 0x008fe4000f8e0218 */
[----:B------:R-:W-:-:S04]  /*1470*/  IMAD R19, R10, R19, UR7 ;  /* 0x000000070a137e24 */ /* 0x000fc8000f8e0213 */
[----:B------:R-:W-:Y:S01]  /*1480*/  MOV R14, UR22 ;  /* 0x00000016000e7c02 */ /* 0x000fe20008000f00 */
[----:B-1----:R-:W-:Y:S01]  /*1490*/  IMAD.WIDE R16, R19, 0x4, R16 ;  /* 0x0000000413107825 */ /* 0x002fe200078e0210 */
[----:B------:R-:W-:-:S05]  /*14a0*/  MOV R15, UR23 ;  /* 0x00000017000f7c02 */ /* 0x000fca0008000f00 */
[----:B------:R-:W2:Y:S04]  /*14b0*/  LDG.E R14, desc[UR28][R14.64] ;  /* 0x0000001c0e0e7981 */ /* 0x000ea8000c1e1900 */
[----:B------:R-:W2:Y:S02]  /*14c0*/  LDG.E R16, desc[UR28][R16.64] ;  /* 0x0000001c10107981 */ /* 0x000ea4000c1e1900 */
[----:B--2---:R-:W-:-:S07]  /*14d0*/  FFMA R29, R14, R16, R29 ;  /* 0x000000100e1d7223 */ /* 0x004fce000000001d */
.L_x_346:
[----:B------:R-:W0:Y:S01]  /*14e0*/  LDCU UR8, c[0x0][0x3b4] ;  /* 0x00007680ff0877ac */ /* 0x000e220008000800 */
[----:B------:R-:W-:-:S04]  /*14f0*/  UIADD3 UR7, UPT, UPT, UR7, 0x1, URZ ;  /* 0x0000000107077890 */ /* 0x000fc8000fffe0ff */
[----:B0-----:R-:W-:-:S09]  /*1500*/  UISETP.NE.AND UP0, UPT, UR7, UR8, UPT ;  /* 0x000000080700728c */ /* 0x001fd2000bf05270 */
[----:B------:R-:W-:Y:S05]  /*1510*/  BRA.U UP0, `(.L_x_351) ;  /* 0xfffffff100447547 */ /* 0x000fea000b83ffff */
.L_x_345:
[----:B------:R-:W0:Y:S01]  /*1520*/  LDCU UR7, c[0x0][0x3b0] ;  /* 0x00007600ff0777ac */ /* 0x000e220008000800 */
[----:B------:R-:W-:-:S04]  /*1530*/  UIADD3 UR6, UPT, UPT, UR6, 0x1, URZ ;  /* 0x0000000106067890 */ /* 0x000fc8000fffe0ff */
[----:B0-----:R-:W-:-:S09]  /*1540*/  UISETP.NE.AND UP0, UPT, UR6, UR7, UPT ;  /* 0x000000070600728c */ /* 0x001fd2000bf05270 */
[----:B------:R-:W-:Y:S05]  /*1550*/  BRA.U UP0, `(.L_x_352) ;  /* 0xffffffed00707547 */ /* 0x000fea000b83ffff */
[----:B------:R-:W0:Y:S01]  /*1560*/  LDCU UR6, c[0x0][0x3bc] ;  /* 0x00007780ff0677ac */ /* 0x000e220008000800 */
[----:B------:R-:W1:Y:S01]  /*1570*/  LDC.64 R10, c[0x0][0x3c8] ;  /* 0x0000f200ff0a7b82 */ /* 0x000e620000000a00 */
[----:B------:R-:W2:Y:S01]  /*1580*/  LDCU UR7, c[0x0][0x3c0] ;  /* 0x00007800ff0777ac */ /* 0x000ea20008000800 */
[----:B0-----:R-:W-:Y:S02]  /*1590*/  MOV R9, UR6 ;  /* 0x0000000600097c02 */ /* 0x001fe40008000f00 */
[----:B--2---:R-:W-:-:S03]  /*15a0*/  MOV R12, UR7 ;  /* 0x00000007000c7c02 */ /* 0x004fc60008000f00 */
[----:B------:R-:W-:-:S04]  /*15b0*/  IMAD R9, R0, R9, UR4 ;  /* 0x0000000400097e24 */ /* 0x000fc8000f8e0209 */
[----:B------:R-:W-:Y:S01]  /*15c0*/  IMAD R9, R9, R12, UR5 ;  /* 0x0000000509097e24 */ /* 0x000fe2000f8e020c */
[----:B------:R-:W-:-:S03]  /*15d0*/  UIADD3 UR5, UPT, UPT, UR5, 0x1, URZ ;  /* 0x0000000105057890 */ /* 0x000fc6000fffe0ff */
[----:B-1----:R-:W-:Y:S01]  /*15e0*/  IMAD.WIDE R10, R9, 0x4, R10 ;  /* 0x00000004090a7825 */ /* 0x002fe200078e020a */
[----:B------:R-:W-:-:S04]  /*15f0*/  UISETP.NE.AND UP0, UPT, UR5, UR7, UPT ;  /* 0x000000070500728c */ /* 0x000fc8000bf05270 */
[----:B------:R0:W-:Y:S05]  /*1600*/  STG.E desc[UR28][R10.64], R29 ;  /* 0x0000001d0a007986 */ /* 0x0001ea000c10191c */
[----:B------:R-:W-:Y:S05]  /*1610*/  BRA.U UP0, `(.L_x_353) ;  /* 0xffffffed00307547 */ /* 0x000fea000b83ffff */
[----:B------:R-:W-:-:S04]  /*1620*/  UIADD3 UR4, UPT, UPT, UR4, 0x1, URZ ;  /* 0x0000000104047890 */ /* 0x000fc8000fffe0ff */
[----:B------:R-:W-:-:S06]  /*1630*/  UISETP.NE.AND UP0, UPT, UR4, UR6, UPT ;  /* 0x000000060400728c */ /* 0x000fcc000bf05270 */
[----:B------:R-:W-:-:S13]  /*1640*/  PLOP3.LUT P0, PT, PT, PT, UP0, 0x80, 0x8 ;  /* 0x000000000008781c */ /* 0x000fda0003f0f008 */
[----:B------:R-:W-:Y:S05]  /*1650*/  @!P0 EXIT ;  /* 0x000000000000894d */ /* 0x000fea0003800000 */
[----:B------:R-:W-:Y:S05]  /*1660*/  BRA `(.L_x_354) ;  /* 0xffffffec00107947 */ /* 0x000fea000383ffff */
.L_x_344:
[----:B------:R-:W-:Y:S02]  /*1670*/  ULOP3.LUT UR8, UR10, 0x7, URZ, 0xc0, !UPT ;  /* 0x000000070a087892 */ /* 0x000fe4000f8ec0ff */
[----:B------:R-:W-:Y:S02]  /*1680*/  ULOP3.LUT UR11, UR10, 0x3, URZ, 0xc0, !UPT ;  /* 0x000000030a0b7892 */ /* 0x000fe4000f8ec0ff */
[----:B------:R-:W-:Y:S02]  /*1690*/  UIADD3 UR4, UPT, UPT, UR8, -0x1, URZ ;  /* 0xffffffff08047890 */ /* 0x000fe4000fffe0ff */
[----:B------:R-:W-:Y:S02]  /*16a0*/  ULOP3.LUT UR10, UR10, 0x7ffffff8, URZ, 0xc0, !UPT ;  /* 0x7ffffff80a0a7892 */ /* 0x000fe4000f8ec0ff */
[----:B------:R-:W-:-:S03]  /*16b0*/  UISETP.GE.U32.AND UP1, UPT, UR4, 0x3, UPT ;  /* 0x000000030400788c */ /* 0x000fc6000bf26070 */
[----:B------:R-:W-:-:S08]  /*16c0*/  UMOV UR4, URZ ;  /* 0x000000ff00047c82 */ /* 0x000fd00008000000 */
.L_x_364:
[----:B0-----:R-:W0:Y:S01]  /*16d0*/  LDC R3, c[0x0][0x3bc] ;  /* 0x0000ef00ff037b82 */ /* 0x001e220000000800 */
[----:B------:R-:W-:Y:S01]  /*16e0*/  UMOV UR5, URZ ;  /* 0x000000ff00057c82 */ /* 0x000fe20008000000 */
[----:B0-----:R-:W-:-:S07]  /*16f0*/  IMAD R3, R0, R3, UR4 ;  /* 0x0000000400037e24 */ /* 0x001fce000f8e0203 */
.L_x_363:
[----:B0-----:R-:W2:Y:S01]  /*1700*/  LDG.E R26, desc[UR28][R10.64] ;  /* 0x0000001c0a1a7981 */ /* 0x001ea2000c1e1900 */
[----:B------:R-:W-:Y:S01]  /*1710*/  UMOV UR6, URZ ;  /* 0x000000ff00067c82 */ /* 0x000fe20008000000 */
[----:B--2---:R-:W-:-:S07]  /*1720*/  FADD R26, RZ, R26 ;  /* 0x0000001aff1a7221 */ /* 0x004fce0000000000 */
.L_x_362:
[----:B------:R-:W0:Y:S01]  /*1730*/  LDCU UR7, c[0x0][0x3c4] ;  /* 0x00007880ff0777ac */ /* 0x000e220008000800 */
[----:B------:R-:W1:Y:S01]  /*1740*/  LDCU UR12, c[0x0][0x394] ;  /* 0x00007280ff0c77ac */ /* 0x000e620008000800 */
[----:B0-----:R-:W-:-:S04]  /*1750*/  UIMAD UR7, UR4, UR7, UR6 ;  /* 0x00000007040772a4 */ /* 0x001fc8000f8e0206 */
[----:B-1----:R-:W-:-:S04]  /*1760*/  UISETP.GE.AND UP0, UPT, UR7, UR12, UPT ;  /* 0x0000000c0700728c */ /* 0x002fc8000bf06270 */
[----:B------:R-:W-:-:S09]  /*1770*/  UISETP.GT.AND UP0, UPT, UR7, -0x1, !UP0 ;  /* 0xffffffff0700788c */ /* 0x000fd2000c704270 */
[----:B------:R-:W-:Y:S05]  /*1780*/  BRA.U !UP0, `(.L_x_355) ;  /* 0x0000000908f87547 */ /* 0x000fea000b800000 */
[----:B------:R-:W-:-:S07]  /*1790*/  HFMA2 R4, -RZ, RZ, 0, 0 ;  /* 0x00000000ff047431 */ /* 0x000fce00000001ff */
.L_x_361:
[----:B------:R-:W0:Y:S08]  /*17a0*/  LDC R7, c[0x0][0x3c4] ;  /* 0x0000f100ff077b82 */ /* 0x000e300000000800 */
[----:B------:R-:W1:Y:S01]  /*17b0*/  LDC R6, c[0x0][0x398] ;  /* 0x0000e600ff067b82 */ /* 0x000e620000000800 */
[----:B0-----:R-:W-:-:S05]  /*17c0*/  IMAD R7, R7, UR5, R4 ;  /* 0x0000000507077c24 */ /* 0x001fca000f8e0204 */
[----:B-1----:R-:W-:-:S04]  /*17d0*/  ISETP.GE.AND P0, PT, R7, R6, PT ;  /* 0x000000060700720c */ /* 0x002fc80003f06270 */
[----:B------:R-:W-:-:S13]  /*17e0*/  ISETP.GT.AND P0, PT, R7, -0x1, !P0 ;  /* 0xffffffff0700780c */ /* 0x000fda0004704270 */
[----:B------:R-:W-:Y:S05]  /*17f0*/  @!P0 BRA `(.L_x_356) ;  /* 0x0000000800cc8947 */ /* 0x000fea0003800000 */
[----:B------:R-:W0:Y:S01]  /*1800*/  LDCU UR12, c[0x0][0x390] ;  /* 0x00007200ff0c77ac */ /* 0x000e220008000800 */
[----:B------:R-:W-:Y:S01]  /*1810*/  MOV R5, RZ ;  /* 0x000000ff00057202 */ /* 0x000fe20000000f00 */
[----:B0-----:R-:W-:-:S09]  /*1820*/  UISETP.GE.U32.AND UP0, UPT, UR12, 0x8, UPT ;  /* 0x000000080c00788c */ /* 0x001fd2000bf06070 */
[----:B------:R-:W-:Y:S05]  /*1830*/  BRA.U !UP0, `(.L_x_357) ;  /* 0x00000005084c7547 */ /* 0x000fea000b800000 */
[----:B------:R-:W0:Y:S01]  /*1840*/  LDC R8, c[0x0][0x394] ;  /* 0x0000e500ff087b82 */ /* 0x000e220000000800 */
[----:B------:R-:W-:-:S07]  /*1850*/  HFMA2 R5, -RZ, RZ, 0, 0 ;  /* 0x00000000ff057431 */ /* 0x000fce00000001ff */
[----:B------:R-:W1:Y:S08]  /*1860*/  LDC.64 R12, c[0x0][0x388] ;  /* 0x0000e200ff0c7b82 */ /* 0x000e700000000a00 */
[----:B------:R-:W2:Y:S08]  /*1870*/  LDC.64 R14, c[0x0][0x3a0] ;  /* 0x0000e800ff0e7b82 */ /* 0x000eb00000000a00 */
[----:B------:R-:W3:Y:S02]  /*1880*/  LDC.64 R16, c[0x0][0x3b0] ;  /* 0x0000ec00ff107b82 */ /* 0x000ee40000000a00 */
.L_x_358:
[----:B------:R-:W-:Y:S02]  /*1890*/  IADD3 R9, PT, PT, R5, UR9, RZ ;  /* 0x0000000905097c10 */ /* 0x000fe4000fffe0ff */
[----:B------:R-:W-:-:S03]  /*18a0*/  IADD3 R19, PT, PT, R2, R5, RZ ;  /* 0x0000000502137210 */ /* 0x000fc60007ffe0ff */
[----:B0-----:R-:W-:Y:S02]  /*18b0*/  IMAD R9, R9, R8, UR7 ;  /* 0x0000000709097e24 */ /* 0x001fe4000f8e0208 */
[----:B---3--:R-:W-:Y:S02]  /*18c0*/  IMAD R23, R19, R16, UR6 ;  /* 0x0000000613177e24 */ /* 0x008fe4000f8e0210 */
[----:B------:R-:W-:Y:S02]  /*18d0*/  IMAD R19, R9, R6, R7 ;  /* 0x0000000609137224 */ /* 0x000fe400078e0207 */
[----:B------:R-:W-:Y:S02]  /*18e0*/  IMAD R21, R23, R17, R4 ;  /* 0x0000001117157224 */ /* 0x000fe400078e0204 */
[----:B-1----:R-:W-:-:S04]  /*18f0*/  IMAD.WIDE R18, R19, 0x4, R12 ;  /* 0x0000000413127825 */ /* 0x002fc800078e020c */
[----:B--2---:R-:W-:Y:S02]  /*1900*/  IMAD.WIDE R20, R21, 0x4, R14 ;  /* 0x0000000415147825 */ /* 0x004fe400078e020e */
[----:B------:R-:W2:Y:S04]  /*1910*/  LDG.E R19, desc[UR28][R18.64] ;  /* 0x0000001c12137981 */ /* 0x000ea8000c1e1900 */
[----:B------:R-:W2:Y:S01]  /*1920*/  LDG.E R20, desc[UR28][R20.64] ;  /* 0x0000001c14147981 */ /* 0x000ea2000c1e1900 */
[----:B------:R-:W-:Y:S02]  /*1930*/  IADD3 R9, PT, PT, R9, R8, RZ ;  /* 0x0000000809097210 */ /* 0x000fe40007ffe0ff */
[----:B------:R-:W-:Y:S02]  /*1940*/  IADD3 R23, PT, PT, R23, R16, RZ ;  /* 0x0000001017177210 */ /* 0x000fe40007ffe0ff */
[C---:B------:R-:W-:Y:S01]  /*1950*/  IADD3 R27, PT, PT, R9.reuse, R8, RZ ;  /* 0x00000008091b7210 */ /* 0x040fe20007ffe0ff */
[----:B------:R-:W-:Y:S01]  /*1960*/  IMAD R25, R9, R6, R7 ;  /* 0x0000000609197224 */ /* 0x000fe200078e0207 */
[C---:B------:R-:W-:Y:S01]  /*1970*/  IADD3 R29, PT, PT, R23.reuse, R16, RZ ;  /* 0x00000010171d7210 */ /* 0x040fe20007ffe0ff */
[----:B------:R-:W-:-:S02]  /*1980*/  IMAD R22, R23, R17, R4 ;  /* 0x0000001117167224 */ /* 0x000fc400078e0204 */
[----:B------:R-:W-:Y:S02]  /*1990*/  IMAD R23, R27, R6, R7 ;  /* 0x000000061b177224 */ /* 0x000fe400078e0207 */
[----:B------:R-:W-:Y:S01]  /*19a0*/  IMAD.WIDE R24, R25, 0x4, R12 ;  /* 0x0000000419187825 */ /* 0x000fe200078e020c */
[----:B------:R-:W-:-:S04]  /*19b0*/  IADD3 R27, PT, PT, R27, R8, RZ ;  /* 0x000000081b1b7210 */ /* 0x000fc80007ffe0ff */
[----:B------:R0:W3:Y:S01]  /*19c0*/  LDG.E R9, desc[UR28][R24.64] ;  /* 0x0000001c18097981 */ /* 0x0000e2000c1e1900 */
[----:B------:R-:W-:-:S04]  /*19d0*/  IMAD R28, R27, R6, R7 ;  /* 0x000000061b1c7224 */ /* 0x000fc800078e0207 */
[----:B0-----:R-:W-:-:S06]  /*19e0*/  IMAD.WIDE R24, R28, 0x4, R12 ;  /* 0x000000041c187825 */ /* 0x001fcc00078e020c */
[----:B------:R-:W4:Y:S01]  /*19f0*/  LDG.E R24, desc[UR28][R24.64] ;  /* 0x0000001c18187981 */ /* 0x000f22000c1e1900 */
[----:B--2---:R-:W-:Y:S01]  /*1a00*/  FFMA R26, R19, R20, R26 ;  /* 0x00000014131a7223 */ /* 0x004fe2000000001a */
[----:B------:R-:W-:-:S04]  /*1a10*/  IMAD.WIDE R18, R23, 0x4, R12 ;  /* 0x0000000417127825 */ /* 0x000fc800078e020c */
[----:B------:R-:W-:Y:S02]  /*1a20*/  IMAD.WIDE R20, R22, 0x4, R14 ;  /* 0x0000000416147825 */ /* 0x000fe400078e020e */
[----:B------:R0:W2:Y:S02]  /*1a30*/  LDG.E R18, desc[UR28][R18.64] ;  /* 0x0000001c12127981 */ /* 0x0000a4000c1e1900 */
[C---:B------:R-:W-:Y:S02]  /*1a40*/  IMAD R22, R29.reuse, R17, R4 ;  /* 0x000000111d167224 */ /* 0x040fe400078e0204 */
[----:B------:R1:W3:Y:S02]  /*1a50*/  LDG.E R20, desc[UR28][R20.64] ;  /* 0x0000001c14147981 */ /* 0x0002e4000c1e1900 */
[----:B------:R-:W-:Y:S01]  /*1a60*/  IMAD.WIDE R22, R22, 0x4, R14 ;  /* 0x0000000416167825 */ /* 0x000fe200078e020e */
[----:B0-----:R-:W-:-:S05]  /*1a70*/  IADD3 R19, PT, PT, R29, R16, RZ ;  /* 0x000000101d137210 */ /* 0x001fca0007ffe0ff */
[----:B------:R-:W2:Y:S01]  /*1a80*/  LDG.E R23, desc[UR28][R22.64] ;  /* 0x0000001c16177981 */ /* 0x000ea2000c1e1900 */
[----:B------:R-:W-:-:S04]  /*1a90*/  IMAD R29, R19, R17, R4 ;  /* 0x00000011131d7224 */ /* 0x000fc800078e0204 */
[----:B------:R-:W-:-:S06]  /*1aa0*/  IMAD.WIDE R28, R29, 0x4, R14 ;  /* 0x000000041d1c7825 */ /* 0x000fcc00078e020e */
[----:B------:R-:W4:Y:S01]  /*1ab0*/  LDG.E R29, desc[UR28][R28.64] ;  /* 0x0000001c1c1d7981 */ /* 0x000f22000c1e1900 */
[----:B------:R-:W-:Y:S02]  /*1ac0*/  IADD3 R27, PT, PT, R27, R8, RZ ;  /* 0x000000081b1b7210 */ /* 0x000fe40007ffe0ff */
[----:B------:R-:W-:-:S03]  /*1ad0*/  IADD3 R19, PT, PT, R19, R16, RZ ;  /* 0x0000001013137210 */ /* 0x000fc60007ffe0ff */
[----:B-1----:R-:W-:Y:S02]  /*1ae0*/  IMAD R21, R27, R6, R7 ;  /* 0x000000061b157224 */ /* 0x002fe400078e0207 */
[----:B---3--:R-:W-:Y:S02]  /*1af0*/  FFMA R9, R9, R20, R26 ;  /* 0x0000001409097223 */ /* 0x008fe4000000001a */
[----:B------:R-:W-:-:S04]  /*1b00*/  IMAD.WIDE R20, R21, 0x4, R12 ;  /* 0x0000000415147825 */ /* 0x000fc800078e020c */
[----:B--2---:R-:W-:Y:S01]  /*1b10*/  FFMA R18, R18, R23, R9 ;  /* 0x0000001712127223 */ /* 0x004fe20000000009 */
[----:B------:R-:W-:Y:S01]  /*1b20*/  IADD3 R9, PT, PT, R27, R8, RZ ;  /* 0x000000081b097210 */ /* 0x000fe20007ffe0ff */
[C---:B------:R-:W-:Y:S01]  /*1b30*/  IMAD R23, R19.reuse, R17, R4 ;  /* 0x0000001113177224 */ /* 0x040fe200078e0204 */
[----:B------:R0:W2:Y:S01]  /*1b40*/  LDG.E R27, desc[UR28][R20.64] ;  /* 0x0000001c141b7981 */ /* 0x0000a2000c1e1900 */
[----:B------:R-:W-:Y:S02]  /*1b50*/  IADD3 R19, PT, PT, R19, R16, RZ ;  /* 0x0000001013137210 */ /* 0x000fe40007ffe0ff */
[----:B------:R-:W-:Y:S01]  /*1b60*/  IMAD.WIDE R22, R23, 0x4, R14 ;  /* 0x0000000417167825 */ /* 0x000fe200078e020e */
[----:B0-----:R-:W-:-:S03]  /*1b70*/  IADD3 R21, PT, PT, R9, R8, RZ ;  /* 0x0000000809157210 */ /* 0x001fc60007ffe0ff */
[----:B----4-:R-:W-:Y:S01]  /*1b80*/  FFMA R26, R24, R29, R18 ;  /* 0x0000001d181a7223 */ /* 0x010fe20000000012 */
[-CC-:B------:R-:W-:Y:S02]  /*1b90*/  IMAD R25, R9, R6.reuse, R7.reuse ;  /* 0x0000000609197224 */ /* 0x180fe400078e0207 */
[----:B------:R0:W2:Y:S01]  /*1ba0*/  LDG.E R9, desc[UR28][R22.64] ;  /* 0x0000001c16097981 */ /* 0x0000a2000c1e1900 */
[----:B------:R-:W-:Y:S02]  /*1bb0*/  IMAD R18, R21, R6, R7 ;  /* 0x0000000615127224 */ /* 0x000fe400078e0207 */
[C---:B------:R-:W-:Y:S01]  /*1bc0*/  IMAD R24, R19.reuse, R17, R4 ;  /* 0x0000001113187224 */ /* 0x040fe200078e0204 */
[----:B0-----:R-:W-:Y:S01]  /*1bd0*/  IADD3 R23, PT, PT, R19, R16, RZ ;  /* 0x0000001013177210 */ /* 0x001fe20007ffe0ff */
[----:B------:R-:W-:Y:S01]  /*1be0*/  IMAD.WIDE R18, R18, 0x4, R12 ;  /* 0x0000000412127825 */ /* 0x000fe200078e020c */
[----:B------:R-:W-:-:S03]  /*1bf0*/  IADD3 R22, PT, PT, R21, R8, RZ ;  /* 0x0000000815167210 */ /* 0x000fc60007ffe0ff */
[----:B------:R-:W-:Y:S02]  /*1c00*/  IMAD.WIDE R28, R25, 0x4, R12 ;  /* 0x00000004191c7825 */ /* 0x000fe400078e020c */
[----:B------:R0:W3:Y:S02]  /*1c10*/  LDG.E R18, desc[UR28][R18.64] ;  /* 0x0000001c12127981 */ /* 0x0000e4000c1e1900 */
[C---:B------:R-:W-:Y:S02]  /*1c20*/  IMAD R21, R23.reuse, R17, R4 ;  /* 0x0000001117157224 */ /* 0x040fe400078e0204 */
[--C-:B------:R-:W-:Y:S01]  /*1c30*/  IMAD.WIDE R24, R24, 0x4, R14.reuse ;  /* 0x0000000418187825 */ /* 0x100fe200078e020e */
[----:B------:R-:W4:Y:S01]  /*1c40*/  LDG.E R28, desc[UR28][R28.64] ;  /* 0x0000001c1c1c7981 */ /* 0x000f22000c1e1900 */
[----:B0-----:R-:W-:Y:S02]  /*1c50*/  IADD3 R19, PT, PT, R23, R16, RZ ;  /* 0x0000001017137210 */ /* 0x001fe40007ffe0ff */
[----:B------:R-:W-:-:S04]  /*1c60*/  IMAD.WIDE R20, R21, 0x4, R14 ;  /* 0x0000000415147825 */ /* 0x000fc800078e020e */
[----:B------:R-:W-:Y:S01]  /*1c70*/  IMAD R22, R22, R6, R7 ;  /* 0x0000000616167224 */ /* 0x000fe200078e0207 */
[----:B------:R0:W4:Y:S01]  /*1c80*/  LDG.E R29, desc[UR28][R24.64] ;  /* 0x0000001c181d7981 */ /* 0x000122000c1e1900 */
[----:B------:R-:W-:Y:S02]  /*1c90*/  IMAD R19, R19, R17, R4 ;  /* 0x0000001113137224 */ /* 0x000fe400078e0204 */
[----:B------:R-:W-:Y:S01]  /*1ca0*/  IMAD.WIDE R22, R22, 0x4, R12 ;  /* 0x0000000416167825 */ /* 0x000fe200078e020c */
[----:B------:R-:W3:Y:S05]  /*1cb0*/  LDG.E R21, desc[UR28][R20.64] ;  /* 0x0000001c14157981 */ /* 0x000eea000c1e1900 */
[----:B------:R-:W5:Y:S01]  /*1cc0*/  LDG.E R22, desc[UR28][R22.64] ;  /* 0x0000001c16167981 */ /* 0x000f62000c1e1900 */
[----:B0-----:R-:W-:-:S06]  /*1cd0*/  IMAD.WIDE R24, R19, 0x4, R14 ;  /* 0x0000000413187825 */ /* 0x001fcc00078e020e */
[----:B------:R-:W5:Y:S01]  /*1ce0*/  LDG.E R24, desc[UR28][R24.64] ;  /* 0x0000001c18187981 */ /* 0x000f62000c1e1900 */
[----:B------:R-:W-:-:S04]  /*1cf0*/  IADD3 R5, PT, PT, R5, 0x8, RZ ;  /* 0x0000000805057810 */ /* 0x000fc80007ffe0ff */
[----:B------:R-:W-:Y:S01]  /*1d00*/  ISETP.NE.AND P0, PT, R5, UR10, PT ;  /* 0x0000000a05007c0c */ /* 0x000fe2000bf05270 */
[----:B--2---:R-:W-:-:S04]  /*1d10*/  FFMA R9, R27, R9, R26 ;  /* 0x000000091b097223 */ /* 0x004fc8000000001a */
[----:B----4-:R-:W-:-:S04]  /*1d20*/  FFMA R9, R28, R29, R9 ;  /* 0x0000001d1c097223 */ /* 0x010fc80000000009 */
[----:B---3--:R-:W-:-:S04]  /*1d30*/  FFMA R9, R18, R21, R9 ;  /* 0x0000001512097223 */ /* 0x008fc80000000009 */
[----:B-----5:R-:W-:Y:S01]  /*1d40*/  FFMA R26, R22, R24, R9 ;  /* 0x00000018161a7223 */ /* 0x020fe20000000009 */
[----:B------:R-:W-:Y:S06]  /*1d50*/  @P0 BRA `(.L_x_358) ;  /* 0xfffffff800cc0947 */ /* 0x000fec000383ffff */
[----:B------:R-:W-:-:S07]  /*1d60*/  MOV R5, UR10 ;  /* 0x0000000a00057c02 */ /* 0x000fce0008000f00 */
.L_x_357:
[----:B------:R-:W-:-:S09]  /*1d70*/  UISETP.NE.AND UP0, UPT, UR8, URZ, UPT ;  /* 0x000000ff0800728c */ /* 0x000fd2000bf05270 */
[----:B------:R-:W-:Y:S05]  /*1d80*/  BRA.U !UP0, `(.L_x_356) ;  /* 0x0000000508687547 */ /* 0x000fea000b800000 */
[----:B------:R-:W-:Y:S01]  /*1d90*/  UISETP.NE.AND UP0, UPT, UR11, URZ, UPT ;  /* 0x000000ff0b00728c */ /* 0x000fe2000bf05270 */
[----:B------:R-:W-:Y:S10]  /*1da0*/  BRA.U !UP1, `(.L_x_359) ;  /* 0x0000000109ac7547 */ /* 0x000ff4000b800000 */
[----:B------:R-:W0:Y:S01]  /*1db0*/  LDC R14, c[0x0][0x394] ;  /* 0x0000e500ff0e7b82 */ /* 0x000e220000000800 */
[----:B------:R-:W-:Y:S02]  /*1dc0*/  IADD3 R15, PT, PT, R5, UR9, RZ ;  /* 0x00000009050f7c10 */ /* 0x000fe4000fffe0ff */
[----:B------:R-:W-:-:S05]  /*1dd0*/  IADD3 R21, PT, PT, R2, R5, RZ ;  /* 0x0000000502157210 */ /* 0x000fca0007ffe0ff */
[----:B------:R-:W1:Y:S08]  /*1de0*/  LDC.64 R16, c[0x0][0x3b0] ;  /* 0x0000ec00ff107b82 */ /* 0x000e700000000a00 */
[----:B------:R-:W2:Y:S08]  /*1df0*/  LDC.64 R8, c[0x0][0x388] ;  /* 0x0000e200ff087b82 */ /* 0x000eb00000000a00 */
[----:B------:R-:W3:Y:S01]  /*1e00*/  LDC.64 R12, c[0x0][0x3a0] ;  /* 0x0000e800ff0c7b82 */ /* 0x000ee20000000a00 */
[----:B0-----:R-:W-:-:S04]  /*1e10*/  IMAD R19, R15, R14, UR7 ;  /* 0x000000070f137e24 */ /* 0x001fc8000f8e020e */
[C---:B------:R-:W-:Y:S01]  /*1e20*/  IMAD R25, R19.reuse, R6, R7 ;  /* 0x0000000613197224 */ /* 0x040fe200078e0207 */
[----:B------:R-:W-:Y:S01]  /*1e30*/  IADD3 R15, PT, PT, R19, R14, RZ ;  /* 0x0000000e130f7210 */ /* 0x000fe20007ffe0ff */
[----:B-1----:R-:W-:-:S04]  /*1e40*/  IMAD R19, R21, R16, UR6 ;  /* 0x0000000615137e24 */ /* 0x002fc8000f8e0210 */
[----:B------:R-:W-:Y:S01]  /*1e50*/  IMAD R23, R15, R6, R7 ;  /* 0x000000060f177224 */ /* 0x000fe200078e0207 */
[CC--:B------:R-:W-:Y:S01]  /*1e60*/  IADD3 R27, PT, PT, R19.reuse, R16.reuse, RZ ;  /* 0x00000010131b7210 */ /* 0x0c0fe20007ffe0ff */
[-C--:B------:R-:W-:Y:S02]  /*1e70*/  IMAD R19, R19, R17.reuse, R4 ;  /* 0x0000001113137224 */ /* 0x080fe400078e0204 */
[--C-:B--2---:R-:W-:Y:S01]  /*1e80*/  IMAD.WIDE R24, R25, 0x4, R8.reuse ;  /* 0x0000000419187825 */ /* 0x104fe200078e0208 */
[----:B------:R-:W-:Y:S02]  /*1e90*/  IADD3 R29, PT, PT, R27, R16, RZ ;  /* 0x000000101b1d7210 */ /* 0x000fe40007ffe0ff */
[----:B------:R-:W-:Y:S01]  /*1ea0*/  IADD3 R28, PT, PT, R15, R14, RZ ;  /* 0x0000000e0f1c7210 */ /* 0x000fe20007ffe0ff */
[----:B------:R-:W-:Y:S02]  /*1eb0*/  IMAD.WIDE R20, R23, 0x4, R8 ;  /* 0x0000000417147825 */ /* 0x000fe400078e0208 */
[----:B------:R0:W2:Y:S02]  /*1ec0*/  LDG.E R23, desc[UR28][R24.64] ;  /* 0x0000001c18177981 */ /* 0x0000a4000c1e1900 */
[----:B------:R-:W-:-:S02]  /*1ed0*/  IMAD R15, R27, R17, R4 ;  /* 0x000000111b0f7224 */ /* 0x000fc400078e0204 */
[--C-:B---3--:R-:W-:Y:S01]  /*1ee0*/  IMAD.WIDE R18, R19, 0x4, R12.reuse ;  /* 0x0000000413127825 */ /* 0x108fe200078e020c */
[C---:B------:R-:W-:Y:S01]  /*1ef0*/  IADD3 R27, PT, PT, R28.reuse, R14, RZ ;  /* 0x0000000e1c1b7210 */ /* 0x040fe20007ffe0ff */
[----:B------:R1:W3:Y:S02]  /*1f00*/  LDG.E R22, desc[UR28][R20.64] ;  /* 0x0000001c14167981 */ /* 0x0002e4000c1e1900 */
[----:B------:R-:W-:Y:S01]  /*1f10*/  IMAD.WIDE R14, R15, 0x4, R12 ;  /* 0x000000040f0e7825 */ /* 0x000fe200078e020c */
[C---:B0-----:R-:W-:Y:S01]  /*1f20*/  IADD3 R25, PT, PT, R29.reuse, R16, RZ ;  /* 0x000000101d197210 */ /* 0x041fe20007ffe0ff */
[----:B------:R-:W2:Y:S02]  /*1f30*/  LDG.E R18, desc[UR28][R18.64] ;  /* 0x0000001c12127981 */ /* 0x000ea4000c1e1900 */
[----:B------:R-:W-:Y:S02]  /*1f40*/  IMAD R16, R28, R6, R7 ;  /* 0x000000061c107224 */ /* 0x000fe400078e0207 */
[-CC-:B------:R-:W-:Y:S01]  /*1f50*/  IMAD R29, R29, R17.reuse, R4.reuse ;  /* 0x000000111d1d7224 */ /* 0x180fe200078e0204 */
[----:B------:R-:W3:Y:S01]  /*1f60*/  LDG.E R15, desc[UR28][R14.64] ;  /* 0x0000001c0e0f7981 */ /* 0x000ee2000c1e1900 */
[----:B------:R-:W-:-:S02]  /*1f70*/  IMAD R25, R25, R17, R4 ;  /* 0x0000001119197224 */ /* 0x000fc400078e0204 */
[----:B------:R-:W-:-:S04]  /*1f80*/  IMAD.WIDE R16, R16, 0x4, R8 ;  /* 0x0000000410107825 */ /* 0x000fc800078e0208 */
[----:B------:R-:W-:Y:S02]  /*1f90*/  IMAD R27, R27, R6, R7 ;  /* 0x000000061b1b7224 */ /* 0x000fe400078e0207 */
[----:B-1----:R-:W-:Y:S01]  /*1fa0*/  IMAD.WIDE R20, R29, 0x4, R12 ;  /* 0x000000041d147825 */ /* 0x002fe200078e020c */
[----:B------:R-:W4:Y:S03]  /*1fb0*/  LDG.E R16, desc[UR28][R16.64] ;  /* 0x0000001c10107981 */ /* 0x000f26000c1e1900 */
[----:B------:R-:W-:Y:S02]  /*1fc0*/  IMAD.WIDE R8, R27, 0x4, R8 ;  /* 0x000000041b087825 */ /* 0x000fe400078e0208 */
[----:B------:R-:W4:Y:S02]  /*1fd0*/  LDG.E R20, desc[UR28][R20.64] ;  /* 0x0000001c14147981 */ /* 0x000f24000c1e1900 */
[----:B------:R-:W-:-:S02]  /*1fe0*/  IMAD.WIDE R12, R25, 0x4, R12 ;  /* 0x00000004190c7825 */ /* 0x000fc400078e020c */
[----:B------:R-:W5:Y:S04]  /*1ff0*/  LDG.E R8, desc[UR28][R8.64] ;  /* 0x0000001c08087981 */ /* 0x000f68000c1e1900 */
[----:B------:R-:W5:Y:S01]  /*2000*/  LDG.E R12, desc[UR28][R12.64] ;  /* 0x0000001c0c0c7981 */ /* 0x000f62000c1e1900 */
[----:B------:R-:W-:Y:S01]  /*2010*/  IADD3 R5, PT, PT, R5, 0x4, RZ ;  /* 0x0000000405057810 */ /* 0x000fe20007ffe0ff */
[----:B--2---:R-:W-:-:S04]  /*2020*/  FFMA R23, R23, R18, R26 ;  /* 0x0000001217177223 */ /* 0x004fc8000000001a */
[----:B---3--:R-:W-:-:S04]  /*2030*/  FFMA R23, R22, R15, R23 ;  /* 0x0000000f16177223 */ /* 0x008fc80000000017 */
[----:B----4-:R-:W-:-:S04]  /*2040*/  FFMA R23, R16, R20, R23 ;  /* 0x0000001410177223 */ /* 0x010fc80000000017 */
[----:B-----5:R-:W-:-:S07]  /*2050*/  FFMA R26, R8, R12, R23 ;  /* 0x0000000c081a7223 */ /* 0x020fce0000000017 */
.L_x_359:
[----:B------:R-:W-:Y:S05]  /*2060*/  BRA.U !UP0, `(.L_x_356) ;  /* 0x0000000108b07547 */ /* 0x000fea000b800000 */
[----:B------:R-:W-:Y:S02]  /*2070*/  UISETP.NE.AND UP0, UPT, UR11, 0x1, UPT ;  /* 0x000000010b00788c */ /* 0x000fe4000bf05270 */
[----:B------:R-:W-:-:S07]  /*2080*/  ULOP3.LUT UP2, URZ, UR12, 0x1, URZ, 0xc0, !UPT ;  /* 0x000000010cff7892 */ /* 0x000fce000f84c0ff */
[----:B------:R-:W-:Y:S05]  /*2090*/  BRA.U !UP0, `(.L_x_360) ;  /* 0x0000000108647547 */ /* 0x000fea000b800000 */
[----:B------:R-:W0:Y:S01]  /*20a0*/  LDC.64 R12, c[0x0][0x3b0] ;  /* 0x0000ec00ff0c7b82 */ /* 0x000e220000000a00 */
[----:B------:R-:W-:Y:S02]  /*20b0*/  IADD3 R19, PT, PT, R2, R5, RZ ;  /* 0x0000000502137210 */ /* 0x000fe40007ffe0ff */
[----:B------:R-:W-:-:S05]  /*20c0*/  IADD3 R16, PT, PT, R5, UR9, RZ ;  /* 0x0000000905107c10 */ /* 0x000fca000fffe0ff */
[----:B------:R-:W1:Y:S08]  /*20d0*/  LDC R17, c[0x0][0x394] ;  /* 0x0000e500ff117b82 */ /* 0x000e700000000800 */
[----:B------:R-:W2:Y:S08]  /*20e0*/  LDC.64 R14, c[0x0][0x388] ;  /* 0x0000e200ff0e7b82 */ /* 0x000eb00000000a00 */
[----:B------:R-:W3:Y:S01]  /*20f0*/  LDC.64 R8, c[0x0][0x3a0] ;  /* 0x0000e800ff087b82 */ /* 0x000ee20000000a00 */
[----:B0-----:R-:W-:-:S05]  /*2100*/  IMAD R21, R19, R12, UR6 ;  /* 0x0000000613157e24 */ /* 0x001fca000f8e020c */
[C---:B------:R-:W-:Y:S01]  /*2110*/  IADD3 R18, PT, PT, R21.reuse, R12, RZ ;  /* 0x0000000c15127210 */ /* 0x040fe20007ffe0ff */
[--C-:B------:R-:W-:Y:S02]  /*2120*/  IMAD R21, R21, R13, R4.reuse ;  /* 0x0000000d15157224 */ /* 0x100fe400078e0204 */
[----:B-1----:R-:W-:Y:S02]  /*2130*/  IMAD R16, R16, R17, UR7 ;  /* 0x0000000710107e24 */ /* 0x002fe4000f8e0211 */
[----:B------:R-:W-:Y:S02]  /*2140*/  IMAD R23, R18, R13, R4 ;  /* 0x0000000d12177224 */ /* 0x000fe400078e0204 */
[C---:B------:R-:W-:Y:S01]  /*2150*/  IMAD R19, R16.reuse, R6, R7 ;  /* 0x0000000610137224 */ /* 0x040fe200078e0207 */
[----:B------:R-:W-:-:S03]  /*2160*/  IADD3 R12, PT, PT, R16, R17, RZ ;  /* 0x00000011100c7210 */ /* 0x000fc60007ffe0ff */
[----:B--2---:R-:W-:-:S04]  /*2170*/  IMAD.WIDE R16, R19, 0x4, R14 ;  /* 0x0000000413107825 */ /* 0x004fc800078e020e */
[----:B------:R-:W-:Y:S02]  /*2180*/  IMAD R19, R12, R6, R7 ;  /* 0x000000060c137224 */ /* 0x000fe400078e0207 */
[----:B------:R-:W2:Y:S01]  /*2190*/  LDG.E R17, desc[UR28][R16.64] ;  /* 0x0000001c10117981 */ /* 0x000ea2000c1e1900 */
[----:B---3--:R-:W-:-:S04]  /*21a0*/  IMAD.WIDE R12, R21, 0x4, R8 ;  /* 0x00000004150c7825 */ /* 0x008fc800078e0208 */
[----:B------:R-:W-:Y:S02]  /*21b0*/  IMAD.WIDE R14, R19, 0x4, R14 ;  /* 0x00000004130e7825 */ /* 0x000fe400078e020e */
[----:B------:R-:W2:Y:S02]  /*21c0*/  LDG.E R12, desc[UR28][R12.64] ;  /* 0x0000001c0c0c7981 */ /* 0x000ea4000c1e1900 */
[----:B------:R-:W-:Y:S02]  /*21d0*/  IMAD.WIDE R8, R23, 0x4, R8 ;  /* 0x0000000417087825 */ /* 0x000fe400078e0208 */
[----:B------:R-:W3:Y:S04]  /*21e0*/  LDG.E R15, desc[UR28][R14.64] ;  /* 0x0000001c0e0f7981 */ /* 0x000ee8000c1e1900 */
[----:B------:R-:W3:Y:S01]  /*21f0*/  LDG.E R8, desc[UR28][R8.64] ;  /* 0x0000001c08087981 */ /* 0x000ee2000c1e1900 */
[----:B------:R-:W-:Y:S01]  /*2200*/  IADD3 R5, PT, PT, R5, 0x2, RZ ;  /* 0x0000000205057810 */ /* 0x000fe20007ffe0ff */
[----:B--2---:R-:W-:-:S04]  /*2210*/  FFMA R26, R17, R12, R26 ;  /* 0x0000000c111a7223 */ /* 0x004fc8000000001a */
[----:B---3--:R-:W-:-:S07]  /*2220*/  FFMA R26, R15, R8, R26 ;  /* 0x000000080f1a7223 */ /* 0x008fce000000001a */
.L_x_360:
[----:B------:R-:W-:Y:S05]  /*2230*/  BRA.U !UP2, `(.L_x_356) ;  /* 0x000000010a3c7547 */ /* 0x000fea000b800000 */
[----:B------:R-:W0:Y:S01]  /*2240*/  LDC R17, c[0x0][0x394] ;  /* 0x0000e500ff117b82 */ /* 0x000e220000000800 */
[----:B------:R-:W-:Y:S02]  /*2250*/  IADD3 R16, PT, PT, R5, UR9, RZ ;  /* 0x0000000905107c10 */ /* 0x000fe4000fffe0ff */
[----:B------:R-:W-:-:S05]  /*2260*/  IADD3 R5, PT, PT, R2, R5, RZ ;  /* 0x0000000502057210 */ /* 0x000fca0007ffe0ff */
[----:B------:R-:W1:Y:S08]  /*2270*/  LDC.64 R14, c[0x0][0x3b0] ;  /* 0x0000ec00ff0e7b82 */ /* 0x000e700000000a00 */
[----:B------:R-:W2:Y:S08]  /*2280*/  LDC.64 R12, c[0x0][0x388] ;  /* 0x0000e200ff0c7b82 */ /* 0x000eb00000000a00 */
[----:B------:R-:W3:Y:S01]  /*2290*/  LDC.64 R8, c[0x0][0x3a0] ;  /* 0x0000e800ff087b82 */ /* 0x000ee20000000a00 */
[----:B0-----:R-:W-:-:S04]  /*22a0*/  IMAD R16, R16, R17, UR7 ;  /* 0x0000000710107e24 */ /* 0x001fc8000f8e0211 */
[----:B------:R-:W-:Y:S02]  /*22b0*/  IMAD R7, R16, R6, R7 ;  /* 0x0000000610077224 */ /* 0x000fe400078e0207 */
[----:B-1----:R-:W-:-:S04]  /*22c0*/  IMAD R5, R5, R14, UR6 ;  /* 0x0000000605057e24 */ /* 0x002fc8000f8e020e */
[----:B------:R-:W-:Y:S02]  /*22d0*/  IMAD R5, R5, R15, R4 ;  /* 0x0000000f05057224 */ /* 0x000fe400078e0204 */
[----:B--2---:R-:W-:-:S06]  /*22e0*/  IMAD.WIDE R12, R7, 0x4, R12 ;  /* 0x00000004070c7825 */ /* 0x004fcc00078e020c */
[----:B------:R-:W2:Y:S01]  /*22f0*/  LDG.E R13, desc[UR28][R12.64] ;  /* 0x0000001c0c0d7981 */ /* 0x000ea2000c1e1900 */
[----:B---3--:R-:W-:-:S06]  /*2300*/  IMAD.WIDE R8, R5, 0x4, R8 ;  /* 0x0000000405087825 */ /* 0x008fcc00078e0208 */
[----:B------:R-:W2:Y:S02]  /*2310*/  LDG.E R8, desc[UR28][R8.64] ;  /* 0x0000001c08087981 */ /* 0x000ea4000c1e1900 */
[----:B--2---:R-:W-:-:S07]  /*2320*/  FFMA R26, R13, R8, R26 ;  /* 0x000000080d1a7223 */ /* 0x004fce000000001a */
.L_x_356:
[----:B------:R-:W0:Y:S01]  /*2330*/  LDCU UR12, c[0x0][0x3b4] ;  /* 0x00007680ff0c77ac */ /* 0x000e220008000800 */
[----:B------:R-:W-:-:S04]  /*2340*/  IADD3 R4, PT, PT, R4, 0x1, RZ ;  /* 0x0000000104047810 */ /* 0x000fc80007ffe0ff */
[----:B0-----:R-:W-:-:S13]  /*2350*/  ISETP.NE.AND P0, PT, R4, UR12, PT ;  /* 0x0000000c04007c0c */ /* 0x001fda000bf05270 */
[----:B------:R-:W-:Y:S05]  /*2360*/  @P0 BRA `(.L_x_361) ;  /* 0xfffffff4000c0947 */ /* 0x000fea000383ffff */
.L_x_355:
[----:B------:R-:W0:Y:S01]  /*2370*/  LDCU UR7, c[0x0][0x3b0] ;  /* 0x00007600ff0777ac */ /* 0x000e220008000800 */
[----:B------:R-:W-:-:S04]  /*2380*/  UIADD3 UR6, UPT, UPT, UR6, 0x1, URZ ;  /* 0x0000000106067890 */ /* 0x000fc8000fffe0ff */
[----:B0-----:R-:W-:-:S09]  /*2390*/  UISETP.NE.AND UP0, UPT, UR6, UR7, UPT ;  /* 0x000000070600728c */ /* 0x001fd2000bf05270 */
[----:B------:R-:W-:Y:S05]  /*23a0*/  BRA.U UP0, `(.L_x_362) ;  /* 0xfffffff100e07547 */ /* 0x000fea000b83ffff */
[----:B------:R-:W0:Y:S08]  /*23b0*/  LDC R6, c[0x0][0x3c0] ;  /* 0x0000f000ff067b82 */ /* 0x000e300000000800 */
[----:B------:R-:W1:Y:S01]  /*23c0*/  LDC.64 R4, c[0x0][0x3c8] ;  /* 0x0000f200ff047b82 */ /* 0x000e620000000a00 */
[----:B0-----:R-:W-:Y:S01]  /*23d0*/  IMAD R7, R3, R6, UR5 ;  /* 0x0000000503077e24 */ /* 0x001fe2000f8e0206 */
[----:B------:R-:W-:-:S06]  /*23e0*/  UIADD3 UR5, UPT, UPT, UR5, 0x1, URZ ;  /* 0x0000000105057890 */ /* 0x000fcc000fffe0ff */
[----:B------:R-:W-:Y:S01]  /*23f0*/  ISETP.NE.AND P0, PT, R6, UR5, PT ;  /* 0x0000000506007c0c */ /* 0x000fe2000bf05270 */
[----:B-1----:R-:W-:-:S05]  /*2400*/  IMAD.WIDE R4, R7, 0x4, R4 ;  /* 0x0000000407047825 */ /* 0x002fca00078e0204 */
[----:B------:R0:W-:Y:S07]  /*2410*/  STG.E desc[UR28][R4.64], R26 ;  /* 0x0000001a04007986 */ /* 0x0001ee000c10191c */
[----:B------:R-:W-:Y:S05]  /*2420*/  @P0 BRA `(.L_x_363) ;  /* 0xfffffff000b40947 */ /* 0x000fea000383ffff */
[----:B------:R-:W1:Y:S01]  /*2430*/  LDC R3, c[0x0][0x3bc] ;  /* 0x0000ef00ff037b82 */ /* 0x000e620000000800 */
[----:B------:R-:W-:-:S06]  /*2440*/  UIADD3 UR4, UPT, UPT, UR4, 0x1, URZ ;  /* 0x0000000104047890 */ /* 0x000fcc000fffe0ff */
[----:B-1----:R-:W-:-:S13]  /*2450*/  ISETP.NE.AND P0, PT, R3, UR4, PT ;  /* 0x0000000403007c0c */ /* 0x002fda000bf05270 */
[----:B------:R-:W-:Y:S05]  /*2460*/  @!P0 EXIT ;  /* 0x000000000000894d */ /* 0x000fea0003800000 */
[----:B------:R-:W-:Y:S05]  /*2470*/  BRA `(.L_x_364) ;  /* 0xfffffff000947947 */ /* 0x000fea000383ffff */
.L_x_343:
[----:B------:R-:W0:Y:S01]  /*2480*/  LDCU.64 UR4, c[0x0][0x3a8] ;  /* 0x00007500ff0477ac */ /* 0x000e220008000a00 */
[----:B------:R-:W-:Y:S01]  /*2490*/  IADD3 R2, PT, PT, R6, -0x1, RZ ;  /* 0xffffffff06027810 */ /* 0x000fe20007ffe0ff */
[----:B0-----:R-:W-:-:S04]  /*24a0*/  UISETP.NE.U32.AND UP0, UPT, UR4, URZ, UPT ;  /* 0x000000ff0400728c */ /* 0x001fc8000bf05070 */
[----:B------:R-:W-:-:S09]  /*24b0*/  UISETP.NE.AND.EX UP0, UPT, UR5, URZ, UPT, UP0 ;  /* 0x000000ff0500728c */ /* 0x000fd2000bf05300 */
[----:B------:R-:W-:Y:S05]  /*24c0*/  BRA.U UP0, `(.L_x_365) ;  /* 0x0000000100a87547 */ /* 0x000fea000b800000 */
[----:B------:R-:W-:Y:S01]  /*24d0*/  LOP3.LUT R12, R6, 0x3, RZ, 0xc0, !PT ;  /* 0x00000003060c7812 */ /* 0x000fe200078ec0ff */
[----:B------:R-:W-:Y:S01]  /*24e0*/  UMOV UR4, URZ ;  /* 0x000000ff00047c82 */ /* 0x000fe20008000000 */
[----:B------:R-:W-:Y:S02]  /*24f0*/  ISETP.GE.U32.AND P0, PT, R2, 0x3, PT ;  /* 0x000000030200780c */ /* 0x000fe40003f06070 */
[----:B------:R-:W-:-:S11]  /*2500*/  LOP3.LUT R6, R6, 0x7ffffffc, RZ, 0xc0, !PT ;  /* 0x7ffffffc06067812 */ /* 0x000fd600078ec0ff */
.L_x_370:
[----:B0-----:R-:W0:Y:S01]  /*2510*/  LDC R11, c[0x0][0x3bc] ;  /* 0x0000ef00ff0b7b82 */ /* 0x001e220000000800 */
[----:B------:R-:W-:Y:S02]  /*2520*/  HFMA2 R7, -RZ, RZ, 0, 0 ;  /* 0x00000000ff077431 */ /* 0x000fe400000001ff */
[----:B0-----:R-:W-:Y:S01]  /*2530*/  IMAD R8, R0, R11, UR4 ;  /* 0x0000000400087e24 */ /* 0x001fe2000f8e020b */
[----:B--2---:R-:W-:Y:S06]  /*2540*/  @!P0 BRA `(.L_x_366) ;  /* 0x0000000000348947 */ /* 0x004fec0003800000 */
[----:B------:R-:W0:Y:S01]  /*2550*/  LDC R7, c[0x0][0x3c0] ;  /* 0x0000f000ff077b82 */ /* 0x000e220000000800 */
[----:B------:R-:W-:-:S07]  /*2560*/  UMOV UR5, URZ ;  /* 0x000000ff00057c82 */ /* 0x000fce0008000000 */
[----:B------:R-:W1:Y:S02]  /*2570*/  LDC.64 R4, c[0x0][0x3c8] ;  /* 0x0000f200ff047b82 */ /* 0x000e640000000a00 */
.L_x_367:
[----:B0-2---:R-:W-:Y:S01]  /*2580*/  IMAD R3, R8, R7, UR5 ;  /* 0x0000000508037e24 */ /* 0x005fe2000f8e0207 */
[----:B------:R-:W-:-:S03]  /*2590*/  UIADD3 UR5, UPT, UPT, UR5, 0x4, URZ ;  /* 0x0000000405057890 */ /* 0x000fc6000fffe0ff */
[----:B-1----:R-:W-:-:S03]  /*25a0*/  IMAD.WIDE R2, R3, 0x4, R4 ;  /* 0x0000000403027825 */ /* 0x002fc600078e0204 */
[----:B------:R-:W-:Y:S02]  /*25b0*/  ISETP.NE.AND P1, PT, R6, UR5, PT ;  /* 0x0000000506007c0c */ /* 0x000fe4000bf25270 */
[----:B------:R2:W-:Y:S04]  /*25c0*/  STG.E desc[UR28][R2.64], RZ ;  /* 0x000000ff02007986 */ /* 0x0005e8000c10191c */
[----:B------:R2:W-:Y:S04]  /*25d0*/  STG.E desc[UR28][R2.64+0x4], RZ ;  /* 0x000004ff02007986 */ /* 0x0005e8000c10191c */
[----:B------:R2:W-:Y:S04]  /*25e0*/  STG.E desc[UR28][R2.64+0x8], RZ ;  /* 0x000008ff02007986 */ /* 0x0005e8000c10191c */
[----:B------:R2:W-:Y:S01]  /*25f0*/  STG.E desc[UR28][R2.64+0xc], RZ ;  /* 0x00000cff02007986 */ /* 0x0005e2000c10191c */
[----:B------:R-:W-:Y:S05]  /*2600*/  @P1 BRA `(.L_x_367) ;  /* 0xfffffffc00dc1947 */ /* 0x000fea000383ffff */
[----:B------:R-:W-:-:S07]  /*2610*/  MOV R7, R6 ;  /* 0x0000000600077202 */ /* 0x000fce0000000f00 */
.L_x_366:
[----:B------:R-:W-:-:S13]  /*2620*/  ISETP.NE.AND P1, PT, R12, RZ, PT ;  /* 0x000000ff0c00720c */ /* 0x000fda0003f25270 */
[----:B------:R-:W-:Y:S05]  /*2630*/  @!P1 BRA `(.L_x_368) ;  /* 0x00000000003c9947 */ /* 0x000fea0003800000 */
[----:B------:R-:W0:Y:S01]  /*2640*/  LDC R10, c[0x0][0x3c0] ;  /* 0x0000f000ff0a7b82 */ /* 0x000e220000000800 */
[----:B------:R-:W-:Y:S02]  /*2650*/  ISETP.NE.AND P1, PT, R12, 0x1, PT ;  /* 0x000000010c00780c */ /* 0x000fe40003f25270 */
[----:B0-----:R-:W-:-:S13]  /*2660*/  LOP3.LUT P2, RZ, R10, 0x1, RZ, 0xc0, !PT ;  /* 0x000000010aff7812 */ /* 0x001fda000784c0ff */
[----:B------:R-:W0:Y:S01]  /*2670*/  @P2 LDC.64 R4, c[0x0][0x3c8] ;  /* 0x0000f200ff042b82 */ /* 0x000e220000000a00 */
[----:B------:R-:W-:Y:S05]  /*2680*/  @!P1 BRA `(.L_x_369) ;  /* 0x00000000001c9947 */ /* 0x000fea0003800000 */
[----:B--2---:R-:W1:Y:S01]  /*2690*/  LDC.64 R2, c[0x0][0x3c8] ;  /* 0x0000f200ff027b82 */ /* 0x004e620000000a00 */
[----:B------:R-:W2:Y:S02]  /*26a0*/  LDCU UR5, c[0x0][0x3c0] ;  /* 0x00007800ff0577ac */ /* 0x000ea40008000800 */
[----:B--2---:R-:W-:Y:S01]  /*26b0*/  IMAD R9, R8, UR5, R7 ;  /* 0x0000000508097c24 */ /* 0x004fe2000f8e0207 */
[----:B------:R-:W-:-:S03]  /*26c0*/  IADD3 R7, PT, PT, R7, 0x2, RZ ;  /* 0x0000000207077810 */ /* 0x000fc60007ffe0ff */
[----:B-1----:R-:W-:-:S05]  /*26d0*/  IMAD.WIDE R2, R9, 0x4, R2 ;  /* 0x0000000409027825 */ /* 0x002fca00078e0202 */
[----:B------:R1:W-:Y:S04]  /*26e0*/  STG.E desc[UR28][R2.64], RZ ;  /* 0x000000ff02007986 */ /* 0x0003e8000c10191c */
[----:B------:R1:W-:Y:S02]  /*26f0*/  STG.E desc[UR28][R2.64+0x4], RZ ;  /* 0x000004ff02007986 */ /* 0x0003e4000c10191c */
.L_x_369:
[----:B-12---:R-:W-:-:S04]  /*2700*/  @P2 IMAD R3, R8, R10, R7 ;  /* 0x0000000a08032224 */ /* 0x006fc800078e0207 */
[----:B0-----:R-:W-:-:S05]  /*2710*/  @P2 IMAD.WIDE R2, R3, 0x4, R4 ;  /* 0x0000000403022825 */ /* 0x001fca00078e0204 */
[----:B------:R0:W-:Y:S02]  /*2720*/  @P2 STG.E desc[UR28][R2.64], RZ ;  /* 0x000000ff02002986 */ /* 0x0001e4000c10191c */
.L_x_368:
[----:B------:R-:W-:-:S06]  /*2730*/  UIADD3 UR4, UPT, UPT, UR4, 0x1, URZ ;  /* 0x0000000104047890 */ /* 0x000fcc000fffe0ff */
[----:B------:R-:W-:-:S13]  /*2740*/  ISETP.NE.AND P1, PT, R11, UR4, PT ;  /* 0x000000040b007c0c */ /* 0x000fda000bf25270 */
[----:B------:R-:W-:Y:S05]  /*2750*/  @!P1 EXIT ;  /* 0x000000000000994d */ /* 0x000fea0003800000 */
[----:B------:R-:W-:Y:S05]  /*2760*/  BRA `(.L_x_370) ;  /* 0xfffffffc00687947 */ /* 0x000fea000383ffff */
.L_x_365:
[----:B------:R-:W-:Y:S01]  /*2770*/  LOP3.LUT R12, R6, 0x7, RZ, 0xc0, !PT ;  /* 0x00000007060c7812 */ /* 0x000fe200078ec0ff */
[----:B------:R-:W-:Y:S01]  /*2780*/  UMOV UR4, URZ ;  /* 0x000000ff00047c82 */ /* 0x000fe20008000000 */
[----:B------:R-:W-:Y:S02]  /*2790*/  ISETP.GE.U32.AND P0, PT, R2, 0x7, PT ;  /* 0x000000070200780c */ /* 0x000fe40003f06070 */
[----:B------:R-:W-:Y:S02]  /*27a0*/  IADD3 R3, PT, PT, R12, -0x1, RZ ;  /* 0xffffffff0c037810 */ /* 0x000fe40007ffe0ff */
[C---:B------:R-:W-:Y:S02]  /*27b0*/  LOP3.LUT R13, R6.reuse, 0x3, RZ, 0xc0, !PT ;  /* 0x00000003060d7812 */ /* 0x040fe400078ec0ff */
[----:B------:R-:W-:Y:S02]  /*27c0*/  ISETP.GE.U32.AND P1, PT, R3, 0x3, PT ;  /* 0x000000030300780c */ /* 0x000fe40003f26070 */
[----:B------:R-:W-:-:S11]  /*27d0*/  LOP3.LUT R2, R6, 0x7ffffff8, RZ, 0xc0, !PT ;  /* 0x7ffffff806027812 */ /* 0x000fd600078ec0ff */
.L_x_375:
[----:B0-----:R-:W0:Y:S01]  /*27e0*/  LDC R3, c[0x0][0x3bc] ;  /* 0x0000ef00ff037b82 */ /* 0x001e220000000800 */
[----:B-1----:R-:W-:Y:S02]  /*27f0*/  HFMA2 R5, -RZ, RZ, 0, 0 ;  /* 0x00000000ff057431 */ /* 0x002fe400000001ff */
[----:B0-----:R-:W-:Y:S01]  /*2800*/  IMAD R4, R0, R3, UR4 ;  /* 0x0000000400047e24 */ /* 0x001fe2000f8e0203 */
[----:B------:R-:W-:Y:S06]  /*2810*/  @!P0 BRA `(.L_x_371) ;  /* 0x0000000000848947 */ /* 0x000fec0003800000 */
[----:B------:R-:W-:-:S05]  /*2820*/  UMOV UR5, URZ ;  /* 0x000000ff00057c82 */ /* 0x000fca0008000000 */
.L_x_372:
[----:B0-----:R-:W2:Y:S01]  /*2830*/  LDG.E R5, desc[UR28][R10.64] ;  /* 0x0000001c0a057981 */ /* 0x001ea2000c1e1900 */
[----:B------:R-:W0:Y:S08]  /*2840*/  LDC R9, c[0x0][0x3c0] ;  /* 0x0000f000ff097b82 */ /* 0x000e300000000800 */
[----:B------:R-:W1:Y:S01]  /*2850*/  LDC.64 R6, c[0x0][0x3c8] ;  /* 0x0000f200ff067b82 */ /* 0x000e620000000a00 */
[----:B0-----:R-:W-:-:S04]  /*2860*/  IMAD R9, R4, R9, UR5 ;  /* 0x0000000504097e24 */ /* 0x001fc8000f8e0209 */
[----:B-1----:R-:W-:-:S04]  /*2870*/  IMAD.WIDE R6, R9, 0x4, R6 ;  /* 0x0000000409067825 */ /* 0x002fc800078e0206 */
[----:B--2---:R-:W-:-:S05]  /*2880*/  FADD R5, RZ, R5 ;  /* 0x00000005ff057221 */ /* 0x004fca0000000000 */
[----:B------:R0:W-:Y:S04]  /*2890*/  STG.E desc[UR28][R6.64], R5 ;  /* 0x0000000506007986 */ /* 0x0001e8000c10191c */
[----:B------:R-:W2:Y:S02]  /*28a0*/  LDG.E R8, desc[UR28][R10.64] ;  /* 0x0000001c0a087981 */ /* 0x000ea4000c1e1900 */
[----:B--2---:R-:W-:-:S05]  /*28b0*/  FADD R9, RZ, R8 ;  /* 0x00000008ff097221 */ /* 0x004fca0000000000 */
[----:B------:R1:W-:Y:S04]  /*28c0*/  STG.E desc[UR28][R6.64+0x4], R9 ;  /* 0x0000040906007986 */ /* 0x0003e8000c10191c */
[----:B------:R-:W2:Y:S02]  /*28d0*/  LDG.E R8, desc[UR28][R10.64] ;  /* 0x0000001c0a087981 */ /* 0x000ea4000c1e1900 */
[----:B--2---:R-:W-:-:S05]  /*28e0*/  FADD R15, RZ, R8 ;  /* 0x00000008ff0f7221 */ /* 0x004fca0000000000 */
[----:B------:R2:W-:Y:S04]  /*28f0*/  STG.E desc[UR28][R6.64+0x8], R15 ;  /* 0x0000080f06007986 */ /* 0x0005e8000c10191c */
[----:B------:R-:W3:Y:S02]  /*2900*/  LDG.E R8, desc[UR28][R10.64] ;  /* 0x0000001c0a087981 */ /* 0x000ee4000c1e1900 */
[----:B---3--:R-:W-:-:S05]  /*2910*/  FADD R17, RZ, R8 ;  /* 0x00000008ff117221 */ /* 0x008fca0000000000 */
[----:B------:R3:W-:Y:S04]  /*2920*/  STG.E desc[UR28][R6.64+0xc], R17 ;  /* 0x00000c1106007986 */ /* 0x0007e8000c10191c */
[----:B------:R-:W0:Y:S02]  /*2930*/  LDG.E R8, desc[UR28][R10.64] ;  /* 0x0000001c0a087981 */ /* 0x000e24000c1e1900 */
[----:B0-----:R-:W-:-:S05]  /*2940*/  FADD R5, RZ, R8 ;  /* 0x00000008ff057221 */ /* 0x001fca0000000000 */
[----:B------:R0:W-:Y:S04]  /*2950*/  STG.E desc[UR28][R6.64+0x10], R5 ;  /* 0x0000100506007986 */ /* 0x0001e8000c10191c */
[----:B------:R-:W1:Y:S02]  /*2960*/  LDG.E R8, desc[UR28][R10.64] ;  /* 0x0000001c0a087981 */ /* 0x000e64000c1e1900 */
[----:B-1----:R-:W-:-:S05]  /*2970*/  FADD R9, RZ, R8 ;  /* 0x00000008ff097221 */ /* 0x002fca0000000000 */
[----:B------:R0:W-:Y:S04]  /*2980*/  STG.E desc[UR28][R6.64+0x14], R9 ;  /* 0x0000140906007986 */ /* 0x0001e8000c10191c */
[----:B------:R-:W2:Y:S01]  /*2990*/  LDG.E R8, desc[UR28][R10.64] ;  /* 0x0000001c0a087981 */ /* 0x000ea2000c1e1900 */
[----:B------:R-:W-:Y:S01]  /*29a0*/  UIADD3 UR5, UPT, UPT, UR5, 0x8, URZ ;  /* 0x0000000805057890 */ /* 0x000fe2000fffe0ff */
[----:B--2---:R-:W-:-:S05]  /*29b0*/  FADD R15, RZ, R8 ;  /* 0x00000008ff0f7221 */ /* 0x004fca0000000000 */
[----:B------:R0:W-:Y:S04]  /*29c0*/  STG.E desc[UR28][R6.64+0x18], R15 ;  /* 0x0000180f06007986 */ /* 0x0001e8000c10191c */
[----:B------:R-:W3:Y:S01]  /*29d0*/  LDG.E R8, desc[UR28][R10.64] ;  /* 0x0000001c0a087981 */ /* 0x000ee2000c1e1900 */
[----:B------:R-:W-:Y:S01]  /*29e0*/  ISETP.NE.AND P2, PT, R2, UR5, PT ;  /* 0x0000000502007c0c */ /* 0x000fe2000bf45270 */
[----:B---3--:R-:W-:-:S05]  /*29f0*/  FADD R17, RZ, R8 ;  /* 0x00000008ff117221 */ /* 0x008fca0000000000 */
[----:B------:R0:W-:Y:S07]  /*2a00*/  STG.E desc[UR28][R6.64+0x1c], R17 ;  /* 0x00001c1106007986 */ /* 0x0001ee000c10191c */
[----:B------:R-:W-:Y:S05]  /*2a10*/  @P2 BRA `(.L_x_372) ;  /* 0xfffffffc00842947 */ /* 0x000fea000383ffff */
[----:B0-----:R-:W-:-:S07]  /*2a20*/  MOV R5, R2 ;  /* 0x0000000200057202 */ /* 0x001fce0000000f00 */
.L_x_371:
[----:B------:R-:W-:-:S13]  /*2a30*/  ISETP.NE.AND P2, PT, R12, RZ, PT ;  /* 0x000000ff0c00720c */ /* 0x000fda0003f45270 */
[----:B------:R-:W-:Y:S05]  /*2a40*/  @!P2 BRA `(.L_x_373) ;  /* 0x00000000009ca947 */ /* 0x000fea0003800000 */
[----:B------:R-:W-:Y:S01]  /*2a50*/  ISETP.NE.AND P2, PT, R13, RZ, PT ;  /* 0x000000ff0d00720c */ /* 0x000fe20003f45270 */
[----:B------:R-:W-:-:S12]  /*2a60*/  @!P1 BRA `(.L_x_374) ;  /* 0x0000000000449947 */ /* 0x000fd80003800000 */
[----:B------:R-:W2:Y:S01]  /*2a70*/  LDG.E R8, desc[UR28][R10.64] ;  /* 0x0000001c0a087981 */ /* 0x000ea2000c1e1900 */
[----:B------:R-:W0:Y:S01]  /*2a80*/  LDC.64 R6, c[0x0][0x3c8] ;  /* 0x0000f200ff067b82 */ /* 0x000e220000000a00 */
[----:B------:R-:W1:Y:S02]  /*2a90*/  LDCU UR5, c[0x0][0x3c0] ;  /* 0x00007800ff0577ac */ /* 0x000e640008000800 */
[----:B-1----:R-:W-:-:S04]  /*2aa0*/  IMAD R15, R4, UR5, R5 ;  /* 0x00000005040f7c24 */ /* 0x002fc8000f8e0205 */
[----:B0-----:R-:W-:-:S04]  /*2ab0*/  IMAD.WIDE R6, R15, 0x4, R6 ;  /* 0x000000040f067825 */ /* 0x001fc800078e0206 */
        /* <DEDUP_REMOVED lines=8> */
[----:B------:R-:W2:Y:S01]  /*2b40*/  LDG.E R8, desc[UR28][R10.64] ;  /* 0x0000001c0a087981 */ /* 0x000ea2000c1e1900 */
[----:B------:R-:W-:Y:S01]  /*2b50*/  IADD3 R5, PT, PT, R5, 0x4, RZ ;  /* 0x0000000405057810 */ /* 0x000fe20007ffe0ff */
[----:B--2---:R-:W-:-:S05]  /*2b60*/  FADD R19, RZ, R8 ;  /* 0x00000008ff137221 */ /* 0x004fca0000000000 */
[----:B------:R0:W-:Y:S02]  /*2b70*/  STG.E desc[UR28][R6.64+0xc], R19 ;  /* 0x00000c1306007986 */ /* 0x0001e4000c10191c */
.L_x_374:
[----:B------:R-:W-:Y:S05]  /*2b80*/  @!P2 BRA `(.L_x_373) ;  /* 0x00000000004ca947 */ /* 0x000fea0003800000 */
[----:B------:R-:W-:Y:S01]  /*2b90*/  ISETP.NE.AND P2, PT, R13, 0x1, PT ;  /* 0x000000010d00780c */ /* 0x000fe20003f45270 */
[----:B------:R-:W1:-:S12]  /*2ba0*/  LDC R16, c[0x0][0x3c0] ;  /* 0x0000f000ff107b82 */ /* 0x000e580000000800 */
[----:B------:R-:W2:Y:S01]  /*2bb0*/  @P2 LDG.E R8, desc[UR28][R10.64] ;  /* 0x0000001c0a082981 */ /* 0x000ea2000c1e1900 */
[----:B0-----:R-:W0:Y:S01]  /*2bc0*/  @P2 LDC.64 R6, c[0x0][0x3c8] ;  /* 0x0000f200ff062b82 */ /* 0x001e220000000a00 */
[----:B-1----:R-:W-:-:S04]  /*2bd0*/  @P2 IMAD R9, R4, R16, R5 ;  /* 0x0000001004092224 */ /* 0x002fc800078e0205 */
[----:B0-----:R-:W-:-:S04]  /*2be0*/  @P2 IMAD.WIDE R6, R9, 0x4, R6 ;  /* 0x0000000409062825 */ /* 0x001fc800078e0206 */
[----:B--2---:R-:W-:-:S05]  /*2bf0*/  @P2 FADD R15, RZ, R8 ;  /* 0x00000008ff0f2221 */ /* 0x004fca0000000000 */
[----:B------:R1:W-:Y:S04]  /*2c00*/  @P2 STG.E desc[UR28][R6.64], R15 ;  /* 0x0000000f06002986 */ /* 0x0003e8000c10191c */
[----:B------:R-:W2:Y:S01]  /*2c10*/  @P2 LDG.E R8, desc[UR28][R10.64] ;  /* 0x0000001c0a082981 */ /* 0x000ea2000c1e1900 */
[----:B------:R-:W-:Y:S02]  /*2c20*/  LOP3.LUT P3, RZ, R16, 0x1, RZ, 0xc0, !PT ;  /* 0x0000000110ff7812 */ /* 0x000fe4000786c0ff */
[----:B------:R-:W-:Y:S01]  /*2c30*/  @P2 IADD3 R5, PT, PT, R5, 0x2, RZ ;  /* 0x0000000205052810 */ /* 0x000fe20007ffe0ff */
[----:B--2---:R-:W-:-:S10]  /*2c40*/  @P2 FADD R17, RZ, R8 ;  /* 0x00000008ff112221 */ /* 0x004fd40000000000 */
[----:B------:R-:W0:Y:S01]  /*2c50*/  @P3 LDC.64 R8, c[0x0][0x3c8] ;  /* 0x0000f200ff083b82 */ /* 0x000e220000000a00 */
[----:B------:R1:W-:Y:S04]  /*2c60*/  @P2 STG.E desc[UR28][R6.64+0x4], R17 ;  /* 0x0000041106002986 */ /* 0x0003e8000c10191c */
[----:B------:R-:W2:Y:S01]  /*2c70*/  @P3 LDG.E R14, desc[UR28][R10.64] ;  /* 0x0000001c0a0e3981 */ /* 0x000ea2000c1e1900 */
[----:B------:R-:W-:-:S04]  /*2c80*/  @P3 IMAD R5, R4, R16, R5 ;  /* 0x0000001004053224 */ /* 0x000fc800078e0205 */
[----:B0-----:R-:W-:-:S04]  /*2c90*/  @P3 IMAD.WIDE R4, R5, 0x4, R8 ;  /* 0x0000000405043825 */ /* 0x001fc800078e0208 */
[----:B--2---:R-:W-:-:S05]  /*2ca0*/  @P3 FADD R9, RZ, R14 ;  /* 0x0000000eff093221 */ /* 0x004fca0000000000 */
[----:B------:R1:W-:Y:S02]  /*2cb0*/  @P3 STG.E desc[UR28][R4.64], R9 ;  /* 0x0000000904003986 */ /* 0x0003e4000c10191c */
.L_x_373:
[----:B------:R-:W-:-:S06]  /*2cc0*/  UIADD3 UR4, UPT, UPT, UR4, 0x1, URZ ;  /* 0x0000000104047890 */ /* 0x000fcc000fffe0ff */
[----:B------:R-:W-:-:S13]  /*2cd0*/  ISETP.NE.AND P2, PT, R3, UR4, PT ;  /* 0x0000000403007c0c */ /* 0x000fda000bf45270 */
[----:B------:R-:W-:Y:S05]  /*2ce0*/  @!P2 EXIT ;  /* 0x000000000000a94d */ /* 0x000fea0003800000 */
[----:B------:R-:W-:Y:S05]  /*2cf0*/  BRA `(.L_x_375) ;  /* 0xfffffff800b87947 */ /* 0x000fea000383ffff */
.L_x_342:
[----:B------:R-:W0:Y:S01]  /*2d00*/  LDCU.64 UR4, c[0x0][0x3a8] ;  /* 0x00007500ff0477ac */ /* 0x000e220008000a00 */
[----:B------:R-:W-:Y:S01]  /*2d10*/  IADD3 R2, PT, PT, R6, -0x1, RZ ;  /* 0xffffffff06027810 */ /* 0x000fe20007ffe0ff */
[----:B0-----:R-:W-:-:S04]  /*2d20*/  UISETP.NE.U32.AND UP0, UPT, UR4, URZ, UPT ;  /* 0x000000ff0400728c */ /* 0x001fc8000bf05070 */
[----:B------:R-:W-:-:S09]  /*2d30*/  UISETP.NE.AND.EX UP0, UPT, UR5, URZ, UPT, UP0 ;  /* 0x000000ff0500728c */ /* 0x000fd2000bf05300 */
[----:B------:R-:W-:Y:S05]  /*2d40*/  BRA.U UP0, `(.L_x_376) ;  /* 0x0000000100a87547 */ /* 0x000fea000b800000 */
[----:B------:R-:W-:Y:S01]  /*2d50*/  ISETP.GE.U32.AND P0, PT, R2, 0x3, PT ;  /* 0x000000030200780c */ /* 0x000fe20003f06070 */
[----:B------:R-:W-:Y:S01]  /*2d60*/  UMOV UR4, URZ ;  /* 0x000000ff00047c82 */ /* 0x000fe20008000000 */
[C---:B------:R-:W-:Y:S02]  /*2d70*/  LOP3.LUT R12, R6.reuse, 0x3, RZ, 0xc0, !PT ;  /* 0x00000003060c7812 */ /* 0x040fe400078ec0ff */
[----:B------:R-:W-:-:S09]  /*2d80*/  LOP3.LUT R8, R6, 0x7ffffffc, RZ, 0xc0, !PT ;  /* 0x7ffffffc06087812 */ /* 0x000fd200078ec0ff */
.L_x_381:
[----:B0-----:R-:W0:Y:S01]  /*2d90*/  LDC R11, c[0x0][0x3bc] ;  /* 0x0000ef00ff0b7b82 */ /* 0x001e220000000800 */
[----:B------:R-:W-:Y:S02]  /*2da0*/  HFMA2 R6, -RZ, RZ, 0, 0 ;  /* 0x00000000ff067431 */ /* 0x000fe400000001ff */
[----:B0-----:R-:W-:Y:S01]  /*2db0*/  IMAD R9, R0, R11, UR4 ;  /* 0x0000000400097e24 */ /* 0x001fe2000f8e020b */
[----:B--2---:R-:W-:Y:S06]  /*2dc0*/  @!P0 BRA `(.L_x_377) ;  /* 0x0000000000348947 */ /* 0x004fec0003800000 */
[----:B------:R-:W0:Y:S01]  /*2dd0*/  LDC R6, c[0x0][0x3c0] ;  /* 0x0000f000ff067b82 */ /* 0x000e220000000800 */
[----:B------:R-:W-:-:S07]  /*2de0*/  UMOV UR5, URZ ;  /* 0x000000ff00057c82 */ /* 0x000fce0008000000 */
[----:B------:R-:W1:Y:S02]  /*2df0*/  LDC.64 R4, c[0x0][0x3c8] ;  /* 0x0000f200ff047b82 */ /* 0x000e640000000a00 */
.L_x_378:
        /* <DEDUP_REMOVED lines=10> */
.L_x_377:
        /* <DEDUP_REMOVED lines=14> */
.L_x_380:
[----:B-12---:R-:W-:-:S04]  /*2f80*/  @P2 IMAD R3, R9, R10, R6 ;  /* 0x0000000a09032224 */ /* 0x006fc800078e0206 */
[----:B0-----:R-:W-:-:S05]  /*2f90*/  @P2 IMAD.WIDE R2, R3, 0x4, R4 ;  /* 0x0000000403022825 */ /* 0x001fca00078e0204 */
[----:B------:R0:W-:Y:S02]  /*2fa0*/  @P2 STG.E desc[UR28][R2.64], RZ ;  /* 0x000000ff02002986 */ /* 0x0001e4000c10191c */
.L_x_379:
[----:B------:R-:W-:-:S06]  /*2fb0*/  UIADD3 UR4, UPT, UPT, UR4, 0x1, URZ ;  /* 0x0000000104047890 */ /* 0x000fcc000fffe0ff */
[----:B------:R-:W-:-:S13]  /*2fc0*/  ISETP.NE.AND P1, PT, R11, UR4, PT ;  /* 0x000000040b007c0c */ /* 0x000fda000bf25270 */
[----:B------:R-:W-:Y:S05]  /*2fd0*/  @!P1 EXIT ;  /* 0x000000000000994d */ /* 0x000fea0003800000 */
[----:B------:R-:W-:Y:S05]  /*2fe0*/  BRA `(.L_x_381) ;  /* 0xfffffffc00687947 */ /* 0x000fea000383ffff */
.L_x_376:
[----:B------:R-:W-:Y:S01]  /*2ff0*/  LOP3.LUT R12, R6, 0x7, RZ, 0xc0, !PT ;  /* 0x00000007060c7812 */ /* 0x000fe200078ec0ff */
[----:B------:R-:W-:Y:S01]  /*3000*/  UMOV UR4, URZ ;  /* 0x000000ff00047c82 */ /* 0x000fe20008000000 */
[----:B------:R-:W-:Y:S02]  /*3010*/  ISETP.GE.U32.AND P0, PT, R2, 0x7, PT ;  /* 0x000000070200780c */ /* 0x000fe40003f06070 */
[----:B------:R-:W-:Y:S02]  /*3020*/  IADD3 R3, PT, PT, R12, -0x1, RZ ;  /* 0xffffffff0c037810 */ /* 0x000fe40007ffe0ff */
[C---:B------:R-:W-:Y:S02]  /*3030*/  LOP3.LUT R13, R6.reuse, 0x3, RZ, 0xc0, !PT ;  /* 0x00000003060d7812 */ /* 0x040fe400078ec0ff */
[----:B------:R-:W-:Y:S02]  /*3040*/  ISETP.GE.U32.AND P1, PT, R3, 0x3, PT ;  /* 0x000000030300780c */ /* 0x000fe40003f26070 */
[----:B------:R-:W-:-:S11]  /*3050*/  LOP3.LUT R2, R6, 0x7ffffff8, RZ, 0xc0, !PT ;  /* 0x7ffffff806027812 */ /* 0x000fd600078ec0ff */
.L_x_386:
[----:B0-----:R-:W0:Y:S01]  /*3060*/  LDC R3, c[0x0][0x3bc] ;  /* 0x0000ef00ff037b82 */ /* 0x001e220000000800 */
[----:B-1----:R-:W-:Y:S02]  /*3070*/  HFMA2 R5, -RZ, RZ, 0, 0 ;  /* 0x00000000ff057431 */ /* 0x002fe400000001ff */
[----:B0-----:R-:W-:Y:S01]  /*3080*/  IMAD R4, R0, R3, UR4 ;  /* 0x0000000400047e24 */ /* 0x001fe2000f8e0203 */
[----:B------:R-:W-:Y:S06]  /*3090*/  @!P0 BRA `(.L_x_382) ;  /* 0x0000000000848947 */ /* 0x000fec0003800000 */
[----:B------:R-:W-:-:S05]  /*30a0*/  UMOV UR5, URZ ;  /* 0x000000ff00057c82 */ /* 0x000fca0008000000 */
.L_x_383:
        /* <DEDUP_REMOVED lines=32> */
.L_x_382:
        /* <DEDUP_REMOVED lines=21> */
.L_x_385:
        /* <DEDUP_REMOVED lines=20> */
.L_x_384:
[----:B------:R-:W-:-:S06]  /*3540*/  UIADD3 UR4, UPT, UPT, UR4, 0x1, URZ ;  /* 0x0000000104047890 */ /* 0x000fcc000fffe0ff */
[----:B------:R-:W-:-:S13]  /*3550*/  ISETP.NE.AND P2, PT, R3, UR4, PT ;  /* 0x0000000403007c0c */ /* 0x000fda000bf45270 */
[----:B------:R-:W-:Y:S05]  /*3560*/  @!P2 EXIT ;  /* 0x000000000000a94d */ /* 0x000fea0003800000 */
[----:B------:R-:W-:Y:S05]  /*3570*/  BRA `(.L_x_386) ;  /* 0xfffffff800b87947 */ /* 0x000fea000383ffff */
.L_x_341:
        /* <DEDUP_REMOVED lines=8> */
[----:B------:R-:W-:Y:S02]  /*3600*/  IADD3 R2, PT, PT, R10, -0x1, RZ ;  /* 0xffffffff0a027810 */ /* 0x000fe40007ffe0ff */
[----:B------:R-:W-:Y:S02]  /*3610*/  LOP3.LUT R12, R6, 0x3, RZ, 0xc0, !PT ;  /* 0x00000003060c7812 */ /* 0x000fe400078ec0ff */
[----:B------:R-:W-:Y:S02]  /*3620*/  ISETP.GE.U32.AND P1, PT, R2, 0x3, PT ;  /* 0x000000030200780c */ /* 0x000fe40003f26070 */
[----:B------:R-:W-:-:S11]  /*3630*/  LOP3.LUT R8, R6, 0x7ffffff8, RZ, 0xc0, !PT ;  /* 0x7ffffff806087812 */ /* 0x000fd600078ec0ff */
.L_x_393:
[----:B0-----:R-:W0:Y:S01]  /*3640*/  LDC R9, c[0x0][0x3bc] ;  /* 0x0000ef00ff097b82 */ /* 0x001e220000000800 */
[----:B------:R-:W-:Y:S02]  /*3650*/  HFMA2 R6, -RZ, RZ, 0, 0 ;  /* 0x00000000ff067431 */ /* 0x000fe400000001ff */
[----:B0-----:R-:W-:Y:S01]  /*3660*/  IMAD R7, R0, R9, UR4 ;  /* 0x0000000400077e24 */ /* 0x001fe2000f8e0209 */
[----:B-12---:R-:W-:Y:S06]  /*3670*/  @!P0 BRA `(.L_x_388) ;  /* 0x0000000000448947 */ /* 0x006fec0003800000 */
[----:B------:R-:W0:Y:S01]  /*3680*/  LDC R6, c[0x0][0x3c0] ;  /* 0x0000f000ff067b82 */ /* 0x000e220000000800 */
[----:B------:R-:W-:-:S07]  /*3690*/  UMOV UR5, URZ ;  /* 0x000000ff00057c82 */ /* 0x000fce0008000000 */
[----:B------:R-:W1:Y:S02]  /*36a0*/  LDC.64 R4, c[0x0][0x3c8] ;  /* 0x0000f200ff047b82 */ /* 0x000e640000000a00 */
.L_x_389:
[----:B0-2---:R-:W-:Y:S01]  /*36b0*/  IMAD R3, R7, R6, UR5 ;  /* 0x0000000507037e24 */ /* 0x005fe2000f8e0206 */
[----:B------:R-:W-:-:S03]  /*36c0*/  UIADD3 UR5, UPT, UPT, UR5, 0x8, URZ ;  /* 0x0000000805057890 */ /* 0x000fc6000fffe0ff */
[----:B-1----:R-:W-:-:S03]  /*36d0*/  IMAD.WIDE R2, R3, 0x4, R4 ;  /* 0x0000000403027825 */ /* 0x002fc600078e0204 */
[----:B------:R-:W-:Y:S02]  /*36e0*/  ISETP.NE.AND P2, PT, R8, UR5, PT ;  /* 0x0000000508007c0c */ /* 0x000fe4000bf45270 */
[----:B------:R2:W-:Y:S04]  /*36f0*/  STG.E desc[UR28][R2.64], RZ ;  /* 0x000000ff02007986 */ /* 0x0005e8000c10191c */
[----:B------:R2:W-:Y:S04]  /*3700*/  STG.E desc[UR28][R2.64+0x4], RZ ;  /* 0x000004ff02007986 */ /* 0x0005e8000c10191c */
[----:B------:R2:W-:Y:S04]  /*3710*/  STG.E desc[UR28][R2.64+0x8], RZ ;  /* 0x000008ff02007986 */ /* 0x0005e8000c10191c */
[----:B------:R2:W-:Y:S04]  /*3720*/  STG.E desc[UR28][R2.64+0xc], RZ ;  /* 0x00000cff02007986 */ /* 0x0005e8000c10191c */
[----:B------:R2:W-:Y:S04]  /*3730*/  STG.E desc[UR28][R2.64+0x10], RZ ;  /* 0x000010ff02007986 */ /* 0x0005e8000c10191c */
[----:B------:R2:W-:Y:S04]  /*3740*/  STG.E desc[UR28][R2.64+0x14], RZ ;  /* 0x000014ff02007986 */ /* 0x0005e8000c10191c */
[----:B------:R2:W-:Y:S04]  /*3750*/  STG.E desc[UR28][R2.64+0x18], RZ ;  /* 0x000018ff02007986 */ /* 0x0005e8000c10191c */
[----:B------:R2:W-:Y:S01]  /*3760*/  STG.E desc[UR28][R2.64+0x1c], RZ ;  /* 0x00001cff02007986 */ /* 0x0005e2000c10191c */
[----:B------:R-:W-:Y:S05]  /*3770*/  @P2 BRA `(.L_x_389) ;  /* 0xfffffffc00cc2947 */ /* 0x000fea000383ffff */
[----:B------:R-:W-:-:S07]  /*3780*/  MOV R6, R8 ;  /* 0x0000000800067202 */ /* 0x000fce0000000f00 */
.L_x_388:
[----:B------:R-:W-:-:S13]  /*3790*/  ISETP.NE.AND P2, PT, R10, RZ, PT ;  /* 0x000000ff0a00720c */ /* 0x000fda0003f45270 */
[----:B------:R-:W-:Y:S05]  /*37a0*/  @!P2 BRA `(.L_x_390) ;  /* 0x00000000006ca947 */ /* 0x000fea0003800000 */
[----:B------:R-:W-:Y:S01]  /*37b0*/  ISETP.NE.AND P2, PT, R12, RZ, PT ;  /* 0x000000ff0c00720c */ /* 0x000fe20003f45270 */
[----:B------:R-:W-:-:S12]  /*37c0*/  @!P1 BRA `(.L_x_391) ;  /* 0x0000000000249947 */ /* 0x000fd80003800000 */
[----:B--2---:R-:W0:Y:S01]  /*37d0*/  LDC.64 R2, c[0x0][0x3c8] ;  /* 0x0000f200ff027b82 */ /* 0x004e220000000a00 */
[----:B------:R-:W1:Y:S02]  /*37e0*/  LDCU UR5, c[0x0][0x3c0] ;  /* 0x00007800ff0577ac */ /* 0x000e640008000800 */
[----:B-1----:R-:W-:Y:S01]  /*37f0*/  IMAD R5, R7, UR5, R6 ;  /* 0x0000000507057c24 */ /* 0x002fe2000f8e0206 */
[----:B------:R-:W-:-:S03]  /*3800*/  IADD3 R6, PT, PT, R6, 0x4, RZ ;  /* 0x0000000406067810 */ /* 0x000fc60007ffe0ff */
[----:B0-----:R-:W-:-:S05]  /*3810*/  IMAD.WIDE R2, R5, 0x4, R2 ;  /* 0x0000000405027825 */ /* 0x001fca00078e0202 */
[----:B------:R0:W-:Y:S04]  /*3820*/  STG.E desc[UR28][R2.64], RZ ;  /* 0x000000ff02007986 */ /* 0x0001e8000c10191c */
[----:B------:R0:W-:Y:S04]  /*3830*/  STG.E desc[UR28][R2.64+0x4], RZ ;  /* 0x000004ff02007986 */ /* 0x0001e8000c10191c */
[----:B------:R0:W-:Y:S04]  /*3840*/  STG.E desc[UR28][R2.64+0x8], RZ ;  /* 0x000008ff02007986 */ /* 0x0001e8000c10191c */
[----:B------:R0:W-:Y:S02]  /*3850*/  STG.E desc[UR28][R2.64+0xc], RZ ;  /* 0x00000cff02007986 */ /* 0x0001e4000c10191c */
.L_x_391:
[----:B------:R-:W-:Y:S05]  /*3860*/  @!P2 BRA `(.L_x_390) ;  /* 0x00000000003ca947 */ /* 0x000fea0003800000 */
[----:B------:R-:W1:Y:S01]  /*3870*/  LDC R13, c[0x0][0x3c0] ;  /* 0x0000f000ff0d7b82 */ /* 0x000e620000000800 */
[----:B------:R-:W-:Y:S02]  /*3880*/  ISETP.NE.AND P2, PT, R12, 0x1, PT ;  /* 0x000000010c00780c */ /* 0x000fe40003f45270 */
[----:B-1----:R-:W-:-:S13]  /*3890*/  LOP3.LUT P3, RZ, R13, 0x1, RZ, 0xc0, !PT ;  /* 0x000000010dff7812 */ /* 0x002fda000786c0ff */
[----:B------:R-:W1:Y:S01]  /*38a0*/  @P3 LDC.64 R4, c[0x0][0x3c8] ;  /* 0x0000f200ff043b82 */ /* 0x000e620000000a00 */
[----:B------:R-:W-:Y:S05]  /*38b0*/  @!P2 BRA `(.L_x_392) ;  /* 0x00000000001ca947 */ /* 0x000fea0003800000 */
[----:B0-2---:R-:W0:Y:S01]  /*38c0*/  LDC.64 R2, c[0x0][0x3c8] ;  /* 0x0000f200ff027b82 */ /* 0x005e220000000a00 */
[----:B------:R-:W2:Y:S02]  /*38d0*/  LDCU UR5, c[0x0][0x3c0] ;  /* 0x00007800ff0577ac */ /* 0x000ea40008000800 */
[----:B--2---:R-:W-:Y:S01]  /*38e0*/  IMAD R11, R7, UR5, R6 ;  /* 0x00000005070b7c24 */ /* 0x004fe2000f8e0206 */
[----:B------:R-:W-:-:S03]  /*38f0*/  IADD3 R6, PT, PT, R6, 0x2, RZ ;  /* 0x0000000206067810 */ /* 0x000fc60007ffe0ff */
[----:B0-----:R-:W-:-:S05]  /*3900*/  IMAD.WIDE R2, R11, 0x4, R2 ;  /* 0x000000040b027825 */ /* 0x001fca00078e0202 */
[----:B------:R3:W-:Y:S04]  /*3910*/  STG.E desc[UR28][R2.64], RZ ;  /* 0x000000ff02007986 */ /* 0x0007e8000c10191c */
[----:B------:R3:W-:Y:S02]  /*3920*/  STG.E desc[UR28][R2.64+0x4], RZ ;  /* 0x000004ff02007986 */ /* 0x0007e4000c10191c */
.L_x_392:
[----:B0-23--:R-:W-:-:S04]  /*3930*/  @P3 IMAD R3, R7, R13, R6 ;  /* 0x0000000d07033224 */ /* 0x00dfc800078e0206 */
[----:B-1----:R-:W-:-:S05]  /*3940*/  @P3 IMAD.WIDE R2, R3, 0x4, R4 ;  /* 0x0000000403023825 */ /* 0x002fca00078e0204 */
[----:B------:R1:W-:Y:S02]  /*3950*/  @P3 STG.E desc[UR28][R2.64], RZ ;  /* 0x000000ff02003986 */ /* 0x0003e4000c10191c */
.L_x_390:
[----:B------:R-:W-:-:S06]  /*3960*/  UIADD3 UR4, UPT, UPT, UR4, 0x1, URZ ;  /* 0x0000000104047890 */ /* 0x000fcc000fffe0ff */
[----:B------:R-:W-:-:S13]  /*3970*/  ISETP.NE.AND P2, PT, R9, UR4, PT ;  /* 0x0000000409007c0c */ /* 0x000fda000bf45270 */
[----:B------:R-:W-:Y:S05]  /*3980*/  @!P2 EXIT ;  /* 0x000000000000a94d */ /* 0x000fea0003800000 */
[----:B------:R-:W-:Y:S05]  /*3990*/  BRA `(.L_x_393) ;  /* 0xfffffffc00287947 */ /* 0x000fea000383ffff */
.L_x_387:
[C---:B------:R-:W-:Y:S01]  /*39a0*/  LOP3.LUT R12, R6.reuse, 0xf, RZ, 0xc0, !PT ;  /* 0x0000000f060c7812 */ /* 0x040fe200078ec0ff */
[----:B------:R-:W-:Y:S01]  /*39b0*/  UMOV UR4, URZ ;  /* 0x000000ff00047c82 */ /* 0x000fe20008000000 */
[----:B------:R-:W-:Y:S02]  /*39c0*/  LOP3.LUT R13, R6, 0x7, RZ, 0xc0, !PT ;  /* 0x00000007060d7812 */ /* 0x000fe400078ec0ff */
[----:B------:R-:W-:Y:S02]  /*39d0*/  IADD3 R2, PT, PT, R12, -0x1, RZ ;  /* 0xffffffff0c027810 */ /* 0x000fe40007ffe0ff */
[----:B------:R-:W-:Y:S02]  /*39e0*/  IADD3 R3, PT, PT, R13, -0x1, RZ ;  /* 0xffffffff0d037810 */ /* 0x000fe40007ffe0ff */
[----:B------:R-:W-:Y:S02]  /*39f0*/  ISETP.GE.U32.AND P0, PT, R2, 0x7, PT ;  /* 0x000000070200780c */ /* 0x000fe40003f06070 */
[----:B------:R-:W-:-:S02]  /*3a00*/  ISETP.GE.U32.AND P1, PT, R3, 0x3, PT ;  /* 0x000000030300780c */ /* 0x000fc40003f26070 */
[C---:B------:R-:W-:Y:S02]  /*3a10*/  LOP3.LUT R2, R6.reuse, 0x7ffffff0, RZ, 0xc0, !PT ;  /* 0x7ffffff006027812 */ /* 0x040fe400078ec0ff */
[----:B------:R-:W-:-:S09]  /*3a20*/  LOP3.LUT R3, R6, 0x3, RZ, 0xc0, !PT ;  /* 0x0000000306037812 */ /* 0x000fd200078ec0ff */
.L_x_399:
[----:B0-234-:R-:W0:Y:S01]  /*3a30*/  LDC R5, c[0x0][0x3bc] ;  /* 0x0000ef00ff057b82 */ /* 0x01de220000000800 */
[----:B------:R-:W-:Y:S01]  /*3a40*/  ISETP.GE.U32.AND P3, PT, R8, 0xf, PT ;  /* 0x0000000f0800780c */ /* 0x000fe20003f66070 */
[----:B0-----:R-:W-:Y:S01]  /*3a50*/  IMAD R4, R0, R5, UR4 ;  /* 0x0000000400047e24 */ /* 0x001fe2000f8e0205 */
[----:B------:R-:W-:-:S06]  /*3a60*/  UIADD3 UR4, UPT, UPT, UR4, 0x1, URZ ;  /* 0x0000000104047890 */ /* 0x000fcc000fffe0ff */
[----:B------:R-:W-:Y:S01]  /*3a70*/  ISETP.NE.AND P2, PT, R5, UR4, PT ;  /* 0x0000000405007c0c */ /* 0x000fe2000bf45270 */
[----:B------:R-:W-:-:S04]  /*3a80*/  HFMA2 R5, -RZ, RZ, 0, 0 ;  /* 0x00000000ff057431 */ /* 0x000fc800000001ff */
[----:B-1----:R-:W-:Y:S08]  /*3a90*/  @!P3 BRA `(.L_x_394) ;  /* 0x0000000000e4b947 */ /* 0x002ff00003800000 */
[----:B------:R-:W-:-:S05]  /*3aa0*/  UMOV UR5, URZ ;  /* 0x000000ff00057c82 */ /* 0x000fca0008000000 */
.L_x_395:
        /* <DEDUP_REMOVED lines=56> */
.L_x_394:
        /* <DEDUP_REMOVED lines=29> */
[----:B------:R-:W3:Y:S01]  /*4000*/  LDG.E R14, desc[UR28][R10.64] ;  /* 0x0000001c0a0e7981 */ /* 0x000ee2000c1e1900 */
[----:B------:R-:W-:Y:S01]  /*4010*/  IADD3 R5, PT, PT, R5, 0x8, RZ ;  /* 0x0000000805057810 */ /* 0x000fe20007ffe0ff */
[----:B---3--:R-:W-:-:S05]  /*4020*/  FADD R19, RZ, R14 ;  /* 0x0000000eff137221 */ /* 0x008fca0000000000 */
[----:B------:R0:W-:Y:S02]  /*4030*/  STG.E desc[UR28][R6.64+0x1c], R19 ;  /* 0x00001c1306007986 */ /* 0x0001e4000c10191c */
.L_x_397:
[----:B------:R-:W-:Y:S05]  /*4040*/  @!P3 BRA `(.L_x_396) ;  /* 0x000000000094b947 */ /* 0x000fea0003800000 */
[----:B------:R-:W-:Y:S01]  /*4050*/  ISETP.NE.AND P3, PT, R3, RZ, PT ;  /* 0x000000ff0300720c */ /* 0x000fe20003f65270 */
[----:B------:R-:W-:-:S12]  /*4060*/  @!P1 BRA `(.L_x_398) ;  /* 0x0000000000449947 */ /* 0x000fd80003800000 */
[----:B0-----:R-:W2:Y:S01]  /*4070*/  LDG.E R9, desc[UR28][R10.64] ;  /* 0x0000001c0a097981 */ /* 0x001ea2000c1e1900 */
        /* <DEDUP_REMOVED lines=16> */
.L_x_398:
[----:B------:R-:W-:Y:S05]  /*4180*/  @!P3 BRA `(.L_x_396) ;  /* 0x000000000044b947 */ /* 0x000fea0003800000 */
[----:B01----:R-:W2:Y:S01]  /*4190*/  LDG.E R9, desc[UR28][R10.64] ;  /* 0x0000001c0a097981 */ /* 0x003ea2000c1e1900 */
[----:B------:R-:W0:Y:S01]  /*41a0*/  LDC.64 R6, c[0x0][0x3c8] ;  /* 0x0000f200ff067b82 */ /* 0x000e220000000a00 */
[----:B------:R-:W1:Y:S01]  /*41b0*/  LDCU UR5, c[0x0][0x3c0] ;  /* 0x00007800ff0577ac */ /* 0x000e620008000800 */
[----:B------:R-:W-:Y:S01]  /*41c0*/  ISETP.NE.AND P3, PT, R3, 0x1, PT ;  /* 0x000000010300780c */ /* 0x000fe20003f65270 */
[----:B-1----:R-:W-:-:S04]  /*41d0*/  IMAD R5, R4, UR5, R5 ;  /* 0x0000000504057c24 */ /* 0x002fc8000f8e0205 */
[----:B0-----:R-:W-:-:S04]  /*41e0*/  IMAD.WIDE R4, R5, 0x4, R6 ;  /* 0x0000000405047825 */ /* 0x001fc800078e0206 */
[----:B--2---:R-:W-:-:S05]  /*41f0*/  FADD R9, RZ, R9 ;  /* 0x00000009ff097221 */ /* 0x004fca0000000000 */
[----:B------:R2:W-:Y:S01]  /*4200*/  STG.E desc[UR28][R4.64], R9 ;  /* 0x0000000904007986 */ /* 0x0005e2000c10191c */
[----:B------:R-:W-:Y:S05]  /*4210*/  @!P3 BRA `(.L_x_396) ;  /* 0x000000000020b947 */ /* 0x000fea0003800000 */
[----:B------:R-:W3:Y:S01]  /*4220*/  LDG.E R6, desc[UR28][R10.64] ;  /* 0x0000001c0a067981 */ /* 0x000ee2000c1e1900 */
[----:B------:R-:W-:Y:S01]  /*4230*/  ISETP.NE.AND P3, PT, R3, 0x2, PT ;  /* 0x000000020300780c */ /* 0x000fe20003f65270 */
[----:B---3--:R-:W-:-:S05]  /*4240*/  FADD R7, RZ, R6 ;  /* 0x00000006ff077221 */ /* 0x008fca0000000000 */
[----:B------:R3:W-:Y:S07]  /*4250*/  STG.E desc[UR28][R4.64+0x4], R7 ;  /* 0x0000040704007986 */ /* 0x0007ee000c10191c */
[----:B------:R-:W-:Y:S05]  /*4260*/  @!P3 BRA `(.L_x_396) ;  /* 0x00000000000cb947 */ /* 0x000fea0003800000 */
[----:B------:R-:W3:Y:S02]  /*4270*/  LDG.E R6, desc[UR28][R10.64] ;  /* 0x0000001c0a067981 */ /* 0x000ee4000c1e1900 */
[----:B---3--:R-:W-:-:S05]  /*4280*/  FADD R7, RZ, R6 ;  /* 0x00000006ff077221 */ /* 0x008fca0000000000 */
[----:B------:R4:W-:Y:S02]  /*4290*/  STG.E desc[UR28][R4.64+0x8], R7 ;  /* 0x0000080704007986 */ /* 0x0009e4000c10191c */
.L_x_396:
[----:B------:R-:W-:Y:S05]  /*42a0*/  @P2 BRA `(.L_x_399) ;  /* 0xfffffff400e02947 */ /* 0x000fea000383ffff */
[----:B------:R-:W-:Y:S05]  /*42b0*/  EXIT ;  /* 0x000000000000794d */ /* 0x000fea0003800000 */
.L_x_400:
        /* <DEDUP_REMOVED lines=12> */
.L_x_424:


//--------------------- .text._batch_norm         --------------------------
	.section	.text._batch_norm,"ax",@progbits
	.align	128
        .global         _batch_norm
        .type           _batch_norm,@function
        .size           _batch_norm,(.L_x_420 - _batch_norm)
        .other          _batch_norm,@"STO_CUDA_ENTRY STV_DEFAULT"
_batch_norm:
.text._batch_norm:
[----:B------:R-:W-:Y:S01]  /*0000*/  LDC R1, c[0x0][0x37c] ;  /* 0x0000df00ff017b82 */ /* 0x000fe20000000800 */
[----:B------:R-:W0:Y:S07]  /*0010*/  S2R R4, SR_CTAID.Z ;  /* 0x0000000000047919 */ /* 0x000e2e0000002700 */
[----:B------:R-:W1:Y:S01]  /*0020*/  LDC.64 R14, c[0x0][0x390] ;  /* 0x0000e400ff0e7b82 */ /* 0x000e620000000a00 */
[----:B------:R-:W1:Y:S01]  /*0030*/  LDCU UR5, c[0x0][0x398] ;  /* 0x00007300ff0577ac */ /* 0x000e620008000800 */
[----:B------:R-:W0:Y:S01]  /*0040*/  S2R R3, SR_TID.X ;  /* 0x0000000000037919 */ /* 0x000e220000002100 */
[----:B------:R-:W2:Y:S05]  /*0050*/  S2R R5, SR_CTAID.Y ;  /* 0x0000000000057919 */ /* 0x000eaa0000002600 */
[----:B------:R-:W2:Y:S01]  /*0060*/  S2UR UR4, SR_CTAID.X ;  /* 0x00000000000479c3 */ /* 0x000ea20000002500 */
[----:B-1----:R-:W-:-:S02]  /*0070*/  IMAD R15, R15, UR5, RZ ;  /* 0x000000050f0f7c24 */ /* 0x002fc4000f8e02ff */
[----:B0-----:R-:W-:Y:S02]  /*0080*/  IMAD R4, R4, 0x80, R3 ;  /* 0x0000008004047824 */ /* 0x001fe400078e0203 */
[----:B--2---:R-:W-:-:S03]  /*0090*/  IMAD R7, R14, UR4, R5 ;  /* 0x000000040e077c24 */ /* 0x004fc6000f8e0205 */
[----:B------:R-:W-:-:S13]  /*00a0*/  ISETP.GE.U32.AND P0, PT, R4, R15, PT ;  /* 0x0000000f0400720c */ /* 0x000fda0003f06070 */
[----:B------:R-:W-:Y:S05]  /*00b0*/  @P0 EXIT ;  /* 0x000000000000094d */ /* 0x000fea0003800000 */
[----:B------:R-:W0:Y:S01]  /*00c0*/  LDC.64 R12, c[0x0][0x3a8] ;  /* 0x0000ea00ff0c7b82 */ /* 0x000e220000000a00 */
[----:B------:R-:W1:Y:S07]  /*00d0*/  LDCU.64 UR4, c[0x0][0x358] ;  /* 0x00006b00ff0477ac */ /* 0x000e6e0008000a00 */
[----:B------:R-:W2:Y:S08]  /*00e0*/  LDC.64 R10, c[0x0][0x3a0] ;  /* 0x0000e800ff0a7b82 */ /* 0x000eb00000000a00 */
[----:B------:R-:W3:Y:S01]  /*00f0*/  LDC.64 R8, c[0x0][0x380] ;  /* 0x0000e000ff087b82 */ /* 0x000ee20000000a00 */
[----:B0-----:R-:W-:-:S07]  /*0100*/  IMAD.WIDE.U32 R12, R5, 0x4, R12 ;  /* 0x00000004050c7825 */ /* 0x001fce00078e000c */
[----:B------:R-:W0:Y:S01]  /*0110*/  LDC.64 R2, c[0x0][0x3b0] ;  /* 0x0000ec00ff027b82 */ /* 0x000e220000000a00 */
[----:B-1----:R-:W4:Y:S01]  /*0120*/  LDG.E R12, desc[UR4][R12.64] ;  /* 0x000000040c0c7981 */ /* 0x002f22000c1e1900 */
[----:B------:R-:W-:Y:S02]  /*0130*/  IMAD R4, R7, R15, R4 ;  /* 0x0000000f07047224 */ /* 0x000fe400078e0204 */
[----:B--2---:R-:W-:-:S06]  /*0140*/  IMAD.WIDE.U32 R10, R5, 0x4, R10 ;  /* 0x00000004050a7825 */ /* 0x004fcc00078e000a */
[----:B------:R-:W2:Y:S01]  /*0150*/  LDG.E R11, desc[UR4][R10.64] ;  /* 0x000000040a0b7981 */ /* 0x000ea2000c1e1900 */
[----:B---3--:R-:W-:-:S05]  /*0160*/  IMAD.WIDE.U32 R8, R4, 0x4, R8 ;  /* 0x0000000404087825 */ /* 0x008fca00078e0008 */
[----:B------:R-:W2:Y:S01]  /*0170*/  LDG.E R0, desc[UR4][R8.64] ;  /* 0x0000000408007981 */ /* 0x000ea2000c1e1900 */
[----:B0-----:R-:W-:-:S05]  /*0180*/  IMAD.WIDE.U32 R2, R5, 0x4, R2 ;  /* 0x0000000405027825 */ /* 0x001fca00078e0002 */
[----:B------:R4:W5:Y:S02]  /*0190*/  LDG.E R6, desc[UR4][R2.64] ;  /* 0x0000000402067981 */ /* 0x000964000c1e1900 */
[----:B----4-:R-:W-:-:S04]  /*01a0*/  FADD R2, R12, 9.9999997473787516356e-06 ;  /* 0x3727c5ac0c027421 */ /* 0x010fc80000000000 */
[----:B------:R-:W-:Y:S01]  /*01b0*/  VIADD R14, R2, 0xf3000000 ;  /* 0xf3000000020e7836 */ /* 0x000fe20000000000 */
[----:B------:R0:W1:Y:S04]  /*01c0*/  MUFU.RSQ R7, R2 ;  /* 0x0000000200077308 */ /* 0x0000680000001400 */
[----:B------:R-:W-:Y:S01]  /*01d0*/  ISETP.GT.U32.AND P0, PT, R14, 0x727fffff, PT ;  /* 0x727fffff0e00780c */ /* 0x000fe20003f04070 */
[----:B--2---:R-:W-:-:S12]  /*01e0*/  FADD R0, R0, -R11 ;  /* 0x8000000b00007221 */ /* 0x004fd80000000000 */
[----:B01----:R-:W-:Y:S05]  /*01f0*/  @!P0 BRA `(.L_x_401) ;  /* 0x0000000000108947 */ /* 0x003fea0003800000 */
[----:B------:R-:W-:-:S07]  /*0200*/  MOV R9, 0x220 ;  /* 0x0000022000097802 */ /* 0x000fce0000000f00 */
[----:B-----5:R-:W-:Y:S05]  /*0210*/  CALL.REL.NOINC `($__internal_0_$__cuda_sm20_sqrt_rn_f32_slowpath) ;  /* 0x00000000006c7944 */ /* 0x020fea0003c00000 */
[----:B------:R-:W-:Y:S01]  /*0220*/  IMAD.MOV.U32 R3, RZ, RZ, R7 ;  /* 0x000000ffff037224 */ /* 0x000fe200078e0007 */
[----:B------:R-:W-:Y:S06]  /*0230*/  BRA `(.L_x_402) ;  /* 0x0000000000107947 */ /* 0x000fec0003800000 */
.L_x_401:
[----:B------:R-:W-:Y:S01]  /*0240*/  FMUL.FTZ R3, R2, R7 ;  /* 0x0000000702037220 */ /* 0x000fe20000410000 */
[----:B------:R-:W-:-:S03]  /*0250*/  FMUL.FTZ R7, R7, 0.5 ;  /* 0x3f00000007077820 */ /* 0x000fc60000410000 */
[----:B------:R-:W-:-:S04]  /*0260*/  FFMA R2, -R3, R3, R2 ;  /* 0x0000000303027223 */ /* 0x000fc80000000102 */
[----:B------:R-:W-:-:S07]  /*0270*/  FFMA R3, R2, R7, R3 ;  /* 0x0000000702037223 */ /* 0x000fce0000000003 */
.L_x_402:
[----:B------:R-:W0:Y:S01]  /*0280*/  MUFU.RCP R2, R3 ;  /* 0x0000000300027308 */ /* 0x000e220000001000 */
[----:B------:R-:W-:Y:S07]  /*0290*/  BSSY.RECONVERGENT B0, `(.L_x_403) ;  /* 0x000000b000007945 */ /* 0x000fee0003800200 */
[----:B------:R-:W1:Y:S01]  /*02a0*/  FCHK P0, R0, R3 ;  /* 0x0000000300007302 */ /* 0x000e620000000000 */
[----:B0-----:R-:W-:-:S04]  /*02b0*/  FFMA R7, R2, -R3, 1 ;  /* 0x3f80000002077423 */ /* 0x001fc80000000803 */
[----:B------:R-:W-:-:S04]  /*02c0*/  FFMA R7, R2, R7, R2 ;  /* 0x0000000702077223 */ /* 0x000fc80000000002 */
[----:B------:R-:W-:-:S04]  /*02d0*/  FFMA R2, R0, R7, RZ ;  /* 0x0000000700027223 */ /* 0x000fc800000000ff */
[----:B------:R-:W-:-:S04]  /*02e0*/  FFMA R8, R2, -R3, R0 ;  /* 0x8000000302087223 */ /* 0x000fc80000000000 */
[----:B------:R-:W-:Y:S01]  /*02f0*/  FFMA R7, R7, R8, R2 ;  /* 0x0000000807077223 */ /* 0x000fe20000000002 */
[----:B-1----:R-:W-:Y:S06]  /*0300*/  @!P0 BRA `(.L_x_404) ;  /* 0x00000000000c8947 */ /* 0x002fec0003800000 */
[----:B------:R-:W-:-:S07]  /*0310*/  MOV R2, 0x330 ;  /* 0x0000033000027802 */ /* 0x000fce0000000f00 */
[----:B-----5:R-:W-:Y:S05]  /*0320*/  CALL.REL.NOINC `($__internal_1_$__cuda_sm3x_div_rn_noftz_f32_slowpath) ;  /* 0x0000000000887944 */ /* 0x020fea0003c00000 */
[----:B------:R-:W-:-:S07]  /*0330*/  MOV R7, R0 ;  /* 0x0000000000077202 */ /* 0x000fce0000000f00 */
.L_x_404:
[----:B------:R-:W-:Y:S05]  /*0340*/  BSYNC.RECONVERGENT B0 ;  /* 0x0000000000007941 */ /* 0x000fea0003800200 */
.L_x_403:
[----:B------:R-:W0:Y:S08]  /*0350*/  LDC.64 R2, c[0x0][0x3b8] ;  /* 0x0000ee00ff027b82 */ /* 0x000e300000000a00 */
[----:B------:R-:W1:Y:S01]  /*0360*/  LDC.64 R8, c[0x0][0x388] ;  /* 0x0000e200ff087b82 */ /* 0x000e620000000a00 */
[----:B0-----:R-:W-:-:S06]  /*0370*/  IMAD.WIDE.U32 R2, R5, 0x4, R2 ;  /* 0x0000000405027825 */ /* 0x001fcc00078e0002 */
[----:B------:R-:W2:Y:S01]  /*0380*/  LDG.E R3, desc[UR4][R2.64] ;  /* 0x0000000402037981 */ /* 0x000ea2000c1e1900 */
[----:B-1----:R-:W-:-:S04]  /*0390*/  IMAD.WIDE.U32 R4, R4, 0x4, R8 ;  /* 0x0000000404047825 */ /* 0x002fc800078e0008 */
[----:B--2--5:R-:W-:-:S05]  /*03a0*/  FFMA R7, R6, R7, R3 ;  /* 0x0000000706077223 */ /* 0x024fca0000000003 */
[----:B------:R-:W-:Y:S01]  /*03b0*/  STG.E desc[UR4][R4.64], R7 ;  /* 0x0000000704007986 */ /* 0x000fe2000c101904 */
[----:B------:R-:W-:Y:S05]  /*03c0*/  EXIT ;  /* 0x000000000000794d */ /* 0x000fea0003800000 */
        .weak           $__internal_0_$__cuda_sm20_sqrt_rn_f32_slowpath
        .type           $__internal_0_$__cuda_sm20_sqrt_rn_f32_slowpath,@function
        .size           $__internal_0_$__cuda_sm20_sqrt_rn_f32_slowpath,($__internal_1_$__cuda_sm3x_div_rn_noftz_f32_slowpath - $__internal_0_$__cuda_sm20_sqrt_rn_f32_slowpath)
$__internal_0_$__cuda_sm20_sqrt_rn_f32_slowpath:
[----:B------:R-:W-:-:S13]  /*03d0*/  LOP3.LUT P0, RZ, R2, 0x7fffffff, RZ, 0xc0, !PT ;  /* 0x7fffffff02ff7812 */ /* 0x000fda000780c0ff */
[----:B------:R-:W-:Y:S01]  /*03e0*/  @!P0 IMAD.MOV.U32 R3, RZ, RZ, R2 ;  /* 0x000000ffff038224 */ /* 0x000fe200078e0002 */
[----:B------:R-:W-:Y:S06]  /*03f0*/  @!P0 BRA `(.L_x_405) ;  /* 0x0000000000448947 */ /* 0x000fec0003800000 */
[----:B------:R-:W-:-:S13]  /*0400*/  FSETP.GEU.FTZ.AND P0, PT, R2, RZ, PT ;  /* 0x000000ff0200720b */ /* 0x000fda0003f1e000 */
[----:B------:R-:W-:Y:S01]  /*0410*/  @!P0 IMAD.MOV.U32 R3, RZ, RZ, 0x7fffffff ;  /* 0x7fffffffff038424 */ /* 0x000fe200078e00ff */
[----:B------:R-:W-:Y:S06]  /*0420*/  @!P0 BRA `(.L_x_405) ;  /* 0x0000000000388947 */ /* 0x000fec0003800000 */
[----:B------:R-:W-:-:S13]  /*0430*/  FSETP.GTU.FTZ.AND P0, PT, |R2|, +INF , PT ;  /* 0x7f8000000200780b */ /* 0x000fda0003f1c200 */
[----:B------:R-:W-:Y:S01]  /*0440*/  @P0 FADD.FTZ R3, R2, 1 ;  /* 0x3f80000002030421 */ /* 0x000fe20000010000 */
[----:B------:R-:W-:Y:S06]  /*0450*/  @P0 BRA `(.L_x_405) ;  /* 0x00000000002c0947 */ /* 0x000fec0003800000 */
[----:B------:R-:W-:-:S13]  /*0460*/  FSETP.NEU.FTZ.AND P0, PT, |R2|, +INF , PT ;  /* 0x7f8000000200780b */ /* 0x000fda0003f1d200 */
[----:B------:R-:W-:Y:S01]  /*0470*/  @!P0 MOV R3, R2 ;  /* 0x0000000200038202 */ /* 0x000fe20000000f00 */
[----:B------:R-:W-:Y:S06]  /*0480*/  @!P0 BRA `(.L_x_405) ;  /* 0x0000000000208947 */ /* 0x000fec0003800000 */
[----:B------:R-:W-:-:S04]  /*0490*/  FFMA R2, R2, 1.84467440737095516160e+19, RZ ;  /* 0x5f80000002027823 */ /* 0x000fc800000000ff */
[----:B------:R-:W0:Y:S02]  /*04a0*/  MUFU.RSQ R3, R2 ;  /* 0x0000000200037308 */ /* 0x000e240000001400 */
[----:B0-----:R-:W-:Y:S01]  /*04b0*/  FMUL.FTZ R7, R2, R3 ;  /* 0x0000000302077220 */ /* 0x001fe20000410000 */
[----:B------:R-:W-:-:S03]  /*04c0*/  FMUL.FTZ R3, R3, 0.5 ;  /* 0x3f00000003037820 */ /* 0x000fc60000410000 */
[----:B------:R-:W-:-:S04]  /*04d0*/  FADD.FTZ R8, -R7, -RZ ;  /* 0x800000ff07087221 */ /* 0x000fc80000010100 */
[----:B------:R-:W-:-:S04]  /*04e0*/  FFMA R8, R7, R8, R2 ;  /* 0x0000000807087223 */ /* 0x000fc80000000002 */
[----:B------:R-:W-:-:S04]  /*04f0*/  FFMA R3, R8, R3, R7 ;  /* 0x0000000308037223 */ /* 0x000fc80000000007 */
[----:B------:R-:W-:-:S07]  /*0500*/  FMUL.FTZ R3, R3, 2.3283064365386962891e-10 ;  /* 0x2f80000003037820 */ /* 0x000fce0000410000 */
.L_x_405:
[----:B------:R-:W-:Y:S02]  /*0510*/  IMAD.MOV.U32 R7, RZ, RZ, R3 ;  /* 0x000000ffff077224 */ /* 0x000fe400078e0003 */
[----:B------:R-:W-:Y:S02]  /*0520*/  HFMA2 R3, -RZ, RZ, 0, 0 ;  /* 0x00000000ff037431 */ /* 0x000fe400000001ff */
[----:B------:R-:W-:-:S04]  /*0530*/  IMAD.MOV.U32 R2, RZ, RZ, R9 ;  /* 0x000000ffff027224 */ /* 0x000fc800078e0009 */
[----:B------:R-:W-:Y:S05]  /*0540*/  RET.REL.NODEC R2 `(_batch_norm) ;  /* 0xfffffff802ac7950 */ /* 0x000fea0003c3ffff */
        .weak           $__internal_1_$__cuda_sm3x_div_rn_noftz_f32_slowpath
        .type           $__internal_1_$__cuda_sm3x_div_rn_noftz_f32_slowpath,@function
        .size           $__internal_1_$__cuda_sm3x_div_rn_noftz_f32_slowpath,(.L_x_420 - $__internal_1_$__cuda_sm3x_div_rn_noftz_f32_slowpath)
$__internal_1_$__cuda_sm3x_div_rn_noftz_f32_slowpath:
[----:B------:R-:W-:Y:S01]  /*0550*/  SHF.R.U32.HI R8, RZ, 0x17, R3 ;  /* 0x00000017ff087819 */ /* 0x000fe20000011603 */
[----:B------:R-:W-:Y:S01]  /*0560*/  BSSY.RECONVERGENT B1, `(.L_x_406) ;  /* 0x0000063000017945 */ /* 0x000fe20003800200 */
[----:B------:R-:W-:Y:S02]  /*0570*/  SHF.R.U32.HI R7, RZ, 0x17, R0 ;  /* 0x00000017ff077819 */ /* 0x000fe40000011600 */
[----:B------:R-:W-:Y:S02]  /*0580*/  LOP3.LUT R12, R8, 0xff, RZ, 0xc0, !PT ;  /* 0x000000ff080c7812 */ /* 0x000fe400078ec0ff */
[----:B------:R-:W-:Y:S02]  /*0590*/  LOP3.LUT R7, R7, 0xff, RZ, 0xc0, !PT ;  /* 0x000000ff07077812 */ /* 0x000fe400078ec0ff */
[----:B------:R-:W-:Y:S01]  /*05a0*/  MOV R8, R0 ;  /* 0x0000000000087202 */ /* 0x000fe20000000f00 */
[----:B------:R-:W-:Y:S02]  /*05b0*/  VIADD R11, R12, 0xffffffff ;  /* 0xffffffff0c0b7836 */ /* 0x000fe40000000000 */
[----:B------:R-:W-:-:S03]  /*05c0*/  VIADD R10, R7, 0xffffffff ;  /* 0xffffffff070a7836 */ /* 0x000fc60000000000 */
[----:B------:R-:W-:-:S04]  /*05d0*/  ISETP.GT.U32.AND P0, PT, R11, 0xfd, PT ;  /* 0x000000fd0b00780c */ /* 0x000fc80003f04070 */
[----:B------:R-:W-:-:S13]  /*05e0*/  ISETP.GT.U32.OR P0, PT, R10, 0xfd, P0 ;  /* 0x000000fd0a00780c */ /* 0x000fda0000704470 */
[----:B------:R-:W-:Y:S01]  /*05f0*/  @!P0 IMAD.MOV.U32 R9, RZ, RZ, RZ ;  /* 0x000000ffff098224 */ /* 0x000fe200078e00ff */
[----:B------:R-:W-:Y:S06]  /*0600*/  @!P0 BRA `(.L_x_407) ;  /* 0x00000000005c8947 */ /* 0x000fec0003800000 */
[----:B------:R-:W-:Y:S02]  /*0610*/  FSETP.GTU.FTZ.AND P1, PT, |R3|, +INF , PT ;  /* 0x7f8000000300780b */ /* 0x000fe40003f3c200 */
[----:B------:R-:W-:-:S04]  /*0620*/  FSETP.GTU.FTZ.AND P0, PT, |R0|, +INF , PT ;  /* 0x7f8000000000780b */ /* 0x000fc80003f1c200 */
[----:B------:R-:W-:-:S13]  /*0630*/  PLOP3.LUT P0, PT, P0, P1, PT, 0xf8, 0x8f ;  /* 0x00000000008f781c */ /* 0x000fda0000703f70 */
[----:B------:R-:W-:Y:S05]  /*0640*/  @P0 BRA `(.L_x_408) ;  /* 0x00000004004c0947 */ /* 0x000fea0003800000 */
[----:B------:R-:W-:-:S13]  /*0650*/  LOP3.LUT P0, RZ, R3, 0x7fffffff, R8, 0xc8, !PT ;  /* 0x7fffffff03ff7812 */ /* 0x000fda000780c808 */
[----:B------:R-:W-:Y:S05]  /*0660*/  @!P0 BRA `(.L_x_409) ;  /* 0x00000004003c8947 */ /* 0x000fea0003800000 */
[C---:B------:R-:W-:Y:S02]  /*0670*/  FSETP.NEU.FTZ.AND P2, PT, |R0|.reuse, +INF , PT ;  /* 0x7f8000000000780b */ /* 0x040fe40003f5d200 */
[----:B------:R-:W-:Y:S02]  /*0680*/  FSETP.NEU.FTZ.AND P1, PT, |R3|, +INF , PT ;  /* 0x7f8000000300780b */ /* 0x000fe40003f3d200 */
[----:B------:R-:W-:-:S11]  /*0690*/  FSETP.NEU.FTZ.AND P0, PT, |R0|, +INF , PT ;  /* 0x7f8000000000780b */ /* 0x000fd60003f1d200 */
[----:B------:R-:W-:Y:S05]  /*06a0*/  @!P1 BRA !P2, `(.L_x_409) ;  /* 0x00000004002c9947 */ /* 0x000fea0005000000 */
[----:B------:R-:W-:-:S04]  /*06b0*/  LOP3.LUT P2, RZ, R8, 0x7fffffff, RZ, 0xc0, !PT ;  /* 0x7fffffff08ff7812 */ /* 0x000fc8000784c0ff */
[----:B------:R-:W-:-:S13]  /*06c0*/  PLOP3.LUT P1, PT, P1, P2, PT, 0x2f, 0xf2 ;  /* 0x0000000000f2781c */ /* 0x000fda0000f24577 */
[----:B------:R-:W-:Y:S05]  /*06d0*/  @P1 BRA `(.L_x_410) ;  /* 0x0000000400181947 */ /* 0x000fea0003800000 */
[----:B------:R-:W-:-:S04]  /*06e0*/  LOP3.LUT P1, RZ, R3, 0x7fffffff, RZ, 0xc0, !PT ;  /* 0x7fffffff03ff7812 */ /* 0x000fc8000782c0ff */
[----:B------:R-:W-:-:S13]  /*06f0*/  PLOP3.LUT P0, PT, P0, P1, PT, 0x2f, 0xf2 ;  /* 0x0000000000f2781c */ /* 0x000fda0000702577 */
[----:B------:R-:W-:Y:S05]  /*0700*/  @P0 BRA `(.L_x_411) ;  /* 0x0000000400000947 */ /* 0x000fea0003800000 */
[----:B------:R-:W-:Y:S02]  /*0710*/  ISETP.GE.AND P0, PT, R10, RZ, PT ;  /* 0x000000ff0a00720c */ /* 0x000fe40003f06270 */
[----:B------:R-:W-:-:S11]  /*0720*/  ISETP.GE.AND P1, PT, R11, RZ, PT ;  /* 0x000000ff0b00720c */ /* 0x000fd60003f26270 */
[----:B------:R-:W-:Y:S01]  /*0730*/  @P0 IMAD.MOV.U32 R9, RZ, RZ, RZ ;  /* 0x000000ffff090224 */ /* 0x000fe200078e00ff */
[----:B------:R-:W-:Y:S01]  /*0740*/  @!P0 MOV R9, 0xffffffc0 ;  /* 0xffffffc000098802 */ /* 0x000fe20000000f00 */
[----:B------:R-:W-:Y:S01]  /*0750*/  @!P0 FFMA R8, R0, 1.84467440737095516160e+19, RZ ;  /* 0x5f80000000088823 */ /* 0x000fe200000000ff */
[----:B------:R-:W-:-:S03]  /*0760*/  @!P1 FFMA R3, R3, 1.84467440737095516160e+19, RZ ;  /* 0x5f80000003039823 */ /* 0x000fc600000000ff */
[----:B------:R-:W-:-:S07]  /*0770*/  @!P1 VIADD R9, R9, 0x40 ;  /* 0x0000004009099836 */ /* 0x000fce0000000000 */
.L_x_407:
[----:B------:R-:W-:Y:S01]  /*0780*/  LEA R0, R12, 0xc0800000, 0x17 ;  /* 0xc08000000c007811 */ /* 0x000fe200078eb8ff */
[----:B------:R-:W-:Y:S01]  /*0790*/  BSSY.RECONVERGENT B2, `(.L_x_412) ;  /* 0x0000036000027945 */ /* 0x000fe20003800200 */
[----:B------:R-:W-:-:S03]  /*07a0*/  IADD3 R7, PT, PT, R7, -0x7f, RZ ;  /* 0xffffff8107077810 */ /* 0x000fc60007ffe0ff */
[----:B------:R-:W-:Y:S02]  /*07b0*/  IMAD.IADD R3, R3, 0x1, -R0 ;  /* 0x0000000103037824 */ /* 0x000fe400078e0a00 */
[----:B------:R-:W-:Y:S02]  /*07c0*/  IMAD R0, R7, -0x800000, R8 ;  /* 0xff80000007007824 */ /* 0x000fe400078e0208 */
[----:B------:R-:W0:Y:S01]  /*07d0*/  MUFU.RCP R10, R3 ;  /* 0x00000003000a7308 */ /* 0x000e220000001000 */
[----:B------:R-:W-:-:S04]  /*07e0*/  FADD.FTZ R11, -R3, -RZ ;  /* 0x800000ff030b7221 */ /* 0x000fc80000010100 */
[----:B0-----:R-:W-:-:S04]  /*07f0*/  FFMA R13, R10, R11, 1 ;  /* 0x3f8000000a0d7423 */ /* 0x001fc8000000000b */
[----:B------:R-:W-:-:S04]  /*0800*/  FFMA R15, R10, R13, R10 ;  /* 0x0000000d0a0f7223 */ /* 0x000fc8000000000a */
[----:B------:R-:W-:-:S04]  /*0810*/  FFMA R8, R0, R15, RZ ;  /* 0x0000000f00087223 */ /* 0x000fc800000000ff */
[----:B------:R-:W-:-:S04]  /*0820*/  FFMA R13, R11, R8, R0 ;  /* 0x000000080b0d7223 */ /* 0x000fc80000000000 */
[----:B------:R-:W-:Y:S01]  /*0830*/  FFMA R10, R15, R13, R8 ;  /* 0x0000000d0f0a7223 */ /* 0x000fe20000000008 */
[----:B------:R-:W-:-:S03]  /*0840*/  IADD3 R8, PT, PT, R7, 0x7f, -R12 ;  /* 0x0000007f07087810 */ /* 0x000fc60007ffe80c */
[----:B------:R-:W-:Y:S02]  /*0850*/  FFMA R11, R11, R10, R0 ;  /* 0x0000000a0b0b7223 */ /* 0x000fe40000000000 */
[----:B------:R-:W-:Y:S02]  /*0860*/  IMAD.IADD R8, R8, 0x1, R9 ;  /* 0x0000000108087824 */ /* 0x000fe400078e0209 */
[----:B------:R-:W-:-:S05]  /*0870*/  FFMA R0, R15, R11, R10 ;  /* 0x0000000b0f007223 */ /* 0x000fca000000000a */
[----:B------:R-:W-:-:S04]  /*0880*/  SHF.R.U32.HI R3, RZ, 0x17, R0 ;  /* 0x00000017ff037819 */ /* 0x000fc80000011600 */
[----:B------:R-:W-:-:S05]  /*0890*/  LOP3.LUT R3, R3, 0xff, RZ, 0xc0, !PT ;  /* 0x000000ff03037812 */ /* 0x000fca00078ec0ff */
[----:B------:R-:W-:-:S05]  /*08a0*/  IMAD.IADD R9, R3, 0x1, R8 ;  /* 0x0000000103097824 */ /* 0x000fca00078e0208 */
[----:B------:R-:W-:-:S04]  /*08b0*/  IADD3 R3, PT, PT, R9, -0x1, RZ ;  /* 0xffffffff09037810 */ /* 0x000fc80007ffe0ff */
[----:B------:R-:W-:-:S13]  /*08c0*/  ISETP.GE.U32.AND P0, PT, R3, 0xfe, PT ;  /* 0x000000fe0300780c */ /* 0x000fda0003f06070 */
[----:B------:R-:W-:Y:S05]  /*08d0*/  @!P0 BRA `(.L_x_413) ;  /* 0x0000000000808947 */ /* 0x000fea0003800000 */
[----:B------:R-:W-:-:S13]  /*08e0*/  ISETP.GT.AND P0, PT, R9, 0xfe, PT ;  /* 0x000000fe0900780c */ /* 0x000fda0003f04270 */
[----:B------:R-:W-:Y:S05]  /*08f0*/  @P0 BRA `(.L_x_414) ;  /* 0x00000000006c0947 */ /* 0x000fea0003800000 */
[----:B------:R-:W-:-:S13]  /*0900*/  ISETP.GE.AND P0, PT, R9, 0x1, PT ;  /* 0x000000010900780c */ /* 0x000fda0003f06270 */
[----:B------:R-:W-:Y:S05]  /*0910*/  @P0 BRA `(.L_x_415) ;  /* 0x0000000000740947 */ /* 0x000fea0003800000 */
[----:B------:R-:W-:Y:S02]  /*0920*/  ISETP.GE.AND P0, PT, R9, -0x18, PT ;  /* 0xffffffe80900780c */ /* 0x000fe40003f06270 */
[----:B------:R-:W-:-:S11]  /*0930*/  LOP3.LUT R0, R0, 0x80000000, RZ, 0xc0, !PT ;  /* 0x8000000000007812 */ /* 0x000fd600078ec0ff */
[----:B------:R-:W-:Y:S05]  /*0940*/  @!P0 BRA `(.L_x_415) ;  /* 0x0000000000688947 */ /* 0x000fea0003800000 */
[CCC-:B------:R-:W-:Y:S01]  /*0950*/  FFMA.RZ R3, R15.reuse, R11.reuse, R10.reuse ;  /* 0x0000000b0f037223 */ /* 0x1c0fe2000000c00a */
[-CC-:B------:R-:W-:Y:S01]  /*0960*/  FFMA.RM R8, R15, R11.reuse, R10.reuse ;  /* 0x0000000b0f087223 */ /* 0x180fe2000000400a */
[C---:B------:R-:W-:Y:S02]  /*0970*/  ISETP.NE.AND P2, PT, R9.reuse, RZ, PT ;  /* 0x000000ff0900720c */ /* 0x040fe40003f45270 */
[----:B------:R-:W-:Y:S02]  /*0980*/  ISETP.NE.AND P1, PT, R9, RZ, PT ;  /* 0x000000ff0900720c */ /* 0x000fe40003f25270 */
[----:B------:R-:W-:Y:S01]  /*0990*/  LOP3.LUT R7, R3, 0x7fffff, RZ, 0xc0, !PT ;  /* 0x007fffff03077812 */ /* 0x000fe200078ec0ff */
[----:B------:R-:W-:Y:S01]  /*09a0*/  FFMA.RP R3, R15, R11, R10 ;  /* 0x0000000b0f037223 */ /* 0x000fe2000000800a */
[----:B------:R-:W-:Y:S02]  /*09b0*/  VIADD R10, R9, 0x20 ;  /* 0x00000020090a7836 */ /* 0x000fe40000000000 */
[----:B------:R-:W-:Y:S01]  /*09c0*/  LOP3.LUT R7, R7, 0x800000, RZ, 0xfc, !PT ;  /* 0x0080000007077812 */ /* 0x000fe200078efcff */
[----:B------:R-:W-:Y:S01]  /*09d0*/  IMAD.MOV R9, RZ, RZ, -R9 ;  /* 0x000000ffff097224 */ /* 0x000fe200078e0a09 */
[----:B------:R-:W-:-:S02]  /*09e0*/  FSETP.NEU.FTZ.AND P0, PT, R3, R8, PT ;  /* 0x000000080300720b */ /* 0x000fc40003f1d000 */
[----:B------:R-:W-:Y:S02]  /*09f0*/  SHF.L.U32 R10, R7, R10, RZ ;  /* 0x0000000a070a7219 */ /* 0x000fe400000006ff */
[----:B------:R-:W-:Y:S02]  /*0a00*/  SEL R8, R9, RZ, P2 ;  /* 0x000000ff09087207 */ /* 0x000fe40001000000 */
[----:B------:R-:W-:Y:S02]  /*0a10*/  ISETP.NE.AND P1, PT, R10, RZ, P1 ;  /* 0x000000ff0a00720c */ /* 0x000fe40000f25270 */
[----:B------:R-:W-:Y:S02]  /*0a20*/  SHF.R.U32.HI R8, RZ, R8, R7 ;  /* 0x00000008ff087219 */ /* 0x000fe40000011607 */
[----:B------:R-:W-:Y:S02]  /*0a30*/  PLOP3.LUT P0, PT, P0, P1, PT, 0xf8, 0x8f ;  /* 0x00000000008f781c */ /* 0x000fe40000703f70 */
[----:B------:R-:W-:-:S02]  /*0a40*/  SHF.R.U32.HI R10, RZ, 0x1, R8 ;  /* 0x00000001ff0a7819 */ /* 0x000fc40000011608 */
[----:B------:R-:W-:-:S04]  /*0a50*/  SEL R3, RZ, 0x1, !P0 ;  /* 0x00000001ff037807 */ /* 0x000fc80004000000 */
[----:B------:R-:W-:-:S04]  /*0a60*/  LOP3.LUT R3, R3, 0x1, R10, 0xf8, !PT ;  /* 0x0000000103037812 */ /* 0x000fc800078ef80a */
[----:B------:R-:W-:-:S04]  /*0a70*/  LOP3.LUT R3, R3, R8, RZ, 0xc0, !PT ;  /* 0x0000000803037212 */ /* 0x000fc800078ec0ff */
[----:B------:R-:W-:-:S04]  /*0a80*/  IADD3 R3, PT, PT, R10, R3, RZ ;  /* 0x000000030a037210 */ /* 0x000fc80007ffe0ff */
[----:B------:R-:W-:Y:S01]  /*0a90*/  LOP3.LUT R0, R3, R0, RZ, 0xfc, !PT ;  /* 0x0000000003007212 */ /* 0x000fe200078efcff */
[----:B------:R-:W-:Y:S06]  /*0aa0*/  BRA `(.L_x_415) ;  /* 0x0000000000107947 */ /* 0x000fec0003800000 */
.L_x_414:
[----:B------:R-:W-:-:S04]  /*0ab0*/  LOP3.LUT R0, R0, 0x80000000, RZ, 0xc0, !PT ;  /* 0x8000000000007812 */ /* 0x000fc800078ec0ff */
[----:B------:R-:W-:Y:S01]  /*0ac0*/  LOP3.LUT R0, R0, 0x7f800000, RZ, 0xfc, !PT ;  /* 0x7f80000000007812 */ /* 0x000fe200078efcff */
[----:B------:R-:W-:Y:S06]  /*0ad0*/  BRA `(.L_x_415) ;  /* 0x0000000000047947 */ /* 0x000fec0003800000 */
.L_x_413:
[----:B------:R-:W-:-:S07]  /*0ae0*/  IMAD R0, R8, 0x800000, R0 ;  /* 0x0080000008007824 */ /* 0x000fce00078e0200 */
.L_x_415:
[----:B------:R-:W-:Y:S05]  /*0af0*/  BSYNC.RECONVERGENT B2 ;  /* 0x0000000000027941 */ /* 0x000fea0003800200 */
.L_x_412:
[----:B------:R-:W-:Y:S05]  /*0b00*/  BRA `(.L_x_416) ;  /* 0x0000000000207947 */ /* 0x000fea0003800000 */
.L_x_411:
[----:B------:R-:W-:-:S04]  /*0b10*/  LOP3.LUT R0, R3, 0x80000000, R8, 0x48, !PT ;  /* 0x8000000003007812 */ /* 0x000fc800078e4808 */
[----:B------:R-:W-:Y:S01]  /*0b20*/  LOP3.LUT R0, R0, 0x7f800000, RZ, 0xfc, !PT ;  /* 0x7f80000000007812 */ /* 0x000fe200078efcff */
[----:B------:R-:W-:Y:S06]  /*0b30*/  BRA `(.L_x_416) ;  /* 0x0000000000147947 */ /* 0x000fec0003800000 */
.L_x_410:
[----:B------:R-:W-:Y:S01]  /*0b40*/  LOP3.LUT R0, R3, 0x80000000, R8, 0x48, !PT ;  /* 0x8000000003007812 */ /* 0x000fe200078e4808 */
[----:B------:R-:W-:Y:S06]  /*0b50*/  BRA `(.L_x_416) ;  /* 0x00000000000c7947 */ /* 0x000fec0003800000 */
.L_x_409:
[----:B------:R-:W0:Y:S01]  /*0b60*/  MUFU.RSQ R0, -QNAN ;  /* 0xffc0000000007908 */ /* 0x000e220000001400 */
[----:B------:R-:W-:Y:S05]  /*0b70*/  BRA `(.L_x_416) ;  /* 0x0000000000047947 */ /* 0x000fea0003800000 */
.L_x_408:
[----:B------:R-:W-:-:S07]  /*0b80*/  FADD.FTZ R0, R0, R3 ;  /* 0x0000000300007221 */ /* 0x000fce0000010000 */
.L_x_416:
[----:B------:R-:W-:Y:S05]  /*0b90*/  BSYNC.RECONVERGENT B1 ;  /* 0x0000000000017941 */ /* 0x000fea0003800200 */
.L_x_406:
[----:B------:R-:W-:-:S04]  /*0ba0*/  HFMA2 R3, -RZ, RZ, 0, 0 ;  /* 0x00000000ff037431 */ /* 0x000fc800000001ff */
[----:B0-----:R-:W-:Y:S05]  /*0bb0*/  RET.REL.NODEC R2 `(_batch_norm) ;  /* 0xfffffff402107950 */ /* 0x001fea0003c3ffff */
.L_x_417:
        /* <DEDUP_REMOVED lines=12> */
.L_x_420:


//--------------------- .text._leaky_relu         --------------------------
	.section	.text._leaky_relu,"ax",@progbits
	.align	128
        .global         _leaky_relu
        .type           _leaky_relu,@function
        .size           _leaky_relu,(.L_x_426 - _leaky_relu)
        .other          _leaky_relu,@"STO_CUDA_ENTRY STV_DEFAULT"
_leaky_relu:
.text._leaky_relu:
[----:B------:R-:W-:Y:S01]  /*0000*/  LDC R1, c[0x0][0x37c] ;  /* 0x0000df00ff017b82 */ /* 0x000fe20000000800 */
[----:B------:R-:W0:Y:S07]  /*0010*/  S2R R0, SR_TID.X ;  /* 0x0000000000007919 */ /* 0x000e2e0000002100 */
[----:B------:R-:W0:Y:S01]  /*0020*/  S2UR UR4, SR_CTAID.X ;  /* 0x00000000000479c3 */ /* 0x000e220000002500 */
[----:B------:R-:W1:Y:S07]  /*0030*/  LDCU UR5, c[0x0][0x390] ;  /* 0x00007200ff0577ac */ /* 0x000e6e0008000800 */
[----:B------:R-:W0:Y:S02]  /*0040*/  LDC R7, c[0x0][0x360] ;  /* 0x0000d800ff077b82 */ /* 0x000e240000000800 */
[----:B0-----:R-:W-:-:S05]  /*0050*/  IMAD R7, R7, UR4, R0 ;  /* 0x0000000407077c24 */ /* 0x001fca000f8e0200 */
[----:B-1----:R-:W-:-:S13]  /*0060*/  ISETP.GE.U32.AND P0, PT, R7, UR5, PT ;  /* 0x0000000507007c0c */ /* 0x002fda000bf06070 */
[----:B------:R-:W-:Y:S05]  /*0070*/  @P0 EXIT ;  /* 0x000000000000094d */ /* 0x000fea0003800000 */
[----:B------:R-:W0:Y:S01]  /*0080*/  LDC.64 R2, c[0x0][0x380] ;  /* 0x0000e000ff027b82 */ /* 0x000e220000000a00 */
[----:B------:R-:W1:Y:S01]  /*0090*/  LDCU.64 UR4, c[0x0][0x358] ;  /* 0x00006b00ff0477ac */ /* 0x000e620008000a00 */
[----:B------:R-:W2:Y:S06]  /*00a0*/  LDCU UR6, c[0x0][0x394] ;  /* 0x00007280ff0677ac */ /* 0x000eac0008000800 */
[----:B------:R-:W3:Y:S01]  /*00b0*/  LDC.64 R4, c[0x0][0x388] ;  /* 0x0000e200ff047b82 */ /* 0x000ee20000000a00 */
[----:B0-----:R-:W-:-:S05]  /*00c0*/  IMAD.WIDE.U32 R2, R7, 0x4, R2 ;  /* 0x0000000407027825 */ /* 0x001fca00078e0002 */
[----:B-1----:R-:W4:Y:S01]  /*00d0*/  LDG.E R9, desc[UR4][R2.64] ;  /* 0x0000000402097981 */ /* 0x002f22000c1e1900 */
[----:B---3--:R-:W-:Y:S01]  /*00e0*/  IMAD.WIDE.U32 R4, R7, 0x4, R4 ;  /* 0x0000000407047825 */ /* 0x008fe200078e0004 */
[----:B----4-:R-:W-:-:S13]  /*00f0*/  FSETP.GEU.AND P0, PT, R9, RZ, PT ;  /* 0x000000ff0900720b */ /* 0x010fda0003f0e000 */
[----:B--2---:R-:W-:-:S05]  /*0100*/  @!P0 FMUL R9, R9, UR6 ;  /* 0x0000000609098c20 */ /* 0x004fca0008400000 */
[----:B------:R-:W-:Y:S01]  /*0110*/  STG.E desc[UR4][R4.64], R9 ;  /* 0x0000000904007986 */ /* 0x000fe2000c101904 */
[----:B------:R-:W-:Y:S05]  /*0120*/  EXIT ;  /* 0x000000000000794d */ /* 0x000fea0003800000 */
.L_x_418:
        /* <DEDUP_REMOVED lines=13> */
.L_x_426:


//--------------------- .nv.shared.reserved.0     --------------------------
	.section	.nv.shared.reserved.0,"aw",@nobits
	.weak		__nv_reservedSMEM_offset_0_alias
	.size		__nv_reservedSMEM_offset_0_alias, 0, 64
	.other		__nv_reservedSMEM_offset_0_alias,@"STO_CUDA_RESERVED_SHARED STV_DEFAULT"
__nv_reservedSMEM_offset_0_alias:
	.zero		0
	.zero		64


//--------------------- .nv.constant0._pad_fill   --------------------------
	.section	.nv.constant0._pad_fill,"a",@progbits
	.sectionflags	@""
	.align	4
.nv.constant0._pad_fill:
	.zero		912


//--------------------- .nv.constant0._pad        --------------------------
	.section	.nv.constant0._pad,"a",@progbits
	.sectionflags	@""
	.align	4
.nv.constant0._pad:
	.zero		948


//--------------------- .nv.constant0._max_pool2d --------------------------
	.section	.nv.constant0._max_pool2d,"a",@progbits
	.sectionflags	@""
	.align	4
.nv.constant0._max_pool2d:
	.zero		952


//--------------------- .nv.constant0._conv2d     --------------------------
	.section	.nv.constant0._conv2d,"a",@progbits
	.sectionflags	@""
	.align	4
.nv.constant0._conv2d:
	.zero		976


//--------------------- .nv.constant0._batch_norm --------------------------
	.section	.nv.constant0._batch_norm,"a",@progbits
	.sectionflags	@""
	.align	4
.nv.constant0._batch_norm:
	.zero		960


//--------------------- .nv.constant0._leaky_relu --------------------------
	.section	.nv.constant0._leaky_relu,"a",@progbits
	.sectionflags	@""
	.align	4
.nv.constant0._leaky_relu:
	.zero		920


//--------------------- SYMBOLS --------------------------

	.type		.nv.reservedSmem.offset0,@object
	.size		.nv.reservedSmem.offset0,0x4
